	.target	sm_90a

	.elftype	@"ET_EXEC"


//--------------------- .note.nv.tkinfo           --------------------------
	.section	.note.nv.tkinfo,"",@"SHT_NOTE"
	.sectionflags	@"SHF_NOTE_NV_TKINFO"
	.tkinfo
        /*0018*/ 	.word	0x00000002
        /*0030*/ 	.string	""
        /*0030*/ 	.string	"ptxas"
        /*0030*/ 	.string	"Cuda compilation tools, release 13.0, V13.0.88"
        /*0030*/ 	.string	"Build cuda_13.0.r13.0/compiler.36424714_0"
        /*0030*/ 	.string	"-arch sm_90a -m 64 "



//--------------------- .note.nv.cuinfo           --------------------------
	.section	.note.nv.cuinfo,"",@"SHT_NOTE"
	.sectionflags	@"SHF_NOTE_NV_CUINFO"
        /*0018*/ 	.short	0x0002
        /*001a*/ 	.short	0x005a
        /*001c*/ 	.short	0x0082
	.zero		2


//--------------------- .nv.info                  --------------------------
	.section	.nv.info,"",@"SHT_CUDA_INFO"
	.align	4


	//----- nvinfo : EIATTR_REGCOUNT
	.align		4
        /*0000*/ 	.byte	0x04, 0x2f
        /*0002*/ 	.short	(.L_12 - .L_11)
	.align		4
.L_11:
        /*0004*/ 	.word	index@(_ZN7cutlass13device_kernelINS_4gemm6kernel13GemmUniversalIN4cute5tupleIJiiiiEEENS1_10collective13CollectiveMmaINS1_37MainloopSm90TmaGmmaWarpSpecializedFP8ILi4ENS5_IJNS4_1CILi2EEENSA_ILi1EEESC_EEENS1_35KernelTmaWarpSpecializedCooperativeEEENS5_IJNSA_ILi512EEENSA_ILi224EEENSA_ILi64EEEEEENS_12float_e4m3_tENS5_IJlSC_lEEESK_SL_NS4_8TiledMMAINS4_8MMA_AtomIJNS4_4SM904GMMA30MMA_64x32x32_F32E4M3E4M3_SS_TNILNSP_7ScaleInE1ELSR_1EEEEEENS4_6LayoutISD_NS5_IJSC_NSA_ILi0EEESV_EEEEENS5_IJNS4_10UnderscoreESY_SY_EEEEENS4_13SM90_TMA_LOADENS4_14ComposedLayoutINS4_7SwizzleILi2ELi4ELi3EEENS4_18smem_ptr_flag_bitsILi8EEENSU_INS5_IJNSA_ILi8EEESI_EEENS5_IJSI_SC_EEEEEEEvNS4_8identityENS4_23SM90_TMA_LOAD_MULTICASTES1B_vS1C_EENS_8epilogue10collective6detail29Sm90TmaWarpSpecializedAdapterINS1G_15DefaultEpilogueISK_SL_SL_NS1F_6thread17LinearCombinationISK_Li1EffLNS1K_9ScaleType4KindE0ELNS_15FloatRoundStyleE2ESK_EENS1_15EpilogueDefaultEEEEEvvEEEEvNT_6ParamsE)
        /*0008*/ 	.word	0x000000a8


	//----- nvinfo : EIATTR_FRAME_SIZE
	.align		4
.L_12:
        /*000c*/ 	.byte	0x04, 0x11
        /*000e*/ 	.short	(.L_14 - .L_13)
	.align		4
.L_13:
        /*0010*/ 	.word	index@(_ZN7cutlass13device_kernelINS_4gemm6kernel13GemmUniversalIN4cute5tupleIJiiiiEEENS1_10collective13CollectiveMmaINS1_37MainloopSm90TmaGmmaWarpSpecializedFP8ILi4ENS5_IJNS4_1CILi2EEENSA_ILi1EEESC_EEENS1_35KernelTmaWarpSpecializedCooperativeEEENS5_IJNSA_ILi512EEENSA_ILi224EEENSA_ILi64EEEEEENS_12float_e4m3_tENS5_IJlSC_lEEESK_SL_NS4_8TiledMMAINS4_8MMA_AtomIJNS4_4SM904GMMA30MMA_64x32x32_F32E4M3E4M3_SS_TNILNSP_7ScaleInE1ELSR_1EEEEEENS4_6LayoutISD_NS5_IJSC_NSA_ILi0EEESV_EEEEENS5_IJNS4_10UnderscoreESY_SY_EEEEENS4_13SM90_TMA_LOADENS4_14ComposedLayoutINS4_7SwizzleILi2ELi4ELi3EEENS4_18smem_ptr_flag_bitsILi8EEENSU_INS5_IJNSA_ILi8EEESI_EEENS5_IJSI_SC_EEEEEEEvNS4_8identityENS4_23SM90_TMA_LOAD_MULTICASTES1B_vS1C_EENS_8epilogue10collective6detail29Sm90TmaWarpSpecializedAdapterINS1G_15DefaultEpilogueISK_SL_SL_NS1F_6thread17LinearCombinationISK_Li1EffLNS1K_9ScaleType4KindE0ELNS_15FloatRoundStyleE2ESK_EENS1_15EpilogueDefaultEEEEEvvEEEEvNT_6ParamsE)
        /*0014*/ 	.word	0x00000fb8


	//----- nvinfo : EIATTR_MIN_STACK_SIZE
	.align		4
.L_14:
        /*0018*/ 	.byte	0x04, 0x12
        /*001a*/ 	.short	(.L_16 - .L_15)
	.align		4
.L_15:
        /*001c*/ 	.word	index@(_ZN7cutlass13device_kernelINS_4gemm6kernel13GemmUniversalIN4cute5tupleIJiiiiEEENS1_10collective13CollectiveMmaINS1_37MainloopSm90TmaGmmaWarpSpecializedFP8ILi4ENS5_IJNS4_1CILi2EEENSA_ILi1EEESC_EEENS1_35KernelTmaWarpSpecializedCooperativeEEENS5_IJNSA_ILi512EEENSA_ILi224EEENSA_ILi64EEEEEENS_12float_e4m3_tENS5_IJlSC_lEEESK_SL_NS4_8TiledMMAINS4_8MMA_AtomIJNS4_4SM904GMMA30MMA_64x32x32_F32E4M3E4M3_SS_TNILNSP_7ScaleInE1ELSR_1EEEEEENS4_6LayoutISD_NS5_IJSC_NSA_ILi0EEESV_EEEEENS5_IJNS4_10UnderscoreESY_SY_EEEEENS4_13SM90_TMA_LOADENS4_14ComposedLayoutINS4_7SwizzleILi2ELi4ELi3EEENS4_18smem_ptr_flag_bitsILi8EEENSU_INS5_IJNSA_ILi8EEESI_EEENS5_IJSI_SC_EEEEEEEvNS4_8identityENS4_23SM90_TMA_LOAD_MULTICASTES1B_vS1C_EENS_8epilogue10collective6detail29Sm90TmaWarpSpecializedAdapterINS1G_15DefaultEpilogueISK_SL_SL_NS1F_6thread17LinearCombinationISK_Li1EffLNS1K_9ScaleType4KindE0ELNS_15FloatRoundStyleE2ESK_EENS1_15EpilogueDefaultEEEEEvvEEEEvNT_6ParamsE)
        /*0020*/ 	.word	0x00000fb8
.L_16:


//--------------------- .nv.compat                --------------------------
	.section	.nv.compat,"",@"SHT_CUDA_COMPAT_INFO"
	.align	4
        /*0000*/ 	.byte	0x02, 0x09, 0x01, 0x00, 0x02, 0x02, 0x04, 0x00, 0x02, 0x05, 0x05, 0x00, 0x03, 0x07, 0x01, 0x01
        /*0010*/ 	.byte	0x02, 0x03, 0x01, 0x00, 0x02, 0x06, 0x01, 0x00, 0x04, 0x0b, 0x08, 0x00, 0x00, 0x00, 0x00, 0x00
        /*0020*/ 	.byte	0x00, 0x00, 0x00, 0x00


//--------------------- .nv.info._ZN7cutlass13device_kernelINS_4gemm6kernel13GemmUniversalIN4cute5tupleIJiiiiEEENS1_10collective13CollectiveMmaINS1_37MainloopSm90TmaGmmaWarpSpecializedFP8ILi4ENS5_IJNS4_1CILi2EEENSA_ILi1EEESC_EEENS1_35KernelTmaWarpSpecializedCooperativeEEENS5_IJNSA_ILi512EEENSA_ILi224EEENSA_ILi64EEEEEENS_12float_e4m3_tENS5_IJlSC_lEEESK_SL_NS4_8TiledMMAINS4_8MMA_AtomIJNS4_4SM904GMMA30MMA_64x32x32_F32E4M3E4M3_SS_TNILNSP_7ScaleInE1ELSR_1EEEEEENS4_6LayoutISD_NS5_IJSC_NSA_ILi0EEESV_EEEEENS5_IJNS4_10UnderscoreESY_SY_EEEEENS4_13SM90_TMA_LOADENS4_14ComposedLayoutINS4_7SwizzleILi2ELi4ELi3EEENS4_18smem_ptr_flag_bitsILi8EEENSU_INS5_IJNSA_ILi8EEESI_EEENS5_IJSI_SC_EEEEEEEvNS4_8identityENS4_23SM90_TMA_LOAD_MULTICASTES1B_vS1C_EENS_8epilogue10collective6detail29Sm90TmaWarpSpecializedAdapterINS1G_15DefaultEpilogueISK_SL_SL_NS1F_6thread17LinearCombinationISK_Li1EffLNS1K_9ScaleType4KindE0ELNS_15FloatRoundStyleE2ESK_EENS1_15EpilogueDefaultEEEEEvvEEEEvNT_6ParamsE --------------------------
	.section	.nv.info._ZN7cutlass13device_kernelINS_4gemm6kernel13GemmUniversalIN4cute5tupleIJiiiiEEENS1_10collective13CollectiveMmaINS1_37MainloopSm90TmaGmmaWarpSpecializedFP8ILi4ENS5_IJNS4_1CILi2EEENSA_ILi1EEESC_EEENS1_35KernelTmaWarpSpecializedCooperativeEEENS5_IJNSA_ILi512EEENSA_ILi224EEENSA_ILi64EEEEEENS_12float_e4m3_tENS5_IJlSC_lEEESK_SL_NS4_8TiledMMAINS4_8MMA_AtomIJNS4_4SM904GMMA30MMA_64x32x32_F32E4M3E4M3_SS_TNILNSP_7ScaleInE1ELSR_1EEEEEENS4_6LayoutISD_NS5_IJSC_NSA_ILi0EEESV_EEEEENS5_IJNS4_10UnderscoreESY_SY_EEEEENS4_13SM90_TMA_LOADENS4_14ComposedLayoutINS4_7SwizzleILi2ELi4ELi3EEENS4_18smem_ptr_flag_bitsILi8EEENSU_INS5_IJNSA_ILi8EEESI_EEENS5_IJSI_SC_EEEEEEEvNS4_8identityENS4_23SM90_TMA_LOAD_MULTICASTES1B_vS1C_EENS_8epilogue10collective6detail29Sm90TmaWarpSpecializedAdapterINS1G_15DefaultEpilogueISK_SL_SL_NS1F_6thread17LinearCombinationISK_Li1EffLNS1K_9ScaleType4KindE0ELNS_15FloatRoundStyleE2ESK_EENS1_15EpilogueDefaultEEEEEvvEEEEvNT_6ParamsE,"",@"SHT_CUDA_INFO"
	.sectionflags	@""
	.align	4


	//----- nvinfo : EIATTR_CUDA_API_VERSION
	.align		4
        /*0000*/ 	.byte	0x04, 0x37
        /*0002*/ 	.short	(.L_18 - .L_17)
.L_17:
        /*0004*/ 	.word	0x00000082


	//----- nvinfo : EIATTR_KPARAM_INFO
	.align		4
.L_18:
        /*0008*/ 	.byte	0x04, 0x17
        /*000a*/ 	.short	(.L_20 - .L_19)
.L_19:
        /*000c*/ 	.word	0x00000000
        /*0010*/ 	.short	0x0000
        /*0012*/ 	.short	0x0070
        /*0014*/ 	.byte	0x00, 0xf0, 0x01, 0x10


	//----- nvinfo : EIATTR_SPARSE_MMA_MASK
	.align		4
.L_20:
        /*0018*/ 	.byte	0x03, 0x50
        /*001a*/ 	.short	0x0000


	//----- nvinfo : EIATTR_MAXREG_COUNT
	.align		4
        /*001c*/ 	.byte	0x03, 0x1b
        /*001e*/ 	.short	0x00a8


	//----- nvinfo : EIATTR_NUM_BARRIERS
	.align		4
        /*0020*/ 	.byte	0x02, 0x4c
        /*0022*/ 	.byte	0x01
	.zero		1


	//----- nvinfo : EIATTR_ANNOTATIONS
	.align		4
        /*0024*/ 	.byte	0x04, 0x55
        /*0026*/ 	.short	(.L_22 - .L_21)


	//   ....[0]....
.L_21:
        /*0028*/ 	.word	0x00000001
        /*002c*/ 	.byte	0x30, 0x07, 0x00, 0x00, 0x01, 0x00, 0x00, 0x00, 0x00, 0x08, 0x00, 0x00, 0x01, 0x00, 0x00, 0x00
        /* <DEDUP_REMOVED lines=3336> */
        /*d0bc*/ 	.byte	0x30, 0xb3, 0x05, 0x00, 0x01, 0x00, 0x00, 0x00, 0x80, 0xb3, 0x05, 0x00


	//----- nvinfo : EIATTR_MERCURY_ISA_VERSION
	.align		4
.L_22:
        /*d0c8*/ 	.byte	0x03, 0x5f
        /*d0ca*/ 	.short	0x0101


	//----- nvinfo : EIATTR_INT_WARP_WIDE_INSTR_OFFSETS
	.align		4
        /*d0cc*/ 	.byte	0x04, 0x31
        /*d0ce*/ 	.short	(.L_24 - .L_23)


	//   ....[0]....
.L_23:
        /*d0d0*/ 	.word	0x00000550


	//   ....[1]....
        /*d0d4*/ 	.word	0x00000570


	//   ....[2]....
        /*d0d8*/ 	.word	0x000006d0


	//   ....[3]....
        /*d0dc*/ 	.word	0x00022930


	//----- nvinfo : EIATTR_COOP_GROUP_MASK_REGIDS
	.align		4
.L_24:
        /*d0e0*/ 	.byte	0x04, 0x29
        /*d0e2*/ 	.short	(.L_26 - .L_25)


	//   ....[0]....
.L_25:
        /*d0e4*/ 	.word	0xffffffff


	//   ....[1]....
        /*d0e8*/ 	.word	0xffffffff


	//   ....[2]....
        /*d0ec*/ 	.word	0xffffffff


	//   ....[3]....
        /*d0f0*/ 	.word	0xffffffff


	//   ....[4]....
        /*d0f4*/ 	.word	0xffffffff


	//   ....[5]....
        /*d0f8*/ 	.word	0xffffffff


	//----- nvinfo : EIATTR_COOP_GROUP_INSTR_OFFSETS
	.align		4
.L_26:
        /*d0fc*/ 	.byte	0x04, 0x28
        /*d0fe*/ 	.short	(.L_28 - .L_27)


	//   ....[0]....
.L_27:
        /*d100*/ 	.word	0x00000070


	//   ....[1]....
        /*d104*/ 	.word	0x00000080


	//   ....[2]....
        /*d108*/ 	.word	0x000001a0


	//   ....[3]....
        /*d10c*/ 	.word	0x000003c0


	//   ....[4]....
        /*d110*/ 	.word	0x00000840


	//   ....[5]....
        /*d114*/ 	.word	0x00004250


	//----- nvinfo : EIATTR_REG_RECONFIG
	.align		4
.L_28:
        /*d118*/ 	.byte	0x01, 0x54
	.zero		2


	//----- nvinfo : EIATTR_MBARRIER_INSTR_OFFSETS
	.align		4
        /*d11c*/ 	.byte	0x04, 0x39
        /*d11e*/ 	.short	(.L_30 - .L_29)


	//   ....[0]....
.L_29:
        /*d120*/ 	.word	0x00000320
        /*d124*/ 	.word	0x000000ff
        /*d128*/ 	.word	0x00000000
        /*d12c*/ 	.short	0x0100
        /*d12e*/ 	.byte	0x0a
	.zero		1


	//   ....[1]....
        /*d130*/ 	.word	0x00000330
        /*d134*/ 	.word	0x000000ff
        /*d138*/ 	.word	0x00000020
        /*d13c*/ 	.short	0x0100
        /*d13e*/ 	.byte	0x0a
	.zero		1


	//   ....[2]....
        /*d140*/ 	.word	0x00000340
        /*d144*/ 	.word	0x000000ff
        /*d148*/ 	.word	0x00000008
        /*d14c*/ 	.short	0x0100
        /*d14e*/ 	.byte	0x0a
	.zero		1


	//   ....[3]....
        /*d150*/ 	.word	0x00000350
        /*d154*/ 	.word	0x000000ff
        /*d158*/ 	.word	0x00000028
        /*d15c*/ 	.short	0x0100
        /*d15e*/ 	.byte	0x0a
	.zero		1


	//   ....[4]....
        /*d160*/ 	.word	0x00000360
        /*d164*/ 	.word	0x000000ff
        /*d168*/ 	.word	0x00000010
        /*d16c*/ 	.short	0x0100
        /*d16e*/ 	.byte	0x0a
	.zero		1


	//   ....[5]....
        /*d170*/ 	.word	0x00000370
        /*d174*/ 	.word	0x000000ff
        /*d178*/ 	.word	0x00000030
        /*d17c*/ 	.short	0x0100
        /*d17e*/ 	.byte	0x0a
	.zero		1


	//   ....[6]....
        /*d180*/ 	.word	0x00000380
        /*d184*/ 	.word	0x000000ff
        /*d188*/ 	.word	0x00000018
        /*d18c*/ 	.short	0x0100
        /*d18e*/ 	.byte	0x0a
	.zero		1


	//   ....[7]....
        /*d190*/ 	.word	0x00000390
        /*d194*/ 	.word	0x000000ff
        /*d198*/ 	.word	0x00000038
        /*d19c*/ 	.short	0x0100
        /*d19e*/ 	.byte	0x0a
	.zero		1


	//   ....[8]....
        /*d1a0*/ 	.word	0x00000760
        /*d1a4*/ 	.word	0x000000ff
        /*d1a8*/ 	.word	0x00000050
        /*d1ac*/ 	.short	0x0100
        /*d1ae*/ 	.byte	0x08
	.zero		1


	//   ....[9]....
        /*d1b0*/ 	.word	0x000007e0
        /*d1b4*/ 	.word	0x000000ff
        /*d1b8*/ 	.word	0x00000058
        /*d1bc*/ 	.short	0x0100
        /*d1be*/ 	.byte	0x08
	.zero		1


	//   ....[10]....
        /*d1c0*/ 	.word	0x00004650
        /*d1c4*/ 	.word	0x000000ff
        /*d1c8*/ 	.word	0x00000000
        /*d1cc*/ 	.short	0x010a
        /*d1ce*/ 	.byte	0x0c
	.zero		1


	//   ....[11]....
        /*d1d0*/ 	.word	0x000046b0
        /*d1d4*/ 	.word	0x000000ff
        /*d1d8*/ 	.word	0x00000000
        /*d1dc*/ 	.short	0x010a
        /*d1de*/ 	.byte	0x0c
	.zero		1


	//   ....[12]....
        /*d1e0*/ 	.word	0x0000f9c0
        /*d1e4*/ 	.word	0x000000ff
        /*d1e8*/ 	.word	0x00000000
        /*d1ec*/ 	.short	0x010a
        /*d1ee*/ 	.byte	0x0e
	.zero		1


	//   ....[13]....
        /*d1f0*/ 	.word	0x0000fa00
        /*d1f4*/ 	.word	0x000000ff
        /*d1f8*/ 	.word	0x00000000
        /*d1fc*/ 	.short	0x010a
        /*d1fe*/ 	.byte	0x0e
	.zero		1


	//   ....[14]....
        /*d200*/ 	.word	0x0001bf10
        /*d204*/ 	.word	0x0000000b
        /*d208*/ 	.word	0x00000000
        /*d20c*/ 	.short	0x0101
        /*d20e*/ 	.byte	0x3f
	.zero		1


	//   ....[15]....
        /*d210*/ 	.word	0x000229c0
        /*d214*/ 	.word	0x00000009
        /*d218*/ 	.word	0x00000000
        /*d21c*/ 	.short	0x0101
        /*d21e*/ 	.byte	0x3f
	.zero		1


	//   ....[16]....
        /*d220*/ 	.word	0x0005a550
        /*d224*/ 	.word	0x0000000f
        /*d228*/ 	.word	0x00000020
        /*d22c*/ 	.short	0x010a
        /*d22e*/ 	.byte	0x3f
	.zero		1


	//   ....[17]....
        /*d230*/ 	.word	0x0005a960
        /*d234*/ 	.word	0x00000002
        /*d238*/ 	.word	0x00000058
        /*d23c*/ 	.short	0x0101
        /*d23e*/ 	.byte	0x3f
	.zero		1


	//   ....[18]....
        /*d240*/ 	.word	0x0005b0c0
        /*d244*/ 	.word	0x00000005
        /*d248*/ 	.word	0x00000000
        /*d24c*/ 	.short	0x010a
        /*d24e*/ 	.byte	0x3f
	.zero		1


	//   ....[19]....
        /*d250*/ 	.word	0x0005b150
        /*d254*/ 	.word	0x00000007
        /*d258*/ 	.word	0x00000000
        /*d25c*/ 	.short	0x010a
        /*d25e*/ 	.byte	0x3f
	.zero		1


	//   ....[20]....
        /*d260*/ 	.word	0x0005b1e0
        /*d264*/ 	.word	0x00000007
        /*d268*/ 	.word	0x00000000
        /*d26c*/ 	.short	0x010a
        /*d26e*/ 	.byte	0x3f
	.zero		1


	//   ....[21]....
        /*d270*/ 	.word	0x0005b270
        /*d274*/ 	.word	0x00000003
        /*d278*/ 	.word	0x00000000
        /*d27c*/ 	.short	0x010a
        /*d27e*/ 	.byte	0x3f
	.zero		1


	//   ....[22]....
        /*d280*/ 	.word	0x0005b2e0
        /*d284*/ 	.word	0x0000000a
        /*d288*/ 	.word	0x00000000
        /*d28c*/ 	.short	0x010a
        /*d28e*/ 	.byte	0x3f
	.zero		1


	//   ....[23]....
        /*d290*/ 	.word	0x0005b350
        /*d294*/ 	.word	0x00000000
        /*d298*/ 	.word	0x00000000
        /*d29c*/ 	.short	0x010a
        /*d29e*/ 	.byte	0x3f
	.zero		1


	//   ....[24]....
        /*d2a0*/ 	.word	0x0005b430
        /*d2a4*/ 	.word	0x0000000f
        /*d2a8*/ 	.word	0x00000020
        /*d2ac*/ 	.short	0x010a
        /*d2ae*/ 	.byte	0x3f
	.zero		1


	//   ....[25]....
        /*d2b0*/ 	.word	0x0005b500
        /*d2b4*/ 	.word	0x00000005
        /*d2b8*/ 	.word	0x00000000
        /*d2bc*/ 	.short	0x010a
        /*d2be*/ 	.byte	0x3f
	.zero		1


	//   ....[26]....
        /*d2c0*/ 	.word	0x0005b550
        /*d2c4*/ 	.word	0x00000007
        /*d2c8*/ 	.word	0x00000000
        /*d2cc*/ 	.short	0x010a
        /*d2ce*/ 	.byte	0x3f
	.zero		1


	//   ....[27]....
        /*d2d0*/ 	.word	0x0005b5a0
        /*d2d4*/ 	.word	0x00000007
        /*d2d8*/ 	.word	0x00000000
        /*d2dc*/ 	.short	0x010a
        /*d2de*/ 	.byte	0x3f
	.zero		1


	//----- nvinfo : EIATTR_NUM_MBARRIERS
	.align		4
.L_30:
        /*d2e0*/ 	.byte	0x03, 0x38
        /*d2e2*/ 	.short	0x000a


	//----- nvinfo : EIATTR_EXIT_INSTR_OFFSETS
	.align		4
        /*d2e4*/ 	.byte	0x04, 0x1c
        /*d2e6*/ 	.short	(.L_32 - .L_31)


	//   ....[0]....
.L_31:
        /*d2e8*/ 	.word	0x000009f0


	//   ....[1]....
        /*d2ec*/ 	.word	0x00001280


	//   ....[2]....
        /*d2f0*/ 	.word	0x00059c50


	//   ....[3]....
        /*d2f4*/ 	.word	0x0005a200


	//   ....[4]....
        /*d2f8*/ 	.word	0x0005b2c0


	//----- nvinfo : EIATTR_MAX_THREADS
	.align		4
.L_32:
        /*d2fc*/ 	.byte	0x04, 0x05
        /*d2fe*/ 	.short	(.L_34 - .L_33)
.L_33:
        /*d300*/ 	.word	0x00000180
        /*d304*/ 	.word	0x00000001
        /*d308*/ 	.word	0x00000001


	//----- nvinfo : EIATTR_CRS_STACK_SIZE
	.align		4
.L_34:
        /*d30c*/ 	.byte	0x04, 0x1e
        /*d30e*/ 	.short	(.L_36 - .L_35)
.L_35:
        /*d310*/ 	.word	0x00000000


	//----- nvinfo : EIATTR_CBANK_PARAM_SIZE
	.align		4
.L_36:
        /*d314*/ 	.byte	0x03, 0x19
        /*d316*/ 	.short	0x0470


	//----- nvinfo : EIATTR_PARAM_CBANK
	.align		4
        /*d318*/ 	.byte	0x04, 0x0a
        /*d31a*/ 	.short	(.L_38 - .L_37)
	.align		4
.L_37:
        /*d31c*/ 	.word	index@(.nv.constant0._ZN7cutlass13device_kernelINS_4gemm6kernel13GemmUniversalIN4cute5tupleIJiiiiEEENS1_10collective13CollectiveMmaINS1_37MainloopSm90TmaGmmaWarpSpecializedFP8ILi4ENS5_IJNS4_1CILi2EEENSA_ILi1EEESC_EEENS1_35KernelTmaWarpSpecializedCooperativeEEENS5_IJNSA_ILi512EEENSA_ILi224EEENSA_ILi64EEEEEENS_12float_e4m3_tENS5_IJlSC_lEEESK_SL_NS4_8TiledMMAINS4_8MMA_AtomIJNS4_4SM904GMMA30MMA_64x32x32_F32E4M3E4M3_SS_TNILNSP_7ScaleInE1ELSR_1EEEEEENS4_6LayoutISD_NS5_IJSC_NSA_ILi0EEESV_EEEEENS5_IJNS4_10UnderscoreESY_SY_EEEEENS4_13SM90_TMA_LOADENS4_14ComposedLayoutINS4_7SwizzleILi2ELi4ELi3EEENS4_18smem_ptr_flag_bitsILi8EEENSU_INS5_IJNSA_ILi8EEESI_EEENS5_IJSI_SC_EEEEEEEvNS4_8identityENS4_23SM90_TMA_LOAD_MULTICASTES1B_vS1C_EENS_8epilogue10collective6detail29Sm90TmaWarpSpecializedAdapterINS1G_15DefaultEpilogueISK_SL_SL_NS1F_6thread17LinearCombinationISK_Li1EffLNS1K_9ScaleType4KindE0ELNS_15FloatRoundStyleE2ESK_EENS1_15EpilogueDefaultEEEEEvvEEEEvNT_6ParamsE)
        /*d320*/ 	.short	0x0210
        /*d322*/ 	.short	0x0470


	//----- nvinfo : EIATTR_SW_WAR
	.align		4
.L_38:
        /*d324*/ 	.byte	0x04, 0x36
        /*d326*/ 	.short	(.L_40 - .L_39)
.L_39:
        /*d328*/ 	.word	0x00000008
.L_40:


//--------------------- .nv.callgraph             --------------------------
	.section	.nv.callgraph,"",@"SHT_CUDA_CALLGRAPH"
	.align	4
	.sectionentsize	8
	.align		4
        /*0000*/ 	.word	0x00000000
	.align		4
        /*0004*/ 	.word	0xffffffff
	.align		4
        /*0008*/ 	.word	0x00000000
	.align		4
        /*000c*/ 	.word	0xfffffffe
	.align		4
        /*0010*/ 	.word	0x00000000
	.align		4
        /*0014*/ 	.word	0xfffffffd
	.align		4
        /*0018*/ 	.word	0x00000000
	.align		4
        /*001c*/ 	.word	0xfffffffc


//--------------------- .nv.constant4             --------------------------
	.section	.nv.constant4,"a",@progbits
	.align	8
	.align		8
.nv.constant4:
        /*0000*/ 	.dword	_ZN40_INTERNAL_f3973cc8_4_k_cu_7ff8ed5a_163014cuda3std3__45__cpo5beginE
	.align		8
        /*0008*/ 	.dword	_ZN40_INTERNAL_f3973cc8_4_k_cu_7ff8ed5a_163014cuda3std3__45__cpo3endE
	.align		8
        /*0010*/ 	.dword	_ZN40_INTERNAL_f3973cc8_4_k_cu_7ff8ed5a_163014cuda3std3__45__cpo6cbeginE
	.align		8
        /*0018*/ 	.dword	_ZN40_INTERNAL_f3973cc8_4_k_cu_7ff8ed5a_163014cuda3std3__45__cpo4cendE
	.align		8
        /*0020*/ 	.dword	_ZN40_INTERNAL_f3973cc8_4_k_cu_7ff8ed5a_163014cuda3std3__442_GLOBAL__N__f3973cc8_4_k_cu_7ff8ed5a_163016ignoreE
	.align		8
        /*0028*/ 	.dword	_ZN40_INTERNAL_f3973cc8_4_k_cu_7ff8ed5a_163014cuda3std3__419piecewise_constructE
	.align		8
        /*0030*/ 	.dword	_ZN40_INTERNAL_f3973cc8_4_k_cu_7ff8ed5a_163014cuda3std3__48in_placeE
	.align		8
        /*0038*/ 	.dword	_ZN40_INTERNAL_f3973cc8_4_k_cu_7ff8ed5a_163014cuda3std6ranges3__45__cpo4swapE
	.align		8
        /*0040*/ 	.dword	_ZN40_INTERNAL_f3973cc8_4_k_cu_7ff8ed5a_163014cuda3std6ranges3__45__cpo9iter_moveE
	.align		8
        /*0048*/ 	.dword	_ZN40_INTERNAL_f3973cc8_4_k_cu_7ff8ed5a_163014cute7productE
	.align		8
        /*0050*/ 	.dword	_ZN40_INTERNAL_f3973cc8_4_k_cu_7ff8ed5a_163014cute1_E


//--------------------- .text._ZN7cutlass13device_kernelINS_4gemm6kernel13GemmUniversalIN4cute5tupleIJiiiiEEENS1_10collective13CollectiveMmaINS1_37MainloopSm90TmaGmmaWarpSpecializedFP8ILi4ENS5_IJNS4_1CILi2EEENSA_ILi1EEESC_EEENS1_35KernelTmaWarpSpecializedCooperativeEEENS5_IJNSA_ILi512EEENSA_ILi224EEENSA_ILi64EEEEEENS_12float_e4m3_tENS5_IJlSC_lEEESK_SL_NS4_8TiledMMAINS4_8MMA_AtomIJNS4_4SM904GMMA30MMA_64x32x32_F32E4M3E4M3_SS_TNILNSP_7ScaleInE1ELSR_1EEEEEENS4_6LayoutISD_NS5_IJSC_NSA_ILi0EEESV_EEEEENS5_IJNS4_10UnderscoreESY_SY_EEEEENS4_13SM90_TMA_LOADENS4_14ComposedLayoutINS4_7SwizzleILi2ELi4ELi3EEENS4_18smem_ptr_flag_bitsILi8EEENSU_INS5_IJNSA_ILi8EEESI_EEENS5_IJSI_SC_EEEEEEEvNS4_8identityENS4_23SM90_TMA_LOAD_MULTICASTES1B_vS1C_EENS_8epilogue10collective6detail29Sm90TmaWarpSpecializedAdapterINS1G_15DefaultEpilogueISK_SL_SL_NS1F_6thread17LinearCombinationISK_Li1EffLNS1K_9ScaleType4KindE0ELNS_15FloatRoundStyleE2ESK_EENS1_15EpilogueDefaultEEEEEvvEEEEvNT_6ParamsE --------------------------
	.section	.text._ZN7cutlass13device_kernelINS_4gemm6kernel13GemmUniversalIN4cute5tupleIJiiiiEEENS1_10collective13CollectiveMmaINS1_37MainloopSm90TmaGmmaWarpSpecializedFP8ILi4ENS5_IJNS4_1CILi2EEENSA_ILi1EEESC_EEENS1_35KernelTmaWarpSpecializedCooperativeEEENS5_IJNSA_ILi512EEENSA_ILi224EEENSA_ILi64EEEEEENS_12float_e4m3_tENS5_IJlSC_lEEESK_SL_NS4_8TiledMMAINS4_8MMA_AtomIJNS4_4SM904GMMA30MMA_64x32x32_F32E4M3E4M3_SS_TNILNSP_7ScaleInE1ELSR_1EEEEEENS4_6LayoutISD_NS5_IJSC_NSA_ILi0EEESV_EEEEENS5_IJNS4_10UnderscoreESY_SY_EEEEENS4_13SM90_TMA_LOADENS4_14ComposedLayoutINS4_7SwizzleILi2ELi4ELi3EEENS4_18smem_ptr_flag_bitsILi8EEENSU_INS5_IJNSA_ILi8EEESI_EEENS5_IJSI_SC_EEEEEEEvNS4_8identityENS4_23SM90_TMA_LOAD_MULTICASTES1B_vS1C_EENS_8epilogue10collective6detail29Sm90TmaWarpSpecializedAdapterINS1G_15DefaultEpilogueISK_SL_SL_NS1F_6thread17LinearCombinationISK_Li1EffLNS1K_9ScaleType4KindE0ELNS_15FloatRoundStyleE2ESK_EENS1_15EpilogueDefaultEEEEEvvEEEEvNT_6ParamsE,"ax",@progbits
	.align	128
.text._ZN7cutlass13device_kernelINS_4gemm6kernel13GemmUniversalIN4cute5tupleIJiiiiEEENS1_10collective13CollectiveMmaINS1_37MainloopSm90TmaGmmaWarpSpecializedFP8ILi4ENS5_IJNS4_1CILi2EEENSA_ILi1EEESC_EEENS1_35KernelTmaWarpSpecializedCooperativeEEENS5_IJNSA_ILi512EEENSA_ILi224EEENSA_ILi64EEEEEENS_12float_e4m3_tENS5_IJlSC_lEEESK_SL_NS4_8TiledMMAINS4_8MMA_AtomIJNS4_4SM904GMMA30MMA_64x32x32_F32E4M3E4M3_SS_TNILNSP_7ScaleInE1ELSR_1EEEEEENS4_6LayoutISD_NS5_IJSC_NSA_ILi0EEESV_EEEEENS5_IJNS4_10UnderscoreESY_SY_EEEEENS4_13SM90_TMA_LOADENS4_14ComposedLayoutINS4_7SwizzleILi2ELi4ELi3EEENS4_18smem_ptr_flag_bitsILi8EEENSU_INS5_IJNSA_ILi8EEESI_EEENS5_IJSI_SC_EEEEEEEvNS4_8identityENS4_23SM90_TMA_LOAD_MULTICASTES1B_vS1C_EENS_8epilogue10collective6detail29Sm90TmaWarpSpecializedAdapterINS1G_15DefaultEpilogueISK_SL_SL_NS1F_6thread17LinearCombinationISK_Li1EffLNS1K_9ScaleType4KindE0ELNS_15FloatRoundStyleE2ESK_EENS1_15EpilogueDefaultEEEEEvvEEEEvNT_6ParamsE:
        .type           _ZN7cutlass13device_kernelINS_4gemm6kernel13GemmUniversalIN4cute5tupleIJiiiiEEENS1_10collective13CollectiveMmaINS1_37MainloopSm90TmaGmmaWarpSpecializedFP8ILi4ENS5_IJNS4_1CILi2EEENSA_ILi1EEESC_EEENS1_35KernelTmaWarpSpecializedCooperativeEEENS5_IJNSA_ILi512EEENSA_ILi224EEENSA_ILi64EEEEEENS_12float_e4m3_tENS5_IJlSC_lEEESK_SL_NS4_8TiledMMAINS4_8MMA_AtomIJNS4_4SM904GMMA30MMA_64x32x32_F32E4M3E4M3_SS_TNILNSP_7ScaleInE1ELSR_1EEEEEENS4_6LayoutISD_NS5_IJSC_NSA_ILi0EEESV_EEEEENS5_IJNS4_10UnderscoreESY_SY_EEEEENS4_13SM90_TMA_LOADENS4_14ComposedLayoutINS4_7SwizzleILi2ELi4ELi3EEENS4_18smem_ptr_flag_bitsILi8EEENSU_INS5_IJNSA_ILi8EEESI_EEENS5_IJSI_SC_EEEEEEEvNS4_8identityENS4_23SM90_TMA_LOAD_MULTICASTES1B_vS1C_EENS_8epilogue10collective6detail29Sm90TmaWarpSpecializedAdapterINS1G_15DefaultEpilogueISK_SL_SL_NS1F_6thread17LinearCombinationISK_Li1EffLNS1K_9ScaleType4KindE0ELNS_15FloatRoundStyleE2ESK_EENS1_15EpilogueDefaultEEEEEvvEEEEvNT_6ParamsE,@function
        .size           _ZN7cutlass13device_kernelINS_4gemm6kernel13GemmUniversalIN4cute5tupleIJiiiiEEENS1_10collective13CollectiveMmaINS1_37MainloopSm90TmaGmmaWarpSpecializedFP8ILi4ENS5_IJNS4_1CILi2EEENSA_ILi1EEESC_EEENS1_35KernelTmaWarpSpecializedCooperativeEEENS5_IJNSA_ILi512EEENSA_ILi224EEENSA_ILi64EEEEEENS_12float_e4m3_tENS5_IJlSC_lEEESK_SL_NS4_8TiledMMAINS4_8MMA_AtomIJNS4_4SM904GMMA30MMA_64x32x32_F32E4M3E4M3_SS_TNILNSP_7ScaleInE1ELSR_1EEEEEENS4_6LayoutISD_NS5_IJSC_NSA_ILi0EEESV_EEEEENS5_IJNS4_10UnderscoreESY_SY_EEEEENS4_13SM90_TMA_LOADENS4_14ComposedLayoutINS4_7SwizzleILi2ELi4ELi3EEENS4_18smem_ptr_flag_bitsILi8EEENSU_INS5_IJNSA_ILi8EEESI_EEENS5_IJSI_SC_EEEEEEEvNS4_8identityENS4_23SM90_TMA_LOAD_MULTICASTES1B_vS1C_EENS_8epilogue10collective6detail29Sm90TmaWarpSpecializedAdapterINS1G_15DefaultEpilogueISK_SL_SL_NS1F_6thread17LinearCombinationISK_Li1EffLNS1K_9ScaleType4KindE0ELNS_15FloatRoundStyleE2ESK_EENS1_15EpilogueDefaultEEEEEvvEEEEvNT_6ParamsE,(.L_x_188 - _ZN7cutlass13device_kernelINS_4gemm6kernel13GemmUniversalIN4cute5tupleIJiiiiEEENS1_10collective13CollectiveMmaINS1_37MainloopSm90TmaGmmaWarpSpecializedFP8ILi4ENS5_IJNS4_1CILi2EEENSA_ILi1EEESC_EEENS1_35KernelTmaWarpSpecializedCooperativeEEENS5_IJNSA_ILi512EEENSA_ILi224EEENSA_ILi64EEEEEENS_12float_e4m3_tENS5_IJlSC_lEEESK_SL_NS4_8TiledMMAINS4_8MMA_AtomIJNS4_4SM904GMMA30MMA_64x32x32_F32E4M3E4M3_SS_TNILNSP_7ScaleInE1ELSR_1EEEEEENS4_6LayoutISD_NS5_IJSC_NSA_ILi0EEESV_EEEEENS5_IJNS4_10UnderscoreESY_SY_EEEEENS4_13SM90_TMA_LOADENS4_14ComposedLayoutINS4_7SwizzleILi2ELi4ELi3EEENS4_18smem_ptr_flag_bitsILi8EEENSU_INS5_IJNSA_ILi8EEESI_EEENS5_IJSI_SC_EEEEEEEvNS4_8identityENS4_23SM90_TMA_LOAD_MULTICASTES1B_vS1C_EENS_8epilogue10collective6detail29Sm90TmaWarpSpecializedAdapterINS1G_15DefaultEpilogueISK_SL_SL_NS1F_6thread17LinearCombinationISK_Li1EffLNS1K_9ScaleType4KindE0ELNS_15FloatRoundStyleE2ESK_EENS1_15EpilogueDefaultEEEEEvvEEEEvNT_6ParamsE)
        .other          _ZN7cutlass13device_kernelINS_4gemm6kernel13GemmUniversalIN4cute5tupleIJiiiiEEENS1_10collective13CollectiveMmaINS1_37MainloopSm90TmaGmmaWarpSpecializedFP8ILi4ENS5_IJNS4_1CILi2EEENSA_ILi1EEESC_EEENS1_35KernelTmaWarpSpecializedCooperativeEEENS5_IJNSA_ILi512EEENSA_ILi224EEENSA_ILi64EEEEEENS_12float_e4m3_tENS5_IJlSC_lEEESK_SL_NS4_8TiledMMAINS4_8MMA_AtomIJNS4_4SM904GMMA30MMA_64x32x32_F32E4M3E4M3_SS_TNILNSP_7ScaleInE1ELSR_1EEEEEENS4_6LayoutISD_NS5_IJSC_NSA_ILi0EEESV_EEEEENS5_IJNS4_10UnderscoreESY_SY_EEEEENS4_13SM90_TMA_LOADENS4_14ComposedLayoutINS4_7SwizzleILi2ELi4ELi3EEENS4_18smem_ptr_flag_bitsILi8EEENSU_INS5_IJNSA_ILi8EEESI_EEENS5_IJSI_SC_EEEEEEEvNS4_8identityENS4_23SM90_TMA_LOAD_MULTICASTES1B_vS1C_EENS_8epilogue10collective6detail29Sm90TmaWarpSpecializedAdapterINS1G_15DefaultEpilogueISK_SL_SL_NS1F_6thread17LinearCombinationISK_Li1EffLNS1K_9ScaleType4KindE0ELNS_15FloatRoundStyleE2ESK_EENS1_15EpilogueDefaultEEEEEvvEEEEvNT_6ParamsE,@"STO_CUDA_ENTRY STV_DEFAULT"
_ZN7cutlass13device_kernelINS_4gemm6kernel13GemmUniversalIN4cute5tupleIJiiiiEEENS1_10collective13CollectiveMmaINS1_37MainloopSm90TmaGmmaWarpSpecializedFP8ILi4ENS5_IJNS4_1CILi2EEENSA_ILi1EEESC_EEENS1_35KernelTmaWarpSpecializedCooperativeEEENS5_IJNSA_ILi512EEENSA_ILi224EEENSA_ILi64EEEEEENS_12float_e4m3_tENS5_IJlSC_lEEESK_SL_NS4_8TiledMMAINS4_8MMA_AtomIJNS4_4SM904GMMA30MMA_64x32x32_F32E4M3E4M3_SS_TNILNSP_7ScaleInE1ELSR_1EEEEEENS4_6LayoutISD_NS5_IJSC_NSA_ILi0EEESV_EEEEENS5_IJNS4_10UnderscoreESY_SY_EEEEENS4_13SM90_TMA_LOADENS4_14ComposedLayoutINS4_7SwizzleILi2ELi4ELi3EEENS4_18smem_ptr_flag_bitsILi8EEENSU_INS5_IJNSA_ILi8EEESI_EEENS5_IJSI_SC_EEEEEEEvNS4_8identityENS4_23SM90_TMA_LOAD_MULTICASTES1B_vS1C_EENS_8epilogue10collective6detail29Sm90TmaWarpSpecializedAdapterINS1G_15DefaultEpilogueISK_SL_SL_NS1F_6thread17LinearCombinationISK_Li1EffLNS1K_9ScaleType4KindE0ELNS_15FloatRoundStyleE2ESK_EENS1_15EpilogueDefaultEEEEEvvEEEEvNT_6ParamsE:
[----:B------:R-:W0:Y:S02]  /*0000*/  LDC R1, c[0x0][0x28] ;  /* 0x00000a00ff017b82 */ /* 0x000e240000000800 */
[----:B0-----:R-:W-:Y:S01]  /*0010*/  VIADD R1, R1, 0xfffff048 ;  /* 0xfffff04801017836 */ /* 0x001fe20000000000 */
[----:B------:R-:W0:Y:S01]  /*0020*/  S2R R4, SR_TID.X ;  /* 0x0000000000047919 */ /* 0x000e220000002100 */
[----:B------:R-:W-:Y:S01]  /*0030*/  ELECT P0, URZ, PT ;  /* 0x00000000003f782f */ /* 0x000fe20003800000 */
[----:B------:R-:W-:Y:S01]  /*0040*/  BSSY B0, `(.L_x_0) ;  /* 0x0000015000007945 */ /* 0x000fe20003800000 */
[--C-:B0-----:R-:W-:Y:S02]  /*0050*/  SHF.R.U32.HI R0, RZ, 0x5, R4.reuse ;  /* 0x00000005ff007819 */ /* 0x101fe40000011604 */
[----:B------:R-:W-:-:S03]  /*0060*/  SHF.R.U32.HI R2, RZ, 0x7, R4 ;  /* 0x00000007ff027819 */ /* 0x000fc60000011604 */
[----:B------:R-:W0:Y:S04]  /*0070*/  SHFL.IDX PT, R3, R0, RZ, 0x1f ;  /* 0x00001fff00037589 */ /* 0x000e2800000e0000 */
[----:B------:R-:W1:Y:S01]  /*0080*/  SHFL.IDX PT, R2, R2, RZ, 0x1f ;  /* 0x00001fff02027589 */ /* 0x000e6200000e0000 */
[----:B0-----:R-:W-:Y:S02]  /*0090*/  R2UR UR4, R3 ;  /* 0x00000000030472ca */ /* 0x001fe400000e0000 */
[----:B-1----:R-:W-:-:S11]  /*00a0*/  R2UR UR6, R2 ;  /* 0x00000000020672ca */ /* 0x002fd600000e0000 */
[----:B------:R-:W-:Y:S02]  /*00b0*/  USHF.R.S32.HI UR5, URZ, 0x1f, UR4 ;  /* 0x0000001f3f057899 */ /* 0x000fe40008011404 */
[----:B------:R-:W-:Y:S02]  /*00c0*/  ISETP.NE.OR P0, PT, RZ, UR4, !P0 ;  /* 0x00000004ff007c0c */ /* 0x000fe4000c705670 */
[----:B------:R-:W-:-:S04]  /*00d0*/  ULEA.HI UR5, UR5, UR4, URZ, 0x2 ;  /* 0x0000000405057291 */ /* 0x000fc8000f8f103f */
[----:B------:R-:W-:-:S04]  /*00e0*/  ULOP3.LUT UR5, UR5, 0xfffffffc, URZ, 0xc0, !UPT ;  /* 0xfffffffc05057892 */ /* 0x000fc8000f8ec03f */
[----:B------:R-:W-:-:S03]  /*00f0*/  UIADD3 UR5, UR4, -UR5, URZ ;  /* 0x8000000504057290 */ /* 0x000fc6000fffe03f */
[----:B------:R-:W-:Y:S09]  /*0100*/  @P0 BRA `(.L_x_1) ;  /* 0x0000000000200947 */ /* 0x000ff20003800000 */
[----:B------:R-:W-:Y:S02]  /*0110*/  ULDC.64 UR8, c[0x0][0x198] ;  /* 0x0000660000087ab9 */ /* 0x000fe40000000a00 */
[----:B------:R-:W-:Y:S02]  /*0120*/  UIADD3 UR10, UP0, UR8, 0xf0, URZ ;  /* 0x000000f0080a7890 */ /* 0x000fe4000ff1e03f */
[----:B------:R-:W-:Y:S02]  /*0130*/  UIADD3 UR8, UP1, UR8, 0x1f0, URZ ;  /* 0x000001f008087890 */ /* 0x000fe4000ff3e03f */
[----:B------:R-:W-:Y:S02]  /*0140*/  UIADD3.X UR11, URZ, UR9, URZ, UP0, !UPT ;  /* 0x000000093f0b7290 */ /* 0x000fe400087fe43f */
[----:B------:R-:W-:-:S07]  /*0150*/  UIADD3.X UR9, URZ, UR9, URZ, UP1, !UPT ;  /* 0x000000093f097290 */ /* 0x000fce0008ffe43f */
[----:B------:R0:W-:Y:S02]  /*0160*/  UTMACCTL.PF [UR10] ;  /* 0x000000000a0079b9 */ /* 0x0001e40008040000 */
[----:B------:R0:W-:Y:S02]  /*0170*/  UTMACCTL.PF [UR8] ;  /* 0x00000000080079b9 */ /* 0x0001e40008040000 */
[----:B0-----:R-:W-:Y:S01]  /*0180*/  NOP ;  /* 0x0000000000007918 */ /* 0x001fe20000000000 */
.L_x_1:
[----:B------:R-:W-:Y:S05]  /*0190*/  BSYNC B0 ;  /* 0x0000000000007941 */ /* 0x000fea0003800000 */
.L_x_0:
[----:B------:R-:W0:Y:S01]  /*01a0*/  SHFL.IDX PT, R2, R0, RZ, 0x1f ;  /* 0x00001fff00027589 */ /* 0x000e2200000e0000 */
[----:B------:R-:W-:Y:S01]  /*01b0*/  UISETP.NE.AND UP0, UPT, UR5, 0x3, UPT ;  /* 0x000000030500788c */ /* 0x000fe2000bf05270 */
[----:B------:R-:W-:Y:S01]  /*01c0*/  ISETP.NE.AND P1, PT, RZ, UR6, PT ;  /* 0x00000006ff007c0c */ /* 0x000fe2000bf25270 */
[----:B------:R-:W-:Y:S02]  /*01d0*/  UIADD3 UR11, UR6, -0x1, URZ ;  /* 0xffffffff060b7890 */ /* 0x000fe4000fffe03f */
[----:B------:R-:W-:Y:S02]  /*01e0*/  UISETP.EQ.OR UP0, UPT, UR5, URZ, !UP0 ;  /* 0x0000003f0500728c */ /* 0x000fe4000c702670 */
[----:B------:R-:W-:Y:S02]  /*01f0*/  UISETP.GE.U32.AND UP1, UPT, UR11, 0x2, UPT ;  /* 0x000000020b00788c */ /* 0x000fe4000bf26070 */
[----:B------:R-:W-:-:S04]  /*0200*/  UISETP.EQ.AND UP0, UPT, UR6, URZ, UP0 ;  /* 0x0000003f0600728c */ /* 0x000fc80008702270 */
[----:B------:R-:W-:-:S04]  /*0210*/  USEL UR4, URZ, 0x1, !UP0 ;  /* 0x000000013f047887 */ /* 0x000fc8000c000000 */
[----:B------:R-:W-:Y:S01]  /*0220*/  USEL UR4, UR4, 0x2, UP1 ;  /* 0x0000000204047887 */ /* 0x000fe20008800000 */
[----:B0-----:R-:W-:-:S13]  /*0230*/  ISETP.NE.AND P0, PT, R2, RZ, PT ;  /* 0x000000ff0200720c */ /* 0x001fda0003f05270 */
[----:B------:R-:W-:Y:S05]  /*0240*/  @P0 BRA `(.L_x_2) ;  /* 0x0000000000580947 */ /* 0x000fea0003800000 */
[----:B------:R-:W0:Y:S01]  /*0250*/  S2UR UR10, SR_CgaCtaId ;  /* 0x00000000000a79c3 */ /* 0x000e220000008800 */
[----:B------:R-:W-:Y:S01]  /*0260*/  UMOV UR6, 0x400 ;  /* 0x0000040000067882 */ /* 0x000fe20000000000 */
[----:B------:R-:W-:Y:S01]  /*0270*/  UMOV UR7, 0x1 ;  /* 0x0000000100077882 */ /* 0x000fe20000000000 */
[----:B------:R-:W-:Y:S01]  /*0280*/  UMOV UR8, 0x4 ;  /* 0x0000000400087882 */ /* 0x000fe20000000000 */
[----:B------:R-:W-:Y:S01]  /*0290*/  ELECT P0, URZ, PT ;  /* 0x00000000003f782f */ /* 0x000fe20003800000 */
[----:B------:R-:W-:-:S04]  /*02a0*/  UIADD3 UR8, -UR8, 0x100000, URZ ;  /* 0x0010000008087890 */ /* 0x000fc8000fffe13f */
[----:B------:R-:W-:Y:S02]  /*02b0*/  USHF.L.U32 UR9, UR8, 0xb, URZ ;  /* 0x0000000b08097899 */ /* 0x000fe4000800063f */
[----:B------:R-:W-:Y:S02]  /*02c0*/  USHF.L.U32 UR8, UR8, 0x1, URZ ;  /* 0x0000000108087899 */ /* 0x000fe4000800063f */
[----:B0-----:R-:W-:Y:S02]  /*02d0*/  ULEA UR10, UR10, UR6, 0x18 ;  /* 0x000000060a0a7291 */ /* 0x001fe4000f8ec03f */
[----:B------:R-:W-:-:S04]  /*02e0*/  UIADD3 UR6, -UR7, 0x100000, URZ ;  /* 0x0010000007067890 */ /* 0x000fc8000fffe13f */
[----:B------:R-:W-:Y:S02]  /*02f0*/  USHF.L.U32 UR7, UR6, 0xb, URZ ;  /* 0x0000000b06077899 */ /* 0x000fe4000800063f */
[----:B------:R-:W-:Y:S01]  /*0300*/  USHF.L.U32 UR6, UR6, 0x1, URZ ;  /* 0x0000000106067899 */ /* 0x000fe2000800063f */
[----:B------:R-:W0:Y:S11]  /*0310*/  FENCE.VIEW.ASYNC.S ;  /* 0x00000000000073c6 */ /* 0x000e360000000000 */
[----:B0-----:R0:W1:Y:S01]  /*0320*/  SYNCS.EXCH.64 URZ, [UR10], UR6 ;  /* 0x000000060a3f75b2 */ /* 0x0010620008000100 */
[----:B------:R0:W2:Y:S01]  /*0330*/  SYNCS.EXCH.64 URZ, [UR10+0x20], UR8 ;  /* 0x000020080a3f75b2 */ /* 0x0000a20008000100 */
[----:B------:R0:W3:Y:S01]  /*0340*/  SYNCS.EXCH.64 URZ, [UR10+0x8], UR6 ;  /* 0x000008060a3f75b2 */ /* 0x0000e20008000100 */
[----:B------:R0:W4:Y:S01]  /*0350*/  SYNCS.EXCH.64 URZ, [UR10+0x28], UR8 ;  /* 0x000028080a3f75b2 */ /* 0x0001220008000100 */
[----:B------:R0:W0:Y:S01]  /*0360*/  SYNCS.EXCH.64 URZ, [UR10+0x10], UR6 ;  /* 0x000010060a3f75b2 */ /* 0x0000220008000100 */
[----:B------:R0:W0:Y:S01]  /*0370*/  SYNCS.EXCH.64 URZ, [UR10+0x30], UR8 ;  /* 0x000030080a3f75b2 */ /* 0x0000220008000100 */
[----:B------:R0:W0:Y:S01]  /*0380*/  SYNCS.EXCH.64 URZ, [UR10+0x18], UR6 ;  /* 0x000018060a3f75b2 */ /* 0x0000220008000100 */
[----:B------:R0:W0:Y:S01]  /*0390*/  SYNCS.EXCH.64 URZ, [UR10+0x38], UR8 ;  /* 0x000038080a3f75b2 */ /* 0x0000220008000100 */
[----:B------:R-:W-:Y:S01]  /*03a0*/  NOP ;  /* 0x0000000000007918 */ /* 0x000fe20000000000 */
.L_x_2:
[----:B------:R-:W-:Y:S01]  /*03b0*/  SHF.R.S32.HI R3, RZ, 0x1f, R4 ;  /* 0x0000001fff037819 */ /* 0x000fe20000011404 */
[----:B------:R-:W5:Y:S01]  /*03c0*/  SHFL.IDX PT, R0, R0, RZ, 0x1f ;  /* 0x00001fff00007589 */ /* 0x000f6200000e0000 */
[----:B0-----:R-:W0:Y:S01]  /*03d0*/  S2UR UR10, SR_CTAID.X ;  /* 0x00000000000a79c3 */ /* 0x001e220000002500 */
[----:B------:R-:W-:Y:S02]  /*03e0*/  ELECT P0, URZ, PT ;  /* 0x00000000003f782f */ /* 0x000fe40003800000 */
[----:B------:R-:W-:Y:S01]  /*03f0*/  LEA.HI R3, R3, R4, RZ, 0x7 ;  /* 0x0000000403037211 */ /* 0x000fe200078f38ff */
[----:B------:R-:W-:Y:S01]  /*0400*/  ULDC UR6, c[0x0][0x150] ;  /* 0x0000540000067ab9 */ /* 0x000fe20000000800 */
[----:B------:R-:W-:Y:S01]  /*0410*/  SHF.R.S32.HI R9, RZ, 0x1f, R2 ;  /* 0x0000001fff097819 */ /* 0x000fe20000011402 */
[----:B------:R-:W-:Y:S01]  /*0420*/  NOP ;  /* 0x0000000000007918 */ /* 0x000fe20000000000 */
[----:B------:R-:W-:Y:S01]  /*0430*/  LOP3.LUT R3, R3, 0xffffff80, RZ, 0xc0, !PT ;  /* 0xffffff8003037812 */ /* 0x000fe200078ec0ff */
[----:B------:R-:W-:Y:S01]  /*0440*/  NOP ;  /* 0x0000000000007918 */ /* 0x000fe20000000000 */
[----:B------:R-:W-:Y:S01]  /*0450*/  LEA.HI R9, R9, R2, RZ, 0x2 ;  /* 0x0000000209097211 */ /* 0x000fe200078f10ff */
[----:B------:R-:W1:Y:S02]  /*0460*/  LDC R8, c[0x0][0x144] ;  /* 0x00005100ff087b82 */ /* 0x000e640000000800 */
[----:B------:R-:W-:Y:S01]  /*0470*/  IMAD.IADD R3, R4, 0x1, -R3 ;  /* 0x0000000104037824 */ /* 0x000fe200078e0a03 */
[----:B------:R-:W-:Y:S01]  /*0480*/  LOP3.LUT R9, R9, 0x3ffffffc, RZ, 0xc0, !PT ;  /* 0x3ffffffc09097812 */ /* 0x000fe200078ec0ff */
[----:B------:R-:W2:Y:S03]  /*0490*/  S2R R4, SR_CTAID.Y ;  /* 0x0000000000047919 */ /* 0x000ea60000002600 */
[----:B------:R-:W-:Y:S01]  /*04a0*/  SHF.R.S32.HI R6, RZ, 0x1f, R3 ;  /* 0x0000001fff067819 */ /* 0x000fe20000011403 */
[----:B------:R-:W-:Y:S01]  /*04b0*/  IMAD.IADD R2, R2, 0x1, -R9 ;  /* 0x0000000102027824 */ /* 0x000fe200078e0a09 */
[----:B------:R-:W3:Y:S02]  /*04c0*/  LDC R13, c[0x0][0x148] ;  /* 0x00005200ff0d7b82 */ /* 0x000ee40000000800 */
[----:B------:R-:W-:-:S02]  /*04d0*/  LEA.HI R6, R6, R3, RZ, 0x3 ;  /* 0x0000000306067211 */ /* 0x000fc400078f18ff */
[----:B-----5:R-:W-:Y:S02]  /*04e0*/  ISETP.NE.OR P0, PT, R0, RZ, !P0 ;  /* 0x000000ff0000720c */ /* 0x020fe40004705670 */
[--C-:B------:R-:W-:Y:S02]  /*04f0*/  SHF.R.S32.HI R0, RZ, 0x3, R6.reuse ;  /* 0x00000003ff007819 */ /* 0x100fe40000011406 */
[----:B------:R-:W-:Y:S02]  /*0500*/  SHF.R.S32.HI R7, RZ, 0x1f, R6 ;  /* 0x0000001fff077819 */ /* 0x000fe40000011406 */
[----:B0-----:R-:W-:Y:S02]  /*0510*/  I2FP.F32.U32 R6, UR10 ;  /* 0x0000000a00067c45 */ /* 0x001fe40008201000 */
[----:B------:R-:W-:-:S03]  /*0520*/  LEA.HI R7, R7, R0, RZ, 0x2 ;  /* 0x0000000007077211 */ /* 0x000fc600078f10ff */
[----:B------:R-:W-:Y:S01]  /*0530*/  FMUL R6, R6, UR6 ;  /* 0x0000000606067c20 */ /* 0x000fe20008400000 */
[----:B------:R-:W-:Y:S01]  /*0540*/  LOP3.LUT R7, R7, 0xfffffffc, RZ, 0xc0, !PT ;  /* 0xfffffffc07077812 */ /* 0x000fe200078ec0ff */
[----:B------:R-:W-:Y:S01]  /*0550*/  VOTEU.ALL UP0, P0 ;  /* 0x00000000003f7886 */ /* 0x000fe20000000000 */
[----:B------:R-:W-:Y:S01]  /*0560*/  ULDC UR6, c[0x0][0x154] ;  /* 0x0000550000067ab9 */ /* 0x000fe20000000800 */
[----:B------:R-:W-:Y:S02]  /*0570*/  VOTEU.ALL UP1, P0 ;  /* 0x00000000003f7886 */ /* 0x000fe40000020000 */
[----:B------:R-:W0:Y:S01]  /*0580*/  F2I.U32.TRUNC.NTZ R6, R6 ;  /* 0x0000000600067305 */ /* 0x000e22000020f000 */
[----:B------:R-:W-:Y:S01]  /*0590*/  IMAD.IADD R7, R0, 0x1, -R7 ;  /* 0x0000000100077824 */ /* 0x000fe200078e0a07 */
[----:B------:R-:W5:Y:S01]  /*05a0*/  @!UP0 S2UR UR9, SR_CgaCtaId ;  /* 0x00000000000989c3 */ /* 0x000f620000008800 */
[----:B------:R-:W-:Y:S02]  /*05b0*/  @!UP0 UMOV UR8, 0x400 ;  /* 0x0000040000088882 */ /* 0x000fe40000000000 */
[----:B------:R-:W-:Y:S01]  /*05c0*/  IMAD R2, R2, 0x4, R7 ;  /* 0x0000000402027824 */ /* 0x000fe200078e0207 */
[----:B--2---:R-:W-:-:S04]  /*05d0*/  I2FP.F32.U32 R9, R4 ;  /* 0x0000000400097245 */ /* 0x004fc80000201000 */
[----:B------:R-:W-:Y:S01]  /*05e0*/  LEA.HI R0, R2, R2, RZ, 0x1 ;  /* 0x0000000202007211 */ /* 0x000fe200078f08ff */
[----:B------:R-:W-:Y:S01]  /*05f0*/  FMUL R9, R9, UR6 ;  /* 0x0000000609097c20 */ /* 0x000fe20008400000 */
[----:B------:R-:W-:Y:S02]  /*0600*/  UMOV UR6, 0x20 ;  /* 0x0000002000067882 */ /* 0x000fe40000000000 */
[----:B------:R-:W-:Y:S01]  /*0610*/  LOP3.LUT R7, R0, 0xfffffffe, RZ, 0xc0, !PT ;  /* 0xfffffffe00077812 */ /* 0x000fe200078ec0ff */
[----:B0-----:R-:W-:Y:S01]  /*0620*/  IMAD.MOV R11, RZ, RZ, -R6 ;  /* 0x000000ffff0b7224 */ /* 0x001fe200078e0a06 */
[----:B------:R-:W-:-:S04]  /*0630*/  @!UP0 UIADD3 UR6, -UR6, 0x100000, URZ ;  /* 0x0010000006068890 */ /* 0x000fc8000fffe13f */
[----:B------:R-:W-:Y:S02]  /*0640*/  @!UP0 USHF.L.U32 UR7, UR6, 0xb, URZ ;  /* 0x0000000b06078899 */ /* 0x000fe4000800063f */
[----:B------:R-:W-:Y:S01]  /*0650*/  @!UP0 USHF.L.U32 UR6, UR6, 0x1, URZ ;  /* 0x0000000106068899 */ /* 0x000fe2000800063f */
[----:B------:R-:W0:Y:S01]  /*0660*/  F2I.U32.TRUNC.NTZ R9, R9 ;  /* 0x0000000900097305 */ /* 0x000e22000020f000 */
[----:B------:R-:W2:Y:S01]  /*0670*/  LDC R6, c[0x0][0x140] ;  /* 0x00005000ff067b82 */ /* 0x000ea20000000800 */
[----:B-1----:R-:W-:Y:S02]  /*0680*/  IMAD R0, R8, R11, UR10 ;  /* 0x0000000a08007e24 */ /* 0x002fe4000f8e020b */
[----:B------:R-:W-:-:S05]  /*0690*/  IMAD.IADD R7, R2, 0x1, -R7 ;  /* 0x0000000102077824 */ /* 0x000fca00078e0a07 */
[----:B------:R-:W-:Y:S01]  /*06a0*/  ISETP.NE.AND P2, PT, R7, R0, PT ;  /* 0x000000000700720c */ /* 0x000fe20003f45270 */
[C---:B------:R-:W-:Y:S01]  /*06b0*/  IMAD.SHL.U32 R7, R2.reuse, 0x4, RZ ;  /* 0x0000000402077824 */ /* 0x040fe200078e00ff */
[----:B-----5:R-:W-:Y:S01]  /*06c0*/  @!UP0 ULEA UR8, UR9, UR8, 0x18 ;  /* 0x0000000809088291 */ /* 0x020fe2000f8ec03f */
[----:B------:R-:W-:Y:S01]  /*06d0*/  VOTEU.ALL UP0, P0 ;  /* 0x00000000003f7886 */ /* 0x000fe20000000000 */
[----:B------:R-:W-:Y:S01]  /*06e0*/  LOP3.LUT P0, RZ, R3, 0x7, RZ, 0xc0, !PT ;  /* 0x0000000703ff7812 */ /* 0x000fe2000780c0ff */
[----:B0-----:R-:W-:Y:S01]  /*06f0*/  IMAD.MOV R12, RZ, RZ, -R9 ;  /* 0x000000ffff0c7224 */ /* 0x001fe200078e0a09 */
[----:B------:R-:W-:-:S03]  /*0700*/  LOP3.LUT R10, R2, 0xc, R7, 0x78, !PT ;  /* 0x0000000c020a7812 */ /* 0x000fc600078e7807 */
[----:B---3--:R-:W-:Y:S01]  /*0710*/  IMAD R7, R13, R12, R4 ;  /* 0x0000000c0d077224 */ /* 0x008fe200078e0204 */
[C---:B------:R-:W-:Y:S01]  /*0720*/  ISETP.LT.U32.AND P0, PT, R10.reuse, 0x2, !P0 ;  /* 0x000000020a00780c */ /* 0x040fe20004701070 */
[----:B------:R0:W-:Y:S02]  /*0730*/  STL [R1+0xa84], R10 ;  /* 0x000a840a01007387 */ /* 0x0001e40000100800 */
[----:B------:R-:W-:Y:S02]  /*0740*/  @P2 LEA.HI R2, R10, R10, RZ, 0x1 ;  /* 0x0000000a0a022211 */ /* 0x000fe400078f08ff */
[----:B------:R-:W1:Y:S02]  /*0750*/  FENCE.VIEW.ASYNC.S ;  /* 0x00000000000073c6 */ /* 0x000e640000000000 */
[----:B-1----:R0:W1:Y:S01]  /*0760*/  @!UP0 SYNCS.EXCH.64 URZ, [UR8+0x50], UR6 ;  /* 0x00005006083f85b2 */ /* 0x0020620008000100 */
[----:B------:R-:W-:Y:S02]  /*0770*/  SEL R3, RZ, 0x1, !P0 ;  /* 0x00000001ff037807 */ /* 0x000fe40004000000 */
[----:B------:R-:W-:-:S02]  /*0780*/  @P2 SHF.R.S32.HI R2, RZ, 0x1, R2 ;  /* 0x00000001ff022819 */ /* 0x000fc40000011402 */
[----:B--2---:R-:W-:Y:S02]  /*0790*/  ISETP.EQ.U32.AND P4, PT, R6, 0x1, PT ;  /* 0x000000010600780c */ /* 0x004fe40003f82070 */
[----:B------:R-:W-:Y:S01]  /*07a0*/  @P2 ISETP.NE.AND P3, PT, R2, R7, PT ;  /* 0x000000070200220c */ /* 0x000fe20003f65270 */
[----:B------:R-:W-:-:S03]  /*07b0*/  IMAD.MOV.U32 R2, RZ, RZ, 0x1 ;  /* 0x00000001ff027424 */ /* 0x000fc600078e00ff */
[----:B------:R-:W-:-:S04]  /*07c0*/  @P2 SEL R2, RZ, 0x1, P3 ;  /* 0x00000001ff022807 */ /* 0x000fc80001800000 */
[----:B------:R-:W-:Y:S01]  /*07d0*/  LOP3.LUT R2, R2, R3, RZ, 0xc0, !PT ;  /* 0x0000000302027212 */ /* 0x000fe200078ec0ff */
[----:B------:R0:W2:Y:S01]  /*07e0*/  @!UP1 SYNCS.EXCH.64 URZ, [UR8+0x58], UR6 ;  /* 0x00005806083f95b2 */ /* 0x0000a20008000100 */
[----:B------:R-:W-:-:S03]  /*07f0*/  NOP ;  /* 0x0000000000007918 */ /* 0x000fc60000000000 */
[----:B------:R0:W-:Y:S01]  /*0800*/  STL [R1+0xa80], R2 ;  /* 0x000a800201007387 */ /* 0x0001e20000100800 */
[----:B-1----:R-:W-:Y:S05]  /*0810*/  @!P4 BRA `(.L_x_3) ;  /* 0x000000000008c947 */ /* 0x002fea0003800000 */
[----:B--2-4-:R-:W-:Y:S01]  /*0820*/  UCGABAR_ARV ;  /* 0x00000000000079c7 */ /* 0x014fe20008000000 */
[----:B------:R-:W-:Y:S05]  /*0830*/  BRA `(.L_x_4) ;  /* 0x0000000000047947 */ /* 0x000fea0003800000 */
.L_x_3:
[----:B--2-4-:R-:W-:Y:S01]  /*0840*/  NOP ;  /* 0x0000000000007918 */ /* 0x014fe20000000000 */
.L_x_4:
[----:B0-----:R-:W0:Y:S01]  /*0850*/  LDC R2, c[0x0][0x65c] ;  /* 0x00019700ff027b82 */ /* 0x001e220000000800 */
[----:B------:R-:W-:Y:S01]  /*0860*/  IMAD.U32 R6, RZ, RZ, UR10 ;  /* 0x0000000aff067e24 */ /* 0x000fe2000f8e00ff */
[----:B------:R-:W-:Y:S01]  /*0870*/  LOP3.LUT R3, R3, 0xffefffff, RZ, 0xc0, !PT ;  /* 0xffefffff03037812 */ /* 0x000fe200078ec0ff */
[----:B------:R-:W-:Y:S01]  /*0880*/  IMAD.MOV.U32 R7, RZ, RZ, RZ ;  /* 0x000000ffff077224 */ /* 0x000fe200078e00ff */
[----:B0-----:R-:W-:-:S13]  /*0890*/  ISETP.NE.AND P2, PT, R2, 0x1, PT ;  /* 0x000000010200780c */ /* 0x001fda0003f45270 */
[----:B------:R-:W0:Y:S01]  /*08a0*/  @P2 LDC R9, c[0x0][0x10] ;  /* 0x00000400ff092b82 */ /* 0x000e220000000800 */
[----:B------:R-:W-:Y:S01]  /*08b0*/  @P2 IMAD.MOV.U32 R5, RZ, RZ, RZ ;  /* 0x000000ffff052224 */ /* 0x000fe200078e00ff */
[----:B------:R-:W-:Y:S01]  /*08c0*/  @P2 LOP3.LUT R3, R3, 0x100000, RZ, 0xfc, !PT ;  /* 0x0010000003032812 */ /* 0x000fe200078efcff */
[----:B------:R-:W-:-:S05]  /*08d0*/  @P2 IMAD.MOV.U32 R15, RZ, RZ, RZ ;  /* 0x000000ffff0f2224 */ /* 0x000fca00078e00ff */
[----:B------:R-:W1:Y:S01]  /*08e0*/  @!P2 LDC R11, c[0x0][0xc] ;  /* 0x00000300ff0bab82 */ /* 0x000e620000000800 */
[----:B0-----:R-:W-:-:S04]  /*08f0*/  @P2 IMAD.WIDE.U32 R8, R9, UR10, R4 ;  /* 0x0000000a09082c25 */ /* 0x001fc8000f8e0004 */
[----:B------:R-:W-:Y:S02]  /*0900*/  @P2 IMAD.MOV.U32 R23, RZ, RZ, R8 ;  /* 0x000000ffff172224 */ /* 0x000fe400078e0008 */
[----:B------:R-:W-:Y:S02]  /*0910*/  @P2 IMAD.IADD R24, R9, 0x1, R15 ;  /* 0x0000000109182824 */ /* 0x000fe400078e020f */
[----:B-1----:R-:W-:-:S04]  /*0920*/  @!P2 IMAD.WIDE.U32 R6, R4, R11, R6 ;  /* 0x0000000b0406a225 */ /* 0x002fc800078e0006 */
[----:B------:R-:W-:Y:S02]  /*0930*/  @!P2 IMAD.MOV.U32 R23, RZ, RZ, R6 ;  /* 0x000000ffff17a224 */ /* 0x000fe400078e0006 */
[----:B------:R-:W-:-:S03]  /*0940*/  @!P2 IMAD.MOV.U32 R24, RZ, RZ, R7 ;  /* 0x000000ffff18a224 */ /* 0x000fc600078e0007 */
[----:B------:R0:W-:Y:S04]  /*0950*/  STL [R1+0xa8c], R23 ;  /* 0x000a8c1701007387 */ /* 0x0001e80000100800 */
[----:B------:R0:W-:Y:S01]  /*0960*/  STL [R1+0xa88], R24 ;  /* 0x000a881801007387 */ /* 0x0001e20000100800 */
[----:B------:R-:W-:Y:S05]  /*0970*/  @!P4 BRA `(.L_x_5) ;  /* 0x00000000000cc947 */ /* 0x000fea0003800000 */
[----:B------:R-:W-:Y:S01]  /*0980*/  UCGABAR_WAIT ;  /* 0x0000000000007dc7 */ /* 0x000fe20008000000 */
[----:B------:R-:W-:Y:S01]  /*0990*/  CCTL.IVALL ;  /* 0x00000000ff00798f */ /* 0x000fe20002000000 */
[----:B------:R-:W-:Y:S05]  /*09a0*/  BRA `(.L_x_6) ;  /* 0x0000000000047947 */ /* 0x000fea0003800000 */
.L_x_5:
[----:B------:R-:W-:Y:S06]  /*09b0*/  BAR.SYNC.DEFER_BLOCKING 0x0 ;  /* 0x0000000000007b1d */ /* 0x000fec0000010000 */
.L_x_6:
[----:B------:R-:W-:Y:S05]  /*09c0*/  @!P1 BRA `(.L_x_7) ;  /* 0x0000059000a49947 */ /* 0x000fea0003800000 */
[----:B------:R-:W-:-:S06]  /*09d0*/  UISETP.GT.U32.AND UP0, UPT, UR11, 0x1, UPT ;  /* 0x000000010b00788c */ /* 0x000fcc000bf04070 */
[----:B------:R-:W-:-:S13]  /*09e0*/  PLOP3.LUT P0, PT, PT, PT, UP0, 0x80, 0x0 ;  /* 0x000000000000781c */ /* 0x000fda0003f0f008 */
[----:B------:R-:W-:Y:S05]  /*09f0*/  @P0 EXIT ;  /* 0x000000000000094d */ /* 0x000fea0003800000 */
[----:B------:R-:W-:Y:S01]  /*0a00*/  IMAD.MOV.U32 R7, RZ, RZ, -0x1 ;  /* 0xffffffffff077424 */ /* 0x000fe200078e00ff */
[----:B------:R-:W-:Y:S01]  /*0a10*/  ULDC.64 UR6, c[0x0][0x650] ;  /* 0x0001940000067ab9 */ /* 0x000fe20000000a00 */
[----:B------:R-:W-:Y:S01]  /*0a20*/  IMAD.MOV.U32 R6, RZ, RZ, -0x1 ;  /* 0xffffffffff067424 */ /* 0x000fe200078e00ff */
[----:B------:R-:W-:Y:S01]  /*0a30*/  ISETP.GE.U32.AND P0, PT, R23, UR6, PT ;  /* 0x0000000617007c0c */ /* 0x000fe2000bf06070 */
[----:B------:R-:W-:Y:S01]  /*0a40*/  UMOV UR48, 0xffffffff ;  /* 0xffffffff00307882 */ /* 0x000fe20000000000 */
[----:B------:R1:W-:Y:S01]  /*0a50*/  STL [R1+0xa78], R7 ;  /* 0x000a780701007387 */ /* 0x0003e20000100800 */
[----:B------:R-:W-:Y:S02]  /*0a60*/  PRMT R2, RZ, 0x7610, R2 ;  /* 0x00007610ff027816 */ /* 0x000fe40000000002 */
[----:B------:R-:W-:Y:S01]  /*0a70*/  ISETP.GE.U32.AND.EX P0, PT, R24, UR7, PT, P0 ;  /* 0x0000000718007c0c */ /* 0x000fe2000bf06100 */
[----:B------:R1:W-:-:S12]  /*0a80*/  STL [R1+0xa7c], R6 ;  /* 0x000a7c0601007387 */ /* 0x0003d80000100800 */
[----:B-1----:R-:W-:Y:S05]  /*0a90*/  @P0 BRA `(.L_x_8) ;  /* 0x0000000400380947 */ /* 0x002fea0003800000 */
[----:B------:R-:W1:Y:S01]  /*0aa0*/  LDC.64 R16, c[0x0][0x628] ;  /* 0x00018a00ff107b82 */ /* 0x000e620000000a00 */
[----:B------:R-:W-:Y:S02]  /*0ab0*/  IMAD.MOV.U32 R6, RZ, RZ, R23 ;  /* 0x000000ffff067224 */ /* 0x000fe400078e0017 */
[----:B------:R-:W-:-:S05]  /*0ac0*/  IMAD.MOV.U32 R7, RZ, RZ, R24 ;  /* 0x000000ffff077224 */ /* 0x000fca00078e0018 */
[----:B------:R-:W2:Y:S08]  /*0ad0*/  LDC R2, c[0x0][0x630] ;  /* 0x00018c00ff027b82 */ /* 0x000eb00000000800 */
[----:B------:R-:W3:Y:S01]  /*0ae0*/  LDC.64 R18, c[0x0][0x620] ;  /* 0x00018800ff127b82 */ /* 0x000ee20000000a00 */
[----:B-1----:R-:W-:-:S04]  /*0af0*/  ISETP.NE.U32.AND P0, PT, R16, RZ, PT ;  /* 0x000000ff1000720c */ /* 0x002fc80003f05070 */
[----:B------:R-:W-:-:S13]  /*0b00*/  ISETP.NE.AND.EX P0, PT, R17, RZ, PT, P0 ;  /* 0x000000ff1100720c */ /* 0x000fda0003f05300 */
[----:B--23--:R-:W-:Y:S05]  /*0b10*/  @!P0 BRA `(.L_x_9) ;  /* 0x0000000000288947 */ /* 0x00cfea0003800000 */
[----:B------:R-:W1:Y:S02]  /*0b20*/  LDC R11, c[0x0][0x634] ;  /* 0x00018d00ff0b7b82 */ /* 0x000e640000000800 */
[----:B-1----:R-:W-:-:S05]  /*0b30*/  IADD3 R11, P0, R23, R11, RZ ;  /* 0x0000000b170b7210 */ /* 0x002fca0007f1e0ff */
[----:B------:R-:W-:-:S04]  /*0b40*/  IMAD.X R15, RZ, RZ, R24, P0 ;  /* 0x000000ffff0f7224 */ /* 0x000fc800000e0618 */
[----:B------:R-:W-:-:S04]  /*0b50*/  IMAD.WIDE.U32 R6, R15, R16, RZ ;  /* 0x000000100f067225 */ /* 0x000fc800078e00ff */
[----:B------:R-:W-:-:S04]  /*0b60*/  IMAD.WIDE.U32 R8, P0, R11, R17, R6 ;  /* 0x000000110b087225 */ /* 0x000fc80007800006 */
[----:B------:R-:W-:-:S04]  /*0b70*/  IMAD.WIDE.U32 R6, R11, R16, RZ ;  /* 0x000000100b067225 */ /* 0x000fc800078e00ff */
[----:B------:R-:W-:Y:S01]  /*0b80*/  IMAD.X R11, RZ, RZ, RZ, P0 ;  /* 0x000000ffff0b7224 */ /* 0x000fe200000e06ff */
[----:B------:R-:W-:Y:S01]  /*0b90*/  IADD3 RZ, P0, R7, R8, RZ ;  /* 0x0000000807ff7210 */ /* 0x000fe20007f1e0ff */
[----:B------:R-:W-:-:S04]  /*0ba0*/  IMAD.MOV.U32 R10, RZ, RZ, R9 ;  /* 0x000000ffff0a7224 */ /* 0x000fc800078e0009 */
[----:B------:R-:W-:-:S08]  /*0bb0*/  IMAD.WIDE.U32.X R6, R15, R17, R10, P0 ;  /* 0x000000110f067225 */ /* 0x000fd000000e040a */
.L_x_9:
[----:B------:R-:W1:Y:S01]  /*0bc0*/  LDC.64 R20, c[0x0][0x640] ;  /* 0x00019000ff147b82 */ /* 0x000e620000000a00 */
[-C--:B------:R-:W-:Y:S01]  /*0bd0*/  SHF.R.U64 R22, R6, R2.reuse, R7 ;  /* 0x0000000206167219 */ /* 0x080fe20000001207 */
[----:B------:R-:W-:Y:S01]  /*0be0*/  IMAD.MOV.U32 R6, RZ, RZ, R23 ;  /* 0x000000ffff067224 */ /* 0x000fe200078e0017 */
[----:B------:R-:W-:Y:S01]  /*0bf0*/  SHF.R.U32.HI R2, RZ, R2, R7 ;  /* 0x00000002ff027219 */ /* 0x000fe20000011607 */
[----:B------:R-:W-:Y:S01]  /*0c00*/  IMAD R25, R13, R12, R4 ;  /* 0x0000000c0d197224 */ /* 0x000fe200078e0204 */
[----:B------:R-:W-:Y:S01]  /*0c10*/  IADD3 R5, P0, RZ, -R22, RZ ;  /* 0x80000016ff057210 */ /* 0x000fe20007f1e0ff */
[----:B------:R-:W-:Y:S02]  /*0c20*/  IMAD.MOV.U32 R13, RZ, RZ, 0x1 ;  /* 0x00000001ff0d7424 */ /* 0x000fe400078e00ff */
[----:B------:R-:W2:Y:S02]  /*0c30*/  LDC R8, c[0x0][0x618] ;  /* 0x00018600ff087b82 */ /* 0x000ea40000000800 */
[----:B------:R-:W-:-:S04]  /*0c40*/  IMAD.X R7, RZ, RZ, ~R2, P0 ;  /* 0x000000ffff077224 */ /* 0x000fc800000e0e02 */
[-C--:B------:R-:W-:Y:S02]  /*0c50*/  IMAD R2, R7, R18.reuse, RZ ;  /* 0x0000001207027224 */ /* 0x080fe400078e02ff */
[----:B------:R-:W0:Y:S01]  /*0c60*/  LDC R9, c[0x0][0x608] ;  /* 0x00018200ff097b82 */ /* 0x000e220000000800 */
[----:B------:R-:W-:Y:S02]  /*0c70*/  IMAD.MOV.U32 R7, RZ, RZ, R24 ;  /* 0x000000ffff077224 */ /* 0x000fe400078e0018 */
[----:B------:R-:W-:-:S05]  /*0c80*/  IMAD.WIDE.U32 R6, R5, R18, R6 ;  /* 0x0000001205067225 */ /* 0x000fca00078e0006 */
[----:B------:R-:W3:Y:S01]  /*0c90*/  LDC R14, c[0x0][0x658] ;  /* 0x00019600ff0e7b82 */ /* 0x000ee20000000800 */
[----:B------:R-:W-:Y:S01]  /*0ca0*/  IMAD R5, R5, R19, R2 ;  /* 0x0000001305057224 */ /* 0x000fe200078e0202 */
[----:B-1----:R-:W-:-:S03]  /*0cb0*/  ISETP.NE.U32.AND P0, PT, R20, RZ, PT ;  /* 0x000000ff1400720c */ /* 0x002fc60003f05070 */
[----:B------:R-:W-:Y:S01]  /*0cc0*/  IMAD.IADD R5, R7, 0x1, R5 ;  /* 0x0000000107057824 */ /* 0x000fe200078e0205 */
[----:B------:R-:W-:Y:S01]  /*0cd0*/  ISETP.NE.AND.EX P0, PT, R21, RZ, PT, P0 ;  /* 0x000000ff1500720c */ /* 0x000fe20003f05300 */
[----:B------:R-:W-:Y:S01]  /*0ce0*/  IMAD.MOV.U32 R7, RZ, RZ, -0x1 ;  /* 0xffffffffff077424 */ /* 0x000fe200078e00ff */
[----:B------:R-:W1:Y:S02]  /*0cf0*/  LDC R17, c[0x0][0x600] ;  /* 0x00018000ff117b82 */ /* 0x000e640000000800 */
[-CC-:B--2---:R-:W-:Y:S02]  /*0d00*/  SHF.R.U64 R15, R6, R8.reuse, R5.reuse ;  /* 0x00000008060f7219 */ /* 0x184fe40000001205 */
[----:B------:R-:W-:-:S04]  /*0d10*/  SHF.R.U32.HI R2, RZ, R8, R5 ;  /* 0x00000008ff027219 */ /* 0x000fc80000011605 */
[----:B------:R-:W2:Y:S01]  /*0d20*/  LDC R16, c[0x0][0x648] ;  /* 0x00019200ff107b82 */ /* 0x000ea20000000800 */
[-CC-:B0-----:R-:W-:Y:S02]  /*0d30*/  SHF.R.U64 R23, R15, R9.reuse, R2.reuse ;  /* 0x000000090f177219 */ /* 0x181fe40000001202 */
[----:B------:R-:W-:-:S05]  /*0d40*/  SHF.R.U32.HI R5, RZ, R9, R2 ;  /* 0x00000009ff057219 */ /* 0x000fca0000011602 */
[----:B------:R-:W0:Y:S01]  /*0d50*/  LDC R18, c[0x0][0x638] ;  /* 0x00018e00ff127b82 */ /* 0x000e220000000800 */
[-CC-:B---3--:R-:W-:Y:S02]  /*0d60*/  SHF.R.U64 R12, R23, R14.reuse, R5.reuse ;  /* 0x0000000e170c7219 */ /* 0x188fe40000001205 */
[-C--:B------:R-:W-:Y:S02]  /*0d70*/  SHF.L.U32 R2, R7, R14.reuse, RZ ;  /* 0x0000000e07027219 */ /* 0x080fe400000006ff */
[----:B------:R-:W-:Y:S01]  /*0d80*/  SHF.R.U32.HI R5, RZ, R14, R5 ;  /* 0x0000000eff057219 */ /* 0x000fe20000011605 */
[----:B------:R-:W-:Y:S01]  /*0d90*/  IMAD.MOV.U32 R4, RZ, RZ, R12 ;  /* 0x000000ffff047224 */ /* 0x000fe200078e000c */
[----:B------:R-:W-:Y:S01]  /*0da0*/  LOP3.LUT R10, RZ, R2, RZ, 0x33, !PT ;  /* 0x00000002ff0a7212 */ /* 0x000fe200078e33ff */
[----:B------:R-:W3:Y:S01]  /*0db0*/  LDC R19, c[0x0][0x610] ;  /* 0x00018400ff137b82 */ /* 0x000ee20000000800 */
[----:B------:R-:W-:Y:S05]  /*0dc0*/  @!P0 BRA `(.L_x_10) ;  /* 0x0000000000288947 */ /* 0x000fea0003800000 */
[----:B------:R-:W4:Y:S02]  /*0dd0*/  LDC R9, c[0x0][0x64c] ;  /* 0x00019300ff097b82 */ /* 0x000f240000000800 */
[----:B----4-:R-:W-:-:S05]  /*0de0*/  IADD3 R9, P0, R12, R9, RZ ;  /* 0x000000090c097210 */ /* 0x010fca0007f1e0ff */
        /* <DEDUP_REMOVED lines=8> */
.L_x_10:
[----:B--2---:R-:W-:Y:S01]  /*0e70*/  SHF.R.U64 R4, R4, R16, R5 ;  /* 0x0000001004047219 */ /* 0x004fe20000001205 */
[----:B-1----:R-:W-:Y:S01]  /*0e80*/  VIADD R6, R17, 0xffffffff ;  /* 0xffffffff11067836 */ /* 0x002fe20000000000 */
[----:B------:R-:W-:Y:S02]  /*0e90*/  SHF.L.U32 R2, R13, R14, RZ ;  /* 0x0000000e0d027219 */ /* 0x000fe400000006ff */
[----:B------:R-:W-:Y:S01]  /*0ea0*/  LOP3.LUT R5, R23, R10, RZ, 0xc0, !PT ;  /* 0x0000000a17057212 */ /* 0x000fe200078ec0ff */
[----:B------:R-:W-:Y:S01]  /*0eb0*/  IMAD.MOV R7, RZ, RZ, -R4 ;  /* 0x000000ffff077224 */ /* 0x000fe200078e0a04 */
[----:B------:R-:W-:Y:S02]  /*0ec0*/  SEL R0, R0, R25, !P2 ;  /* 0x0000001900007207 */ /* 0x000fe40005000000 */
[----:B------:R-:W-:Y:S01]  /*0ed0*/  LOP3.LUT R6, R15, R6, RZ, 0xc0, !PT ;  /* 0x000000060f067212 */ /* 0x000fe200078ec0ff */
[----:B------:R-:W-:Y:S01]  /*0ee0*/  IMAD R5, R2, R4, R5 ;  /* 0x0000000402057224 */ /* 0x000fe200078e0205 */
[----:B------:R-:W-:Y:S01]  /*0ef0*/  R2UR UR48, R22 ;  /* 0x00000000163072ca */ /* 0x000fe200000e0000 */
[----:B0-----:R-:W-:-:S02]  /*0f00*/  IMAD R2, R7, R18, R12 ;  /* 0x0000001207027224 */ /* 0x001fc400078e020c */
[----:B---3--:R-:W-:Y:S02]  /*0f10*/  IMAD R0, R5, R19, R0 ;  /* 0x0000001305007224 */ /* 0x008fe400078e0200 */
[----:B------:R-:W-:Y:S02]  /*0f20*/  IMAD R5, R2, R17, R6 ;  /* 0x0000001102057224 */ /* 0x000fe400078e0206 */
[----:B------:R-:W-:-:S03]  /*0f30*/  IMAD.MOV.U32 R2, RZ, RZ, 0x1 ;  /* 0x00000001ff027424 */ /* 0x000fc600078e00ff */
[----:B------:R-:W-:Y:S02]  /*0f40*/  SEL R4, R5, R0, !P2 ;  /* 0x0000000005047207 */ /* 0x000fe40005000000 */
[----:B------:R-:W-:-:S03]  /*0f50*/  SEL R0, R0, R5, !P2 ;  /* 0x0000000500007207 */ /* 0x000fc60005000000 */
[----:B------:R1:W-:Y:S04]  /*0f60*/  STL [R1+0xa7c], R4 ;  /* 0x000a7c0401007387 */ /* 0x0003e80000100800 */
[----:B------:R1:W-:Y:S02]  /*0f70*/  STL [R1+0xa78], R0 ;  /* 0x000a780001007387 */ /* 0x0003e40000100800 */
.L_x_8:
[----:B------:R-:W-:-:S08]  /*0f80*/  NOP ;  /* 0x0000000000007918 */ /* 0x000fd00000000000 */
[----:B------:R-:W2:Y:S02]  /*0f90*/  USETMAXREG.TRY_ALLOC.CTAPOOL UP0, 0xf0 ;  /* 0x000000f0000079c8 */ /* 0x000ea40008000600 */
[----:B--2---:R-:W-:-:S13]  /*0fa0*/  PLOP3.LUT P0, PT, PT, PT, UP0, 0x80, 0x0 ;  /* 0x000000000000781c */ /* 0x004fda0003f0f008 */
[----:B------:R-:W-:Y:S05]  /*0fb0*/  @!P0 BRA `(.L_x_8) ;  /* 0xfffffffc00f08947 */ /* 0x000fea000383ffff */
[----:B------:R-:W-:Y:S01]  /*0fc0*/  ULDC.64 UR6, c[0x0][0x598] ;  /* 0x0001660000067ab9 */ /* 0x000fe20000000a00 */
[----:B------:R-:W-:Y:S01]  /*0fd0*/  ULDC.64 UR52, c[0x0][0x208] ;  /* 0x0000820000347ab9 */ /* 0x000fe20000000a00 */
[----:B------:R-:W-:-:S04]  /*0fe0*/  ISETP.NE.U32.AND P0, PT, RZ, UR6, PT ;  /* 0x00000006ff007c0c */ /* 0x000fc8000bf05070 */
[----:B------:R-:W-:-:S13]  /*0ff0*/  ISETP.NE.AND.EX P0, PT, RZ, UR7, PT, P0 ;  /* 0x00000007ff007c0c */ /* 0x000fda000bf05300 */
[----:B------:R-:W-:Y:S05]  /*1000*/  @!P0 BRA `(.L_x_11) ;  /* 0x0000000000208947 */ /* 0x000fea0003800000 */
[----:B-1----:R-:W1:Y:S02]  /*1010*/  LDC.64 R4, c[0x0][0x598] ;  /* 0x00016600ff047b82 */ /* 0x002e640000000a00 */
[----:B-1----:R-:W2:Y:S02]  /*1020*/  LDG.E.64 R4, desc[UR52][R4.64] ;  /* 0x0000003404047981 */ /* 0x002ea4000c1e1b00 */
[----:B--2---:R-:W-:-:S04]  /*1030*/  ISETP.NE.U32.AND P0, PT, R4, RZ, PT ;  /* 0x000000ff0400720c */ /* 0x004fc80003f05070 */
[----:B------:R-:W-:-:S13]  /*1040*/  ISETP.NE.AND.EX P0, PT, R5, RZ, PT, P0 ;  /* 0x000000ff0500720c */ /* 0x000fda0003f05300 */
[----:B------:R-:W-:Y:S05]  /*1050*/  @!P0 BRA `(.L_x_11) ;  /* 0x00000000000c8947 */ /* 0x000fea0003800000 */
[----:B------:R-:W2:Y:S02]  /*1060*/  LD.E R4, desc[UR52][R4.64] ;  /* 0x0000003404047980 */ /* 0x000ea4000c101900 */
[----:B--2---:R-:W-:Y:S01]  /*1070*/  R2UR UR47, R4 ;  /* 0x00000000042f72ca */ /* 0x004fe200000e0000 */
[----:B------:R-:W-:-:S14]  /*1080*/  BRA `(.L_x_12) ;  /* 0x0000000000247947 */ /* 0x000fdc0003800000 */
.L_x_11:
[----:B------:R-:W-:Y:S02]  /*1090*/  ULDC.64 UR6, c[0x0][0x588] ;  /* 0x0001620000067ab9 */ /* 0x000fe40000000a00 */
[----:B------:R-:W-:-:S04]  /*10a0*/  ISETP.NE.U32.AND P0, PT, RZ, UR6, PT ;  /* 0x00000006ff007c0c */ /* 0x000fc8000bf05070 */
[----:B------:R-:W-:-:S13]  /*10b0*/  ISETP.NE.AND.EX P0, PT, RZ, UR7, PT, P0 ;  /* 0x00000007ff007c0c */ /* 0x000fda000bf05300 */
[----:B------:R-:W-:Y:S05]  /*10c0*/  @!P0 BRA `(.L_x_13) ;  /* 0x0000000000108947 */ /* 0x000fea0003800000 */
[----:B-1----:R-:W1:Y:S02]  /*10d0*/  LDC.64 R4, c[0x0][0x588] ;  /* 0x00016200ff047b82 */ /* 0x002e640000000a00 */
[----:B-1----:R-:W2:Y:S02]  /*10e0*/  LDG.E R4, desc[UR52][R4.64] ;  /* 0x0000003404047981 */ /* 0x002ea4000c1e1900 */
[----:B--2---:R-:W-:Y:S01]  /*10f0*/  R2UR UR47, R4 ;  /* 0x00000000042f72ca */ /* 0x004fe200000e0000 */
[----:B------:R-:W-:-:S14]  /*1100*/  BRA `(.L_x_12) ;  /* 0x0000000000047947 */ /* 0x000fdc0003800000 */
.L_x_13:
[----:B------:R-:W-:-:S05]  /*1110*/  ULDC UR47, c[0x0][0x580] ;  /* 0x00016000002f7ab9 */ /* 0x000fca0000000800 */
.L_x_12:
[----:B------:R-:W-:Y:S02]  /*1120*/  ULDC.64 UR6, c[0x0][0x5a0] ;  /* 0x0001680000067ab9 */ /* 0x000fe40000000a00 */
        /* <DEDUP_REMOVED lines=11> */
.L_x_14:
        /* <DEDUP_REMOVED lines=8> */
.L_x_16:
[----:B------:R-:W-:-:S05]  /*1260*/  ULDC UR46, c[0x0][0x584] ;  /* 0x00016100002e7ab9 */ /* 0x000fca0000000800 */
.L_x_15:
[----:B------:R-:W-:-:S13]  /*1270*/  LOP3.LUT P0, RZ, R2, 0xff, RZ, 0xc0, !PT ;  /* 0x000000ff02ff7812 */ /* 0x000fda000780c0ff */
[----:B------:R-:W-:Y:S05]  /*1280*/  @!P0 EXIT ;  /* 0x000000000000894d */ /* 0x000fea0003800000 */
[----:B------:R-:W-:Y:S01]  /*1290*/  ULDC UR9, c[0x0][0x28c] ;  /* 0x0000a30000097ab9 */ /* 0x000fe20000000800 */
[----:B------:R-:W-:Y:S01]  /*12a0*/  ULDC.64 UR12, c[0x0][0x5c8] ;  /* 0x00017200000c7ab9 */ /* 0x000fe20000000a00 */
[----:B------:R-:W-:Y:S02]  /*12b0*/  UIADD3 UR9, UR9, 0x3f, URZ ;  /* 0x0000003f09097890 */ /* 0x000fe4000fffe03f */
[----:B------:R-:W-:Y:S02]  /*12c0*/  USHF.L.U64.HI UR5, UR12, 0x7, UR13 ;  /* 0x000000070c057899 */ /* 0x000fe4000801020d */
[----:B------:R-:W-:Y:S02]  /*12d0*/  USHF.R.S32.HI UR11, URZ, 0x1f, UR9 ;  /* 0x0000001f3f0b7899 */ /* 0x000fe40008011409 */
[----:B------:R-:W-:Y:S02]  /*12e0*/  USHF.L.U32 UR6, UR12, 0x7, URZ ;  /* 0x000000070c067899 */ /* 0x000fe4000800063f */
[----:B------:R-:W-:-:S02]  /*12f0*/  ULEA.HI UR45, UR11, UR9, URZ, 0x6 ;  /* 0x000000090b2d7291 */ /* 0x000fc4000f8f303f */
[----:B------:R-:W-:Y:S02]  /*1300*/  USHF.L.U64.HI UR7, UR12, 0x3, UR13 ;  /* 0x000000030c077899 */ /* 0x000fe4000801020d */
[----:B------:R-:W-:Y:S02]  /*1310*/  USHF.L.U32 UR8, UR12, 0x3, URZ ;  /* 0x000000030c087899 */ /* 0x000fe4000800063f */
[----:B------:R-:W-:Y:S02]  /*1320*/  USHF.L.U64.HI UR10, UR12, 0x8, UR13 ;  /* 0x000000080c0a7899 */ /* 0x000fe4000801020d */
[----:B------:R-:W-:Y:S02]  /*1330*/  USHF.L.U32 UR11, UR12, 0x8, URZ ;  /* 0x000000080c0b7899 */ /* 0x000fe4000800063f */
[----:B------:R-:W-:Y:S02]  /*1340*/  ULOP3.LUT UR44, UR4, 0x1, URZ, 0xfc, !UPT ;  /* 0x00000001042c7892 */ /* 0x000fe4000f8efc3f */
[----:B------:R-:W-:Y:S01]  /*1350*/  USHF.R.S32.HI UR45, URZ, 0x6, UR45 ;  /* 0x000000063f2d7899 */ /* 0x000fe2000801142d */
[----:B------:R-:W-:Y:S01]  /*1360*/  UMOV UR43, URZ ;  /* 0x0000003f002b7c82 */ /* 0x000fe20008000000 */
[----:B------:R-:W-:-:S10]  /*1370*/  UMOV UR42, URZ ;  /* 0x0000003f002a7c82 */ /* 0x000fd40008000000 */
.L_x_153:
[----:B------:R-:W-:Y:S01]  /*1380*/  STL [R1+0xa74], RZ ;  /* 0x000a74ff01007387 */ /* 0x000fe20000100800 */
[----:B------:R-:W2:Y:S01]  /*1390*/  S2UR UR17, SR_CgaCtaId ;  /* 0x00000000001179c3 */ /* 0x000ea20000008800 */
[----:B------:R-:W-:Y:S01]  /*13a0*/  UMOV UR16, 0x400 ;  /* 0x0000040000107882 */ /* 0x000fe20000000000 */
[----:B------:R-:W-:Y:S01]  /*13b0*/  UMOV UR41, URZ ;  /* 0x0000003f00297c82 */ /* 0x000fe20008000000 */
[----:B------:R-:W-:Y:S01]  /*13c0*/  STL [R1+0xa70], RZ ;  /* 0x000a70ff01007387 */ /* 0x000fe20000100800 */
[----:B------:R-:W-:Y:S01]  /*13d0*/  UMOV UR12, URZ ;  /* 0x0000003f000c7c82 */ /* 0x000fe20008000000 */
[----:B------:R-:W-:Y:S01]  /*13e0*/  UMOV UR13, URZ ;  /* 0x0000003f000d7c82 */ /* 0x000fe20008000000 */
[----:B------:R-:W-:Y:S01]  /*13f0*/  UMOV UR51, UR42 ;  /* 0x0000002a00337c82 */ /* 0x000fe20008000000 */
[----:B------:R-:W-:Y:S01]  /*1400*/  STL [R1+0xa6c], RZ ;  /* 0x000a6cff01007387 */ /* 0x000fe20000100800 */
[----:B0-----:R-:W3:Y:S01]  /*1410*/  LDC R10, c[0x0][0x28c] ;  /* 0x0000a300ff0a7b82 */ /* 0x001ee20000000800 */
[----:B------:R-:W-:-:S02]  /*1420*/  CS2R R236, SRZ ;  /* 0x0000000000ec7805 */ /* 0x000fc4000001ff00 */
[----:B------:R-:W-:Y:S01]  /*1430*/  CS2R R234, SRZ ;  /* 0x0000000000ea7805 */ /* 0x000fe2000001ff00 */
[----:B------:R-:W-:Y:S01]  /*1440*/  STL [R1+0xa68], RZ ;  /* 0x000a68ff01007387 */ /* 0x000fe20000100800 */
[----:B------:R-:W-:Y:S02]  /*1450*/  CS2R R232, SRZ ;  /* 0x0000000000e87805 */ /* 0x000fe4000001ff00 */
[----:B0-----:R-:W-:Y:S02]  /*1460*/  CS2R R22, SRZ ;  /* 0x0000000000167805 */ /* 0x001fe4000001ff00 */
[----:B------:R-:W-:Y:S01]  /*1470*/  CS2R R20, SRZ ;  /* 0x0000000000147805 */ /* 0x000fe2000001ff00 */
[----:B------:R-:W-:Y:S01]  /*1480*/  STL [R1+0xa64], RZ ;  /* 0x000a64ff01007387 */ /* 0x000fe20000100800 */
[----:B------:R-:W-:Y:S02]  /*1490*/  CS2R R18, SRZ ;  /* 0x0000000000127805 */ /* 0x000fe4000001ff00 */
[----:B------:R-:W-:-:S02]  /*14a0*/  CS2R R16, SRZ ;  /* 0x0000000000107805 */ /* 0x000fc4000001ff00 */
[----:B------:R-:W-:Y:S01]  /*14b0*/  CS2R R14, SRZ ;  /* 0x00000000000e7805 */ /* 0x000fe2000001ff00 */
[----:B------:R-:W-:Y:S01]  /*14c0*/  STL [R1+0xa60], RZ ;  /* 0x000a60ff01007387 */ /* 0x000fe20000100800 */
[----:B-1----:R-:W-:Y:S02]  /*14d0*/  CS2R R12, SRZ ;  /* 0x00000000000c7805 */ /* 0x002fe4000001ff00 */
[----:B------:R-:W-:Y:S02]  /*14e0*/  CS2R R216, SRZ ;  /* 0x0000000000d87805 */ /* 0x000fe4000001ff00 */
[----:B------:R-:W-:Y:S01]  /*14f0*/  CS2R R218, SRZ ;  /* 0x0000000000da7805 */ /* 0x000fe2000001ff00 */
[----:B------:R-:W-:Y:S01]  /*1500*/  STL [R1+0xa5c], RZ ;  /* 0x000a5cff01007387 */ /* 0x000fe20000100800 */
[----:B------:R-:W-:Y:S02]  /*1510*/  CS2R R220, SRZ ;  /* 0x0000000000dc7805 */ /* 0x000fe4000001ff00 */
[----:B------:R-:W-:-:S02]  /*1520*/  CS2R R222, SRZ ;  /* 0x0000000000de7805 */ /* 0x000fc4000001ff00 */
[----:B------:R-:W-:Y:S01]  /*1530*/  CS2R R224, SRZ ;  /* 0x0000000000e07805 */ /* 0x000fe2000001ff00 */
[----:B------:R-:W-:Y:S01]  /*1540*/  STL [R1+0xa58], RZ ;  /* 0x000a58ff01007387 */ /* 0x000fe20000100800 */
[----:B------:R-:W-:Y:S02]  /*1550*/  CS2R R226, SRZ ;  /* 0x0000000000e27805 */ /* 0x000fe4000001ff00 */
[----:B------:R-:W-:Y:S02]  /*1560*/  CS2R R228, SRZ ;  /* 0x0000000000e47805 */ /* 0x000fe4000001ff00 */
[----:B------:R-:W-:Y:S01]  /*1570*/  CS2R R230, SRZ ;  /* 0x0000000000e67805 */ /* 0x000fe2000001ff00 */
[----:B------:R-:W-:Y:S01]  /*1580*/  STL [R1+0xa54], RZ ;  /* 0x000a54ff01007387 */ /* 0x000fe20000100800 */
[----:B---3--:R-:W-:Y:S02]  /*1590*/  ISETP.GE.AND P0, PT, R10, 0x1, PT ;  /* 0x000000010a00780c */ /* 0x008fe40003f06270 */
[----:B------:R-:W-:-:S02]  /*15a0*/  CS2R R200, SRZ ;  /* 0x0000000000c87805 */ /* 0x000fc4000001ff00 */
[----:B------:R-:W-:Y:S01]  /*15b0*/  CS2R R202, SRZ ;  /* 0x0000000000ca7805 */ /* 0x000fe2000001ff00 */
[----:B------:R-:W-:Y:S01]  /*15c0*/  STL [R1+0xa50], RZ ;  /* 0x000a50ff01007387 */ /* 0x000fe20000100800 */
[----:B------:R-:W-:Y:S02]  /*15d0*/  CS2R R204, SRZ ;  /* 0x0000000000cc7805 */ /* 0x000fe4000001ff00 */
        /* <DEDUP_REMOVED lines=123> */
[----:B------:R-:W-:-:S03]  /*1d90*/  CS2R R38, SRZ ;  /* 0x0000000000267805 */ /* 0x000fc6000001ff00 */
[----:B------:R-:W-:Y:S04]  /*1da0*/  STL [R1+0x9d0], RZ ;  /* 0x0009d0ff01007387 */ /* 0x000fe80000100800 */
        /* <DEDUP_REMOVED lines=540> */
[----:B------:R-:W-:Y:S01]  /*3f70*/  STL [R1+0x160], RZ ;  /* 0x000160ff01007387 */ /* 0x000fe20000100800 */
[----:B------:R-:W0:Y:S03]  /*3f80*/  S2R R9, SR_TID.X ;  /* 0x0000000000097919 */ /* 0x000e260000002100 */
        /* <DEDUP_REMOVED lines=8> */
[----:B0-----:R-:W-:-:S03]  /*4010*/  LOP3.LUT R9, R9, 0x80, RZ, 0xc0, !PT ;  /* 0x0000008009097812 */ /* 0x001fc600078ec0ff */
[----:B------:R-:W-:Y:S01]  /*4020*/  STL [R1+0x104], RZ ;  /* 0x000104ff01007387 */ /* 0x000fe20000100800 */
[----:B------:R-:W-:-:S03]  /*4030*/  SHF.R.U32.HI R9, RZ, 0x7, R9 ;  /* 0x00000007ff097819 */ /* 0x000fc60000011609 */
        /* <DEDUP_REMOVED lines=33> */
[----:B------:R-:W0:Y:S04]  /*4250*/  SHFL.IDX PT, R9, R9, RZ, 0x1f ;  /* 0x00001fff09097589 */ /* 0x000e2800000e0000 */
[----:B------:R3:W-:Y:S04]  /*4260*/  STL [R1+0x8c], RZ ;  /* 0x00008cff01007387 */ /* 0x0007e80000100800 */
[----:B------:R3:W-:Y:S04]  /*4270*/  STL [R1+0x90], RZ ;  /* 0x000090ff01007387 */ /* 0x0007e80000100800 */
[----:B------:R3:W-:Y:S04]  /*4280*/  STL [R1+0x94], RZ ;  /* 0x000094ff01007387 */ /* 0x0007e80000100800 */
[----:B------:R3:W-:Y:S04]  /*4290*/  STL [R1+0x98], RZ ;  /* 0x000098ff01007387 */ /* 0x0007e80000100800 */
[----:B------:R3:W-:Y:S04]  /*42a0*/  STL [R1+0x9c], RZ ;  /* 0x00009cff01007387 */ /* 0x0007e80000100800 */
[----:B------:R3:W-:Y:S01]  /*42b0*/  STL [R1+0xa0], RZ ;  /* 0x0000a0ff01007387 */ /* 0x0007e20000100800 */
[----:B0-----:R-:W-:Y:S01]  /*42c0*/  R2UR UR14, R9 ;  /* 0x00000000090e72ca */ /* 0x001fe200000e0000 */
[----:B------:R-:W-:-:S02]  /*42d0*/  IMAD.U32 R9, RZ, RZ, UR43 ;  /* 0x0000002bff097e24 */ /* 0x000fc4000f8e00ff */
[----:B------:R3:W-:Y:S04]  /*42e0*/  STL [R1+0xa4], RZ ;  /* 0x0000a4ff01007387 */ /* 0x0007e80000100800 */
[----:B------:R3:W-:Y:S04]  /*42f0*/  STL [R1+0xa8], RZ ;  /* 0x0000a8ff01007387 */ /* 0x0007e80000100800 */
[----:B------:R3:W-:Y:S02]  /*4300*/  STL [R1+0xac], RZ ;  /* 0x0000acff01007387 */ /* 0x0007e40000100800 */
[----:B------:R-:W-:-:S02]  /*4310*/  ULEA.HI UR9, UR14, UR14, URZ, 0x1 ;  /* 0x0000000e0e097291 */ /* 0x000fc4000f8f083f */
[----:B------:R3:W-:Y:S02]  /*4320*/  STL [R1+0xb0], RZ ;  /* 0x0000b0ff01007387 */ /* 0x0007e40000100800 */
[----:B------:R-:W-:Y:S02]  /*4330*/  ULOP3.LUT UR15, UR9, 0xffffe, URZ, 0xc0, !UPT ;  /* 0x000ffffe090f7892 */ /* 0x000fe4000f8ec03f */
[----:B------:R3:W-:Y:S01]  /*4340*/  STL [R1+0xb4], RZ ;  /* 0x0000b4ff01007387 */ /* 0x0007e20000100800 */
[----:B--2---:R-:W-:Y:S02]  /*4350*/  ULEA UR9, UR17, UR16, 0x18 ;  /* 0x0000001011097291 */ /* 0x004fe4000f8ec03f */
[----:B------:R-:W-:Y:S01]  /*4360*/  UIADD3 UR15, UR14, -UR15, URZ ;  /* 0x8000000f0e0f7290 */ /* 0x000fe2000fffe03f */
[----:B------:R3:W-:Y:S03]  /*4370*/  STL [R1+0xb8], RZ ;  /* 0x0000b8ff01007387 */ /* 0x0007e60000100800 */
[----:B------:R-:W-:Y:S01]  /*4380*/  ULEA UR15, UR15, UR9, 0xc ;  /* 0x000000090f0f7291 */ /* 0x000fe2000f8e603f */
[----:B------:R3:W-:Y:S03]  /*4390*/  STL [R1+0xbc], RZ ;  /* 0x0000bcff01007387 */ /* 0x0007e60000100800 */
[----:B------:R-:W-:Y:S01]  /*43a0*/  UIADD3 UR15, UR15, 0x100, URZ ;  /* 0x000001000f0f7890 */ /* 0x000fe2000fffe03f */
[----:B------:R3:W-:Y:S03]  /*43b0*/  STL [R1+0x40], RZ ;  /* 0x000040ff01007387 */ /* 0x0007e60000100800 */
[----:B------:R-:W-:Y:S01]  /*43c0*/  USHF.R.U32.HI UR15, URZ, 0x4, UR15 ;  /* 0x000000043f0f7899 */ /* 0x000fe2000801160f */
[----:B------:R3:W-:Y:S03]  /*43d0*/  STL [R1+0x44], RZ ;  /* 0x000044ff01007387 */ /* 0x0007e60000100800 */
[----:B------:R-:W-:Y:S01]  /*43e0*/  ULOP3.LUT UR40, UR15, 0x3fff, URZ, 0xc0, !UPT ;  /* 0x00003fff0f287892 */ /* 0x000fe2000f8ec03f */
[----:B------:R3:W-:Y:S04]  /*43f0*/  STL [R1+0x48], RZ ;  /* 0x000048ff01007387 */ /* 0x0007e80000100800 */
        /* <DEDUP_REMOVED lines=13> */
[----:B------:R3:W-:Y:S04]  /*44d0*/  STL [R1], RZ ;  /* 0x000000ff01007387 */ /* 0x0007e80000100800 */
        /* <DEDUP_REMOVED lines=14> */
[----:B------:R3:W-:Y:S01]  /*45c0*/  STL [R1+0x3c], RZ ;  /* 0x00003cff01007387 */ /* 0x0007e20000100800 */
[----:B------:R-:W-:Y:S05]  /*45d0*/  @!P0 BRA `(.L_x_17) ;  /* 0x000000b000b08947 */ /* 0x000fea0003800000 */
[----:B------:R-:W-:-:S06]  /*45e0*/  UISETP.NE.AND UP0, UPT, UR44, 0x3, UPT ;  /* 0x000000032c00788c */ /* 0x000fcc000bf05270 */
[----:B------:R-:W-:-:S13]  /*45f0*/  PLOP3.LUT P1, PT, PT, PT, UP0, 0x80, 0x0 ;  /* 0x000000000000781c */ /* 0x000fda0003f2f008 */
[----:B------:R-:W-:Y:S05]  /*4600*/  @!P1 BRA `(.L_x_18) ;  /* 0x0000000000049947 */ /* 0x000fea0003800000 */
[----:B------:R-:W-:Y:S01]  /*4610*/  BPT.TRAP 0x1 ;  /* 0x000000040000795c */ /* 0x000fe20000300000 */
.L_x_18:
[----:B------:R-:W-:Y:S01]  /*4620*/  ULEA UR12, UR42, UR9, 0x3 ;  /* 0x000000092a0c7291 */ /* 0x000fe2000f8e183f */
[----:B------:R-:W-:-:S05]  /*4630*/  IMAD.U32 R9, RZ, RZ, UR43 ;  /* 0x0000002bff097e24 */ /* 0x000fca000f8e00ff */
[----:B------:R-:W-:-:S04]  /*4640*/  SHF.L.U32 R9, R9, 0x1f, RZ ;  /* 0x0000001f09097819 */ /* 0x000fc800000006ff */
[----:B------:R0:W2:Y:S01]  /*4650*/  SYNCS.PHASECHK.TRANS64.TRYWAIT P0, [UR12], R9 ;  /* 0x00000009ff0075a7 */ /* 0x0000a2000800014c */
[----:B------:R-:W-:Y:S05]  /*4660*/  @!P1 BRA `(.L_x_19) ;  /* 0x0000000000049947 */ /* 0x000fea0003800000 */
[----:B------:R-:W-:Y:S01]  /*4670*/  BPT.TRAP 0x1 ;  /* 0x000000040000795c */ /* 0x000fe20000300000 */
.L_x_19:
[----:B------:R4:W-:Y:S01]  /*4680*/  STL [R1+0xa74], RZ ;  /* 0x000a74ff01007387 */ /* 0x0009e20000100800 */
[----:B------:R-:W-:Y:S01]  /*4690*/  UMOV UR41, 0x2 ;  /* 0x0000000200297882 */ /* 0x000fe20000000000 */
[----:B--2---:R-:W-:Y:S05]  /*46a0*/  @P0 BRA `(.L_x_20) ;  /* 0x0000000000080947 */ /* 0x004fea0003800000 */
[----:B------:R-:W2:Y:S02]  /*46b0*/  SYNCS.PHASECHK.TRANS64.TRYWAIT P0, [UR12], R9 ;  /* 0x00000009ff0075a7 */ /* 0x000ea4000800014c */
[----:B--2---:R-:W-:Y:S05]  /*46c0*/  @!P0 BRA `(.L_x_21) ;  /* 0x0000056c00008947 */ /* 0x004fea0003800000 */
.L_x_20:
[----:B------:R-:W-:Y:S01]  /*46d0*/  STL [R1+0xb74], R8 ;  /* 0x000b740801007387 */ /* 0x000fe20000100800 */
[----:B------:R-:W-:Y:S01]  /*46e0*/  UIADD3 UR12, UR9, 0x20100, URZ ;  /* 0x00020100090c7890 */ /* 0x000fe2000fffe03f */
[----:B------:R-:W-:Y:S01]  /*46f0*/  WARPGROUP.ARRIVE ;  /* 0x00000000000079c5 */ /* 0x000fe20000000000 */
[----:B------:R-:W-:Y:S01]  /*4700*/  ULOP3.LUT UR49, UR40, 0x10000, URZ, 0xfc, !UPT ;  /* 0x0001000028317892 */ /* 0x000fe2000f8efc3f */
[----:B------:R-:W-:Y:S01]  /*4710*/  STL [R1+0xb70], R7 ;  /* 0x000b700701007387 */ /* 0x000fe20000100800 */
[----:B------:R-:W-:Y:S02]  /*4720*/  USHF.R.U32.HI UR12, URZ, 0x4, UR12 ;  /* 0x000000043f0c7899 */ /* 0x000fe4000801160c */
[----:B------:R-:W-:Y:S01]  /*4730*/  ULEA UR49, UR42, UR49, 0xb ;  /* 0x000000312a317291 */ /* 0x000fe2000f8e583f */
[----:B------:R-:W-:Y:S01]  /*4740*/  STL [R1+0xb6c], R6 ;  /* 0x000b6c0601007387 */ /* 0x000fe20000100800 */
[----:B------:R-:W-:Y:S01]  /*4750*/  ULOP3.LUT UR12, UR12, 0x3fff, URZ, 0xc0, !UPT ;  /* 0x00003fff0c0c7892 */ /* 0x000fe2000f8ec03f */
[----:B------:R-:W-:-:S02]  /*4760*/  UMOV UR13, 0x80000020 ;  /* 0x80000020000d7882 */ /* 0x000fc40000000000 */
[----:B------:R-:W-:Y:S01]  /*4770*/  STL [R1+0xb68], R5 ;  /* 0x000b680501007387 */ /* 0x000fe20000100800 */
[----:B------:R-:W-:Y:S01]  /*4780*/  ULOP3.LUT UR12, UR12, 0x10000, URZ, 0xfc, !UPT ;  /* 0x000100000c0c7892 */ /* 0x000fe2000f8efc3f */
[----:B------:R-:W-:Y:S02]  /*4790*/  UMOV UR15, 0x80000020 ;  /* 0x80000020000f7882 */ /* 0x000fe40000000000 */
[----:B------:R-:W-:Y:S01]  /*47a0*/  STL [R1+0xb64], R4 ;  /* 0x000b640401007387 */ /* 0x000fe20000100800 */
[----:B------:R-:W-:Y:S01]  /*47b0*/  UIMAD UR50, UR42, 0x380, UR12 ;  /* 0x000003802a3278a4 */ /* 0x000fe2000f8e020c */
[----:B------:R-:W-:Y:S02]  /*47c0*/  UMOV UR33, UR13 ;  /* 0x0000000d00217c82 */ /* 0x000fe40008000000 */
[----:B------:R-:W-:Y:S01]  /*47d0*/  STL [R1+0xb60], R3 ;  /* 0x000b600301007387 */ /* 0x000fe20000100800 */
[----:B------:R-:W-:Y:S01]  /*47e0*/  UMOV UR12, UR49 ;  /* 0x00000031000c7c82 */ /* 0x000fe20008000000 */
[----:B------:R-:W-:-:S02]  /*47f0*/  UIADD3 UR34, UR50, 0x80, URZ ;  /* 0x0000008032227890 */ /* 0x000fc4000fffe03f */
[----:B------:R-:W-:Y:S01]  /*4800*/  STL [R1+0xb5c], R2 ;  /* 0x000b5c0201007387 */ /* 0x000fe20000100800 */
[----:B------:R-:W-:Y:S01]  /*4810*/  UMOV UR14, UR50 ;  /* 0x00000032000e7c82 */ /* 0x000fe20008000000 */
[----:B------:R-:W-:Y:S01]  /*4820*/  UMOV UR32, UR12 ;  /* 0x0000000c00207c82 */ /* 0x000fe20008000000 */
[----:B------:R-:W-:Y:S01]  /*4830*/  QGMMA.64x32x32.F32.E4M3.E4M3 R24, gdesc[UR12], RZ, !UPT, gsb0 ;  /* 0x006000000c1879f3 */ /* 0x000fe2000c0008ff */
[----:B------:R-:W-:Y:S01]  /*4840*/  STL [R1+0xb58], R0 ;  /* 0x000b580001007387 */ /* 0x000fe20000100800 */
[----:B------:R-:W-:Y:S01]  /*4850*/  UMOV UR35, 0x80000020 ;  /* 0x8000002000237882 */ /* 0x000fe20000000000 */
[----:B------:R-:W-:Y:S02]  /*4860*/  UIADD3 UR38, UR50, 0x100, URZ ;  /* 0x0000010032267890 */ /* 0x000fe4000fffe03f */
[----:B------:R-:W-:Y:S01]  /*4870*/  STL [R1+0xa70], RZ ;  /* 0x000a70ff01007387 */ /* 0x000fe20000100800 */
[----:B------:R-:W-:Y:S01]  /*4880*/  UMOV UR36, UR12 ;  /* 0x0000000c00247c82 */ /* 0x000fe20008000000 */
[----:B------:R-:W-:Y:S01]  /*4890*/  UMOV UR37, UR13 ;  /* 0x0000000d00257c82 */ /* 0x000fe20008000000 */
[----:B------:R-:W-:Y:S01]  /*48a0*/  UMOV UR39, 0x80000020 ;  /* 0x8000002000277882 */ /* 0x000fe20000000000 */
[----:B------:R-:W-:Y:S01]  /*48b0*/  STL [R1+0xa6c], RZ ;  /* 0x000a6cff01007387 */ /* 0x000fe20000100800 */
[----:B------:R-:W-:Y:S01]  /*48c0*/  UIADD3 UR18, UR50, 0x180, URZ ;  /* 0x0000018032127890 */ /* 0x000fe2000fffe03f */
[----:B------:R-:W-:-:S02]  /*48d0*/  UMOV UR16, UR12 ;  /* 0x0000000c00107c82 */ /* 0x000fc40008000000 */
[----:B------:R-:W-:Y:S01]  /*48e0*/  STL [R1+0xa68], RZ ;  /* 0x000a68ff01007387 */ /* 0x000fe20000100800 */
[----:B------:R-:W-:Y:S01]  /*48f0*/  UMOV UR17, UR13 ;  /* 0x0000000d00117c82 */ /* 0x000fe20008000000 */
[----:B------:R-:W-:Y:S01]  /*4900*/  UMOV UR19, 0x80000020 ;  /* 0x8000002000137882 */ /* 0x000fe20000000000 */
[----:B------:R-:W-:Y:S01]  /*4910*/  UIADD3 UR22, UR50, 0x200, URZ ;  /* 0x0000020032167890 */ /* 0x000fe2000fffe03f */
        /* <DEDUP_REMOVED lines=15> */
[----:B------:R-:W-:Y:S04]  /*4a10*/  STL [R1+0xa54], RZ ;  /* 0x000a54ff01007387 */ /* 0x000fe80000100800 */
[----:B------:R-:W-:Y:S04]  /*4a20*/  STL [R1+0xa50], RZ ;  /* 0x000a50ff01007387 */ /* 0x000fe80000100800 */
[----:B------:R-:W-:Y:S04]  /*4a30*/  STL [R1+0xa4c], RZ ;  /* 0x000a4cff01007387 */ /* 0x000fe80000100800 */
[----:B------:R-:W-:Y:S04]  /*4a40*/  STL [R1+0xa48], RZ ;  /* 0x000a48ff01007387 */ /* 0x000fe80000100800 */
[----:B------:R-:W-:Y:S04]  /*4a50*/  STL [R1+0xa44], RZ ;  /* 0x000a44ff01007387 */ /* 0x000fe80000100800 */
[----:B------:R-:W-:Y:S04]  /*4a60*/  STL [R1+0xa40], RZ ;  /* 0x000a40ff01007387 */ /* 0x000fe80000100800 */
[----:B------:R-:W-:Y:S01]  /*4a70*/  STL [R1+0xa3c], RZ ;  /* 0x000a3cff01007387 */ /* 0x000fe20000100800 */
[----:B------:R-:W-:-:S03]  /*4a80*/  WARPGROUP.DEPBAR.LE gsb0, 0x0 ;  /* 0x00008000000079c5 */ /* 0x000fc60000010000 */
        /* <DEDUP_REMOVED lines=351> */
[----:B------:R-:W-:Y:S04]  /*6080*/  STL.64 [R1+0x380], R24 ;  /* 0x0003801801007387 */ /* 0x000fe80000100a00 */
[----:B------:R0:W-:Y:S04]  /*6090*/  STL.64 [R1+0x388], R26 ;  /* 0x0003881a01007387 */ /* 0x0001e80000100a00 */
[----:B------:R-:W-:Y:S04]  /*60a0*/  STL.64 [R1+0x390], R28 ;  /* 0x0003901c01007387 */ /* 0x000fe80000100a00 */
[----:B------:R-:W-:Y:S01]  /*60b0*/  STL.64 [R1+0x398], R30 ;  /* 0x0003981e01007387 */ /* 0x000fe20000100a00 */
[----:B0-----:R-:W-:-:S03]  /*60c0*/  WARPGROUP.ARRIVE ;  /* 0x00000000000079c5 */ /* 0x001fc60000000000 */
[----:B------:R-:W-:Y:S04]  /*60d0*/  STL.64 [R1+0x3a0], R32 ;  /* 0x0003a02001007387 */ /* 0x000fe80000100a00 */
[----:B------:R-:W-:Y:S01]  /*60e0*/  STL.64 [R1+0x3a8], R34 ;  /* 0x0003a82201007387 */ /* 0x000fe20000100a00 */
[----:B------:R-:W-:Y:S03]  /*60f0*/  QGMMA.64x32x32.F32.E4M3.E4M3 R12, gdesc[UR32], RZ, !UPT, gsb0 ;  /* 0x00600000200c79f3 */ /* 0x000fe6000c0008ff */
[----:B------:R-:W-:Y:S04]  /*6100*/  STL.64 [R1+0x3b0], R36 ;  /* 0x0003b02401007387 */ /* 0x000fe80000100a00 */
[----:B------:R-:W-:Y:S01]  /*6110*/  STL.64 [R1+0x3b8], R38 ;  /* 0x0003b82601007387 */ /* 0x000fe20000100a00 */
[----:B------:R-:W-:-:S02]  /*6120*/  WARPGROUP.DEPBAR.LE gsb0, 0x0 ;  /* 0x00008000000079c5 */ /* 0x000fc40000010000 */
[----:B------:R-:W-:Y:S01]  /*6130*/  IMAD.MOV.U32 R3, RZ, RZ, R24 ;  /* 0x000000ffff037224 */ /* 0x000fe200078e0018 */
[----:B------:R0:W-:Y:S01]  /*6140*/  STL.64 [R1+0x2b8], R26 ;  /* 0x0002b81a01007387 */ /* 0x0001e20000100a00 */
[----:B------:R-:W-:Y:S02]  /*6150*/  IMAD.MOV.U32 R2, RZ, RZ, R25 ;  /* 0x000000ffff027224 */ /* 0x000fe400078e0019 */
[----:B------:R-:W-:Y:S02]  /*6160*/  IMAD.MOV.U32 R93, RZ, RZ, R14 ;  /* 0x000000ffff5d7224 */ /* 0x000fe400078e000e */
[----:B------:R-:W-:Y:S02]  /*6170*/  IMAD.MOV.U32 R92, RZ, RZ, R15 ;  /* 0x000000ffff5c7224 */ /* 0x000fe400078e000f */
[----:B------:R-:W-:Y:S02]  /*6180*/  IMAD.MOV.U32 R91, RZ, RZ, R16 ;  /* 0x000000ffff5b7224 */ /* 0x000fe400078e0010 */
[----:B------:R-:W-:-:S02]  /*6190*/  IMAD.MOV.U32 R90, RZ, RZ, R17 ;  /* 0x000000ffff5a7224 */ /* 0x000fc400078e0011 */
[----:B------:R-:W-:Y:S01]  /*61a0*/  IMAD.MOV.U32 R89, RZ, RZ, R18 ;  /* 0x000000ffff597224 */ /* 0x000fe200078e0012 */
[----:B0-----:R-:W-:Y:S01]  /*61b0*/  WARPGROUP.ARRIVE ;  /* 0x00000000000079c5 */ /* 0x001fe20000000000 */
[----:B------:R-:W-:Y:S02]  /*61c0*/  IMAD.MOV.U32 R88, RZ, RZ, R13 ;  /* 0x000000ffff587224 */ /* 0x000fe400078e000d */
[----:B------:R-:W-:Y:S02]  /*61d0*/  IMAD.MOV.U32 R8, RZ, RZ, R19 ;  /* 0x000000ffff087224 */ /* 0x000fe400078e0013 */
[----:B------:R-:W-:Y:S01]  /*61e0*/  IMAD.MOV.U32 R7, RZ, RZ, R20 ;  /* 0x000000ffff077224 */ /* 0x000fe200078e0014 */
[----:B------:R-:W-:Y:S01]  /*61f0*/  QGMMA.64x32x32.F32.E4M3.E4M3 R24, gdesc[UR36], RZ, !UPT, gsb0 ;  /* 0x00600000241879f3 */ /* 0x000fe2000c0008ff */
[----:B------:R-:W-:Y:S02]  /*6200*/  IMAD.MOV.U32 R6, RZ, RZ, R21 ;  /* 0x000000ffff067224 */ /* 0x000fe400078e0015 */
[----:B------:R-:W-:-:S02]  /*6210*/  IMAD.MOV.U32 R5, RZ, RZ, R22 ;  /* 0x000000ffff057224 */ /* 0x000fc400078e0016 */
[----:B-1----:R-:W-:Y:S02]  /*6220*/  IMAD.MOV.U32 R4, RZ, RZ, R23 ;  /* 0x000000ffff047224 */ /* 0x002fe400078e0017 */
[----:B------:R-:W-:Y:S01]  /*6230*/  IMAD.MOV.U32 R0, RZ, RZ, R12 ;  /* 0x000000ffff007224 */ /* 0x000fe200078e000c */
[----:B------:R-:W-:Y:S02]  /*6240*/  WARPGROUP.DEPBAR.LE gsb0, 0x0 ;  /* 0x00008000000079c5 */ /* 0x000fe40000010000 */
[----:B------:R-:W-:Y:S02]  /*6250*/  IMAD.MOV.U32 R235, RZ, RZ, R24 ;  /* 0x000000ffffeb7224 */ /* 0x000fe400078e0018 */
[----:B------:R-:W-:Y:S02]  /*6260*/  IMAD.MOV.U32 R234, RZ, RZ, R25 ;  /* 0x000000ffffea7224 */ /* 0x000fe400078e0019 */
[----:B------:R-:W-:Y:S02]  /*6270*/  IMAD.MOV.U32 R233, RZ, RZ, R26 ;  /* 0x000000ffffe97224 */ /* 0x000fe400078e001a */
[----:B------:R-:W-:-:S02]  /*6280*/  IMAD.MOV.U32 R232, RZ, RZ, R27 ;  /* 0x000000ffffe87224 */ /* 0x000fc400078e001b */
[----:B------:R-:W-:Y:S02]  /*6290*/  IMAD.MOV.U32 R23, RZ, RZ, R28 ;  /* 0x000000ffff177224 */ /* 0x000fe400078e001c */
[----:B------:R-:W-:Y:S02]  /*62a0*/  IMAD.MOV.U32 R22, RZ, RZ, R29 ;  /* 0x000000ffff167224 */ /* 0x000fe400078e001d */
        /* <DEDUP_REMOVED lines=10> */
[----:B------:R-:W-:-:S06]  /*6350*/  WARPGROUP.ARRIVE ;  /* 0x00000000000079c5 */ /* 0x000fcc0000000000 */
[----:B------:R-:W-:Y:S01]  /*6360*/  QGMMA.64x32x32.F32.E4M3.E4M3 R24, gdesc[UR16], RZ, !UPT, gsb0 ;  /* 0x00600000101879f3 */ /* 0x000fe2000c0008ff */
[----:B------:R-:W-:Y:S02]  /*6370*/  UIADD3 UR16, UR49, 0x200, URZ ;  /* 0x0000020031107890 */ /* 0x000fe4000fffe03f */
[----:B------:R-:W-:Y:S02]  /*6380*/  WARPGROUP.DEPBAR.LE gsb0, 0x0 ;  /* 0x00008000000079c5 */ /* 0x000fe40000010000 */
[----:B------:R-:W-:Y:S01]  /*6390*/  WARPGROUP.ARRIVE ;  /* 0x00000000000079c5 */ /* 0x000fe20000000000 */
[----:B------:R-:W-:Y:S04]  /*63a0*/  STL.64 [R1+0x80], R24 ;  /* 0x0000801801007387 */ /* 0x000fe80000100a00 */
[----:B------:R-:W-:Y:S01]  /*63b0*/  STL.64 [R1+0x88], R26 ;  /* 0x0000881a01007387 */ /* 0x000fe20000100a00 */
[----:B------:R-:W-:Y:S03]  /*63c0*/  QGMMA.64x32x32.F32.E4M3.E4M3 R200, gdesc[UR20], RZ, !UPT, gsb0 ;  /* 0x0060000014c879f3 */ /* 0x000fe6000c0008ff */
[----:B------:R-:W-:Y:S04]  /*63d0*/  STL.64 [R1+0x90], R28 ;  /* 0x0000901c01007387 */ /* 0x000fe80000100a00 */
[----:B------:R-:W-:Y:S04]  /*63e0*/  STL.64 [R1+0x98], R30 ;  /* 0x0000981e01007387 */ /* 0x000fe80000100a00 */
[----:B------:R-:W-:Y:S04]  /*63f0*/  STL.64 [R1+0xa0], R32 ;  /* 0x0000a02001007387 */ /* 0x000fe80000100a00 */
[----:B------:R-:W-:Y:S04]  /*6400*/  STL.64 [R1+0xa8], R34 ;  /* 0x0000a82201007387 */ /* 0x000fe80000100a00 */
[----:B------:R-:W-:Y:S04]  /*6410*/  STL.64 [R1+0xb0], R36 ;  /* 0x0000b02401007387 */ /* 0x000fe80000100a00 */
[----:B------:R0:W-:Y:S01]  /*6420*/  STL.64 [R1+0xb8], R38 ;  /* 0x0000b82601007387 */ /* 0x0001e20000100a00 */
[----:B------:R-:W-:-:S02]  /*6430*/  WARPGROUP.DEPBAR.LE gsb0, 0x0 ;  /* 0x00008000000079c5 */ /* 0x000fc40000010000 */
[----:B------:R-:W-:Y:S01]  /*6440*/  WARPGROUP.ARRIVE ;  /* 0x00000000000079c5 */ /* 0x000fe20000000000 */
[----:B------:R-:W-:Y:S04]  /*6450*/  STL [R1+0xdec], R201 ;  /* 0x000decc901007387 */ /* 0x000fe80000100800 */
[----:B------:R-:W-:Y:S01]  /*6460*/  STL [R1+0xde8], R202 ;  /* 0x000de8ca01007387 */ /* 0x000fe20000100800 */
[----:B------:R-:W-:Y:S03]  /*6470*/  QGMMA.64x32x32.F32.E4M3.E4M3 R136, gdesc[UR24], RZ, !UPT, gsb0 ;  /* 0x00600000188879f3 */ /* 0x000fe6000c0008ff */
[----:B------:R-:W-:Y:S04]  /*6480*/  STL [R1+0xde4], R203 ;  /* 0x000de4cb01007387 */ /* 0x000fe80000100800 */
        /* <DEDUP_REMOVED lines=12> */
[----:B------:R-:W-:Y:S04]  /*6550*/  STL [R1+0x4bc], RZ ;  /* 0x0004bcff01007387 */ /* 0x000fe80000100800 */
[----:B------:R-:W-:Y:S01]  /*6560*/  STL [R1+0x4b8], RZ ;  /* 0x0004b8ff01007387 */ /* 0x000fe20000100800 */
[----:B------:R-:W-:-:S02]  /*6570*/  WARPGROUP.DEPBAR.LE gsb0, 0x0 ;  /* 0x00008000000079c5 */ /* 0x000fc40000010000 */
[----:B------:R-:W-:Y:S01]  /*6580*/  WARPGROUP.ARRIVE ;  /* 0x00000000000079c5 */ /* 0x000fe20000000000 */
[----:B------:R-:W-:Y:S05]  /*6590*/  STL [R1+0x4b4], RZ ;  /* 0x0004b4ff01007387 */ /* 0x000fea0000100800 */
[----:B------:R-:W-:Y:S01]  /*65a0*/  QGMMA.64x32x32.F32.E4M3.E4M3 R72, gdesc[UR28], RZ, !UPT, gsb0 ;  /* 0x006000001c4879f3 */ /* 0x000fe2000c0008ff */
[----:B------:R-:W-:Y:S01]  /*65b0*/  UMOV UR28, UR16 ;  /* 0x00000010001c7c82 */ /* 0x000fe20008000000 */
[----:B------:R-:W-:Y:S01]  /*65c0*/  UMOV UR29, 0x80000020 ;  /* 0x80000020001d7882 */ /* 0x000fe20000000000 */
[----:B------:R-:W-:Y:S01]  /*65d0*/  UMOV UR24, UR28 ;  /* 0x0000001c00187c82 */ /* 0x000fe20008000000 */
        /* <DEDUP_REMOVED lines=11> */
[----:B------:R-:W-:-:S02]  /*6690*/  WARPGROUP.DEPBAR.LE gsb0, 0x0 ;  /* 0x00008000000079c5 */ /* 0x000fc40000010000 */
[----:B------:R-:W-:-:S06]  /*66a0*/  WARPGROUP.ARRIVE ;  /* 0x00000000000079c5 */ /* 0x000fcc0000000000 */
[----:B------:R-:W-:Y:S03]  /*66b0*/  QGMMA.64x32x32.F32.E4M3.E4M3 R56, gdesc[UR28], RZ, !UPT, gsb0 ;  /* 0x006000001c3879f3 */ /* 0x000fe6000c0008ff */
[----:B------:R-:W-:Y:S02]  /*66c0*/  WARPGROUP.DEPBAR.LE gsb0, 0x0 ;  /* 0x00008000000079c5 */ /* 0x000fe40000010000 */
[----:B------:R-:W-:-:S06]  /*66d0*/  WARPGROUP.ARRIVE ;  /* 0x00000000000079c5 */ /* 0x000fcc0000000000 */
[----:B------:R-:W-:Y:S03]  /*66e0*/  QGMMA.64x32x32.F32.E4M3.E4M3 R120, gdesc[UR24], RZ, !UPT, gsb0 ;  /* 0x00600000187879f3 */ /* 0x000fe6000c0008ff */
[----:B------:R-:W-:Y:S02]  /*66f0*/  WARPGROUP.DEPBAR.LE gsb0, 0x0 ;  /* 0x00008000000079c5 */ /* 0x000fe40000010000 */
[----:B------:R-:W-:-:S06]  /*6700*/  WARPGROUP.ARRIVE ;  /* 0x00000000000079c5 */ /* 0x000fcc0000000000 */
[----:B------:R-:W-:Y:S03]  /*6710*/  QGMMA.64x32x32.F32.E4M3.E4M3 R184, gdesc[UR20], RZ, !UPT, gsb0 ;  /* 0x0060000014b879f3 */ /* 0x000fe6000c0008ff */
[----:B------:R-:W-:Y:S02]  /*6720*/  WARPGROUP.DEPBAR.LE gsb0, 0x0 ;  /* 0x00008000000079c5 */ /* 0x000fe40000010000 */
[----:B0-----:R-:W-:Y:S01]  /*6730*/  WARPGROUP.ARRIVE ;  /* 0x00000000000079c5 */ /* 0x001fe20000000000 */
[----:B------:R-:W-:Y:S04]  /*6740*/  STL [R1+0xd54], R184 ;  /* 0x000d54b801007387 */ /* 0x000fe80000100800 */
[----:B------:R-:W-:Y:S01]  /*6750*/  STL [R1+0xd50], R185 ;  /* 0x000d50b901007387 */ /* 0x000fe20000100800 */
[----:B------:R-:W-:Y:S01]  /*6760*/  QGMMA.64x32x32.F32.E4M3.E4M3 R24, gdesc[UR16], RZ, !UPT, gsb0 ;  /* 0x00600000101879f3 */ /* 0x000fe2000c0008ff */
[----:B------:R-:W-:-:S02]  /*6770*/  UIADD3 UR16, UR49, 0x400, URZ ;  /* 0x0000040031107890 */ /* 0x000fc4000fffe03f */
        /* <DEDUP_REMOVED lines=14> */
[----:B------:R-:W-:Y:S01]  /*6860*/  STL [R1+0x4b0], RZ ;  /* 0x0004b0ff01007387 */ /* 0x000fe20000100800 */
[----:B------:R-:W-:-:S03]  /*6870*/  WARPGROUP.DEPBAR.LE gsb0, 0x0 ;  /* 0x00008000000079c5 */ /* 0x000fc60000010000 */
[----:B------:R-:W-:Y:S04]  /*6880*/  STL.64 [R1+0x40], R24 ;  /* 0x0000401801007387 */ /* 0x000fe80000100a00 */
[----:B------:R-:W-:Y:S04]  /*6890*/  STL.64 [R1+0x48], R26 ;  /* 0x0000481a01007387 */ /* 0x000fe80000100a00 */
[----:B------:R-:W-:Y:S04]  /*68a0*/  STL.64 [R1+0x50], R28 ;  /* 0x0000501c01007387 */ /* 0x000fe80000100a00 */
[----:B------:R-:W-:Y:S04]  /*68b0*/  STL.64 [R1+0x58], R30 ;  /* 0x0000581e01007387 */ /* 0x000fe80000100a00 */
[----:B------:R-:W-:Y:S04]  /*68c0*/  STL.64 [R1+0x60], R32 ;  /* 0x0000602001007387 */ /* 0x000fe80000100a00 */
[----:B------:R-:W-:Y:S04]  /*68d0*/  STL.64 [R1+0x68], R34 ;  /* 0x0000682201007387 */ /* 0x000fe80000100a00 */
[----:B------:R-:W-:Y:S04]  /*68e0*/  STL.64 [R1+0x70], R36 ;  /* 0x0000702401007387 */ /* 0x000fe80000100a00 */
[----:B------:R0:W-:Y:S02]  /*68f0*/  STL.64 [R1+0x78], R38 ;  /* 0x0000782601007387 */ /* 0x0001e40000100a00 */
[----:B0-----:R-:W-:-:S06]  /*6900*/  WARPGROUP.ARRIVE ;  /* 0x00000000000079c5 */ /* 0x001fcc0000000000 */
[----:B------:R-:W-:Y:S03]  /*6910*/  QGMMA.64x32x32.F32.E4M3.E4M3 R24, gdesc[UR36], RZ, !UPT, gsb0 ;  /* 0x00600000241879f3 */ /* 0x000fe6000c0008ff */
[----:B------:R-:W-:Y:S02]  /*6920*/  WARPGROUP.DEPBAR.LE gsb0, 0x0 ;  /* 0x00008000000079c5 */ /* 0x000fe40000010000 */
[----:B------:R-:W-:Y:S01]  /*6930*/  STL.64 [R1+0x140], R24 ;  /* 0x0001401801007387 */ /* 0x000fe20000100a00 */
[----:B------:R-:W-:Y:S02]  /*6940*/  IMAD.MOV.U32 R184, RZ, RZ, R37 ;  /* 0x000000ffffb87224 */ /* 0x000fe400078e0025 */
[----:B------:R-:W-:Y:S01]  /*6950*/  IMAD.MOV.U32 R185, RZ, RZ, R38 ;  /* 0x000000ffffb97224 */ /* 0x000fe200078e0026 */
[----:B------:R-:W-:Y:S01]  /*6960*/  STL.64 [R1+0x148], R26 ;  /* 0x0001481a01007387 */ /* 0x000fe20000100a00 */
[----:B------:R-:W-:-:S03]  /*6970*/  IMAD.MOV.U32 R186, RZ, RZ, R39 ;  /* 0x000000ffffba7224 */ /* 0x000fc600078e0027 */
[----:B------:R-:W-:Y:S04]  /*6980*/  STL.64 [R1+0x150], R28 ;  /* 0x0001501c01007387 */ /* 0x000fe80000100a00 */
[----:B------:R-:W-:Y:S04]  /*6990*/  STL.64 [R1+0x158], R30 ;  /* 0x0001581e01007387 */ /* 0x000fe80000100a00 */
[----:B------:R-:W-:Y:S04]  /*69a0*/  STL.64 [R1+0x160], R32 ;  /* 0x0001602001007387 */ /* 0x000fe80000100a00 */
[----:B------:R-:W-:Y:S04]  /*69b0*/  STL.64 [R1+0x168], R34 ;  /* 0x0001682201007387 */ /* 0x000fe80000100a00 */
[----:B------:R0:W-:Y:S04]  /*69c0*/  STL [R1+0x170], R36 ;  /* 0x0001702401007387 */ /* 0x0001e80000100800 */
[----:B------:R1:W-:Y:S04]  /*69d0*/  STL [R1+0xd60], R186 ;  /* 0x000d60ba01007387 */ /* 0x0003e80000100800 */
[----:B------:R2:W-:Y:S01]  /*69e0*/  STL [R1+0xd5c], R185 ;  /* 0x000d5cb901007387 */ /* 0x0005e20000100800 */
[----:B0-----:R-:W-:-:S03]  /*69f0*/  WARPGROUP.ARRIVE ;  /* 0x00000000000079c5 */ /* 0x001fc60000000000 */
[----:B------:R0:W-:Y:S03]  /*6a00*/  STL [R1+0xd58], R184 ;  /* 0x000d58b801007387 */ /* 0x0001e60000100800 */
[----:B------:R-:W-:Y:S01]  /*6a10*/  QGMMA.64x32x32.F32.E4M3.E4M3 R24, gdesc[UR32], RZ, !UPT, gsb0 ;  /* 0x00600000201879f3 */ /* 0x000fe2000c0008ff */
[----:B------:R-:W-:Y:S02]  /*6a20*/  STL [R1+0x4ac], RZ ;  /* 0x0004acff01007387 */ /* 0x000fe40000100800 */
[----:B------:R-:W-:Y:S02]  /*6a30*/  WARPGROUP.DEPBAR.LE gsb0, 0x0 ;  /* 0x00008000000079c5 */ /* 0x000fe40000010000 */
[----:B------:R-:W-:Y:S01]  /*6a40*/  STL.64 [R1+0x240], R24 ;  /* 0x0002401801007387 */ /* 0x000fe20000100a00 */
[----:B-1----:R-:W-:Y:S02]  /*6a50*/  IMAD.MOV.U32 R186, RZ, RZ, R37 ;  /* 0x000000ffffba7224 */ /* 0x002fe400078e0025 */
[----:B--2---:R-:W-:Y:S01]  /*6a60*/  IMAD.MOV.U32 R185, RZ, RZ, R38 ;  /* 0x000000ffffb97224 */ /* 0x004fe200078e0026 */
[----:B------:R-:W-:Y:S01]  /*6a70*/  STL.64 [R1+0x248], R26 ;  /* 0x0002481a01007387 */ /* 0x000fe20000100a00 */
[----:B0-----:R-:W-:-:S03]  /*6a80*/  IMAD.MOV.U32 R184, RZ, RZ, R39 ;  /* 0x000000ffffb87224 */ /* 0x001fc600078e0027 */
        /* <DEDUP_REMOVED lines=10> */
[----:B------:R-:W-:Y:S01]  /*6b30*/  STL [R1+0x4a8], RZ ;  /* 0x0004a8ff01007387 */ /* 0x000fe20000100800 */
        /* <DEDUP_REMOVED lines=25> */
[----:B------:R-:W-:Y:S04]  /*6cd0*/  STL [R1+0xd78], R186 ;  /* 0x000d78ba01007387 */ /* 0x000fe80000100800 */
[----:B------:R1:W-:Y:S01]  /*6ce0*/  STL [R1+0xd74], R185 ;  /* 0x000d74b901007387 */ /* 0x0003e20000100800 */
[----:B0-----:R-:W-:-:S03]  /*6cf0*/  WARPGROUP.ARRIVE ;  /* 0x00000000000079c5 */ /* 0x001fc60000000000 */
[----:B------:R0:W-:Y:S03]  /*6d00*/  STL [R1+0xd70], R184 ;  /* 0x000d70b801007387 */ /* 0x0001e60000100800 */
[----:B------:R-:W-:Y:S01]  /*6d10*/  QGMMA.64x32x32.F32.E4M3.E4M3 R24, gdesc[UR12], RZ, !UPT, gsb0 ;  /* 0x006000000c1879f3 */ /* 0x000fe2000c0008ff */
[----:B------:R-:W-:Y:S02]  /*6d20*/  STL [R1+0x4a4], RZ ;  /* 0x0004a4ff01007387 */ /* 0x000fe40000100800 */
[----:B------:R-:W-:Y:S02]  /*6d30*/  WARPGROUP.DEPBAR.LE gsb0, 0x0 ;  /* 0x00008000000079c5 */ /* 0x000fe40000010000 */
        /* <DEDUP_REMOVED lines=14> */
[----:B-1----:R-:W-:Y:S02]  /*6e20*/  IMAD.MOV.U32 R185, RZ, RZ, R38 ;  /* 0x000000ffffb97224 */ /* 0x002fe400078e0026 */
[----:B0-----:R-:W-:Y:S02]  /*6e30*/  IMAD.MOV.U32 R184, RZ, RZ, R39 ;  /* 0x000000ffffb87224 */ /* 0x001fe400078e0027 */
[----:B------:R-:W-:-:S03]  /*6e40*/  WARPGROUP.ARRIVE ;  /* 0x00000000000079c5 */ /* 0x000fc60000000000 */
[----:B------:R-:W-:Y:S03]  /*6e50*/  STL [R1+0xd80], R184 ;  /* 0x000d80b801007387 */ /* 0x000fe60000100800 */
[----:B------:R-:W-:Y:S01]  /*6e60*/  QGMMA.64x32x32.F32.E4M3.E4M3 R24, gdesc[UR32], RZ, !UPT, gsb0 ;  /* 0x00600000201879f3 */ /* 0x000fe2000c0008ff */
[----:B------:R-:W-:Y:S04]  /*6e70*/  STL [R1+0xd7c], R185 ;  /* 0x000d7cb901007387 */ /* 0x000fe80000100800 */
[----:B------:R-:W-:Y:S01]  /*6e80*/  STL [R1+0x4a0], RZ ;  /* 0x0004a0ff01007387 */ /* 0x000fe20000100800 */
[----:B------:R-:W-:Y:S02]  /*6e90*/  WARPGROUP.DEPBAR.LE gsb0, 0x0 ;  /* 0x00008000000079c5 */ /* 0x000fe40000010000 */
        /* <DEDUP_REMOVED lines=13> */
[----:B------:R-:W-:Y:S01]  /*6f70*/  IMAD.MOV.U32 R11, RZ, RZ, R37 ;  /* 0x000000ffff0b7224 */ /* 0x000fe200078e0025 */
[----:B------:R0:W-:Y:S01]  /*6f80*/  STL [R1+0xdb0], R198 ;  /* 0x000db0c601007387 */ /* 0x0001e20000100800 */
[----:B------:R-:W-:Y:S02]  /*6f90*/  IMAD.MOV.U32 R10, RZ, RZ, R38 ;  /* 0x000000ffff0a7224 */ /* 0x000fe400078e0026 */
[----:B------:R-:W-:Y:S01]  /*6fa0*/  IMAD.MOV.U32 R9, RZ, RZ, R39 ;  /* 0x000000ffff097224 */ /* 0x000fe200078e0027 */
[----:B------:R1:W-:Y:S01]  /*6fb0*/  STL [R1+0xdac], R197 ;  /* 0x000dacc501007387 */ /* 0x0003e20000100800 */
[----:B------:R-:W-:-:S03]  /*6fc0*/  WARPGROUP.ARRIVE ;  /* 0x00000000000079c5 */ /* 0x000fc60000000000 */
[----:B------:R2:W-:Y:S03]  /*6fd0*/  STL [R1+0xda8], R196 ;  /* 0x000da8c401007387 */ /* 0x0005e60000100800 */
[----:B------:R-:W-:Y:S01]  /*6fe0*/  QGMMA.64x32x32.F32.E4M3.E4M3 R24, gdesc[UR36], RZ, !UPT, gsb0 ;  /* 0x00600000241879f3 */ /* 0x000fe2000c0008ff */
[----:B------:R3:W-:Y:S04]  /*6ff0*/  STL [R1+0xda4], R195 ;  /* 0x000da4c301007387 */ /* 0x0007e80000100800 */
        /* <DEDUP_REMOVED lines=8> */
[----:B------:R-:W-:Y:S04]  /*7080*/  STL [R1+0x49c], RZ ;  /* 0x00049cff01007387 */ /* 0x000fe80000100800 */
[----:B------:R-:W-:Y:S01]  /*7090*/  STL [R1+0x498], RZ ;  /* 0x000498ff01007387 */ /* 0x000fe20000100800 */
[----:B------:R-:W-:-:S02]  /*70a0*/  WARPGROUP.DEPBAR.LE gsb0, 0x0 ;  /* 0x00008000000079c5 */ /* 0x000fc40000010000 */
[----:B------:R-:W-:Y:S02]  /*70b0*/  IMAD.MOV.U32 R215, RZ, RZ, R39 ;  /* 0x000000ffffd77224 */ /* 0x000fe400078e0027 */
[----:B0-----:R-:W-:Y:S02]  /*70c0*/  IMAD.MOV.U32 R198, RZ, RZ, R24 ;  /* 0x000000ffffc67224 */ /* 0x001fe400078e0018 */
[----:B-1----:R-:W-:Y:S02]  /*70d0*/  IMAD.MOV.U32 R197, RZ, RZ, R25 ;  /* 0x000000ffffc57224 */ /* 0x002fe400078e0019 */
[----:B--2---:R-:W-:Y:S02]  /*70e0*/  IMAD.MOV.U32 R196, RZ, RZ, R26 ;  /* 0x000000ffffc47224 */ /* 0x004fe400078e001a */
[----:B---3--:R-:W-:Y:S02]  /*70f0*/  IMAD.MOV.U32 R195, RZ, RZ, R27 ;  /* 0x000000ffffc37224 */ /* 0x008fe400078e001b */
[----:B----4-:R-:W-:-:S02]  /*7100*/  IMAD.MOV.U32 R194, RZ, RZ, R28 ;  /* 0x000000ffffc27224 */ /* 0x010fc400078e001c */
        /* <DEDUP_REMOVED lines=10> */
[----:B------:R-:W-:-:S06]  /*71b0*/  WARPGROUP.ARRIVE ;  /* 0x00000000000079c5 */ /* 0x000fcc0000000000 */
[----:B------:R-:W-:Y:S01]  /*71c0*/  QGMMA.64x32x32.F32.E4M3.E4M3 R24, gdesc[UR16], RZ, !UPT, gsb0 ;  /* 0x00600000101879f3 */ /* 0x000fe2000c0008ff */
[----:B------:R-:W-:Y:S02]  /*71d0*/  UIADD3 UR16, UR49, 0x600, URZ ;  /* 0x0000060031107890 */ /* 0x000fe4000fffe03f */
[----:B------:R-:W-:Y:S02]  /*71e0*/  WARPGROUP.DEPBAR.LE gsb0, 0x0 ;  /* 0x00008000000079c5 */ /* 0x000fe40000010000 */
[----:B------:R-:W-:Y:S01]  /*71f0*/  WARPGROUP.ARRIVE ;  /* 0x00000000000079c5 */ /* 0x000fe20000000000 */
[----:B------:R-:W-:Y:S04]  /*7200*/  STL.64 [R1], R24 ;  /* 0x0000001801007387 */ /* 0x000fe80000100a00 */
[----:B------:R-:W-:Y:S01]  /*7210*/  STL.64 [R1+0x8], R26 ;  /* 0x0000081a01007387 */ /* 0x000fe20000100a00 */
[----:B------:R-:W-:Y:S03]  /*7220*/  QGMMA.64x32x32.F32.E4M3.E4M3 R168, gdesc[UR20], RZ, !UPT, gsb0 ;  /* 0x0060000014a879f3 */ /* 0x000fe6000c0008ff */
[----:B------:R-:W-:Y:S04]  /*7230*/  STL.64 [R1+0x10], R28 ;  /* 0x0000101c01007387 */ /* 0x000fe80000100a00 */
[----:B------:R-:W-:Y:S04]  /*7240*/  STL.64 [R1+0x18], R30 ;  /* 0x0000181e01007387 */ /* 0x000fe80000100a00 */
[----:B------:R-:W-:Y:S04]  /*7250*/  STL.64 [R1+0x20], R32 ;  /* 0x0000202001007387 */ /* 0x000fe80000100a00 */
[----:B------:R-:W-:Y:S04]  /*7260*/  STL.64 [R1+0x28], R34 ;  /* 0x0000282201007387 */ /* 0x000fe80000100a00 */
[----:B------:R-:W-:Y:S04]  /*7270*/  STL.64 [R1+0x30], R36 ;  /* 0x0000302401007387 */ /* 0x000fe80000100a00 */
[----:B------:R-:W-:Y:S01]  /*7280*/  STL.64 [R1+0x38], R38 ;  /* 0x0000382601007387 */ /* 0x000fe20000100a00 */
[----:B------:R-:W-:-:S02]  /*7290*/  WARPGROUP.DEPBAR.LE gsb0, 0x0 ;  /* 0x00008000000079c5 */ /* 0x000fc40000010000 */
[----:B------:R-:W-:Y:S01]  /*72a0*/  WARPGROUP.ARRIVE ;  /* 0x00000000000079c5 */ /* 0x000fe20000000000 */
[----:B------:R0:W-:Y:S04]  /*72b0*/  STL.64 [R1+0xc10], R182 ;  /* 0x000c10b601007387 */ /* 0x0001e80000100a00 */
[----:B------:R1:W-:Y:S01]  /*72c0*/  STL.64 [R1+0xc08], R180 ;  /* 0x000c08b401007387 */ /* 0x0003e20000100a00 */
[----:B------:R-:W-:Y:S03]  /*72d0*/  QGMMA.64x32x32.F32.E4M3.E4M3 R104, gdesc[UR24], RZ, !UPT, gsb0 ;  /* 0x00600000186879f3 */ /* 0x000fe6000c0008ff */
[----:B------:R2:W-:Y:S01]  /*72e0*/  STL.64 [R1+0xc00], R178 ;  /* 0x000c00b201007387 */ /* 0x0005e20000100a00 */
[----:B0-----:R-:W-:-:S03]  /*72f0*/  IMAD.MOV.U32 R182, RZ, RZ, R90 ;  /* 0x000000ffffb67224 */ /* 0x001fc600078e005a */
[----:B------:R0:W-:Y:S01]  /*7300*/  STL.64 [R1+0xbf8], R176 ;  /* 0x000bf8b001007387 */ /* 0x0001e20000100a00 */
[----:B------:R-:W-:Y:S02]  /*7310*/  IMAD.MOV.U32 R183, RZ, RZ, R89 ;  /* 0x000000ffffb77224 */ /* 0x000fe400078e0059 */
[----:B-1----:R-:W-:Y:S01]  /*7320*/  IMAD.MOV.U32 R180, RZ, RZ, R92 ;  /* 0x000000ffffb47224 */ /* 0x002fe200078e005c */
[----:B------:R1:W-:Y:S01]  /*7330*/  STL.64 [R1+0xbf0], R174 ;  /* 0x000bf0ae01007387 */ /* 0x0003e20000100a00 */
[----:B------:R-:W-:Y:S02]  /*7340*/  IMAD.MOV.U32 R181, RZ, RZ, R91 ;  /* 0x000000ffffb57224 */ /* 0x000fe400078e005b */
[----:B--2---:R-:W-:Y:S01]  /*7350*/  IMAD.MOV.U32 R179, RZ, RZ, R93 ;  /* 0x000000ffffb37224 */ /* 0x004fe200078e005d */
[----:B------:R2:W-:Y:S01]  /*7360*/  STL.64 [R1+0xbe8], R172 ;  /* 0x000be8ac01007387 */ /* 0x0005e20000100a00 */
[----:B------:R-:W-:-:S03]  /*7370*/  IMAD.MOV.U32 R178, RZ, RZ, R88 ;  /* 0x000000ffffb27224 */ /* 0x000fc600078e0058 */
[----:B------:R3:W-:Y:S01]  /*7380*/  STL.64 [R1+0xbe0], R170 ;  /* 0x000be0aa01007387 */ /* 0x0007e20000100a00 */
[----:B0-----:R-:W-:Y:S02]  /*7390*/  IMAD.MOV.U32 R176, RZ, RZ, R183 ;  /* 0x000000ffffb07224 */ /* 0x001fe400078e00b7 */
[----:B------:R-:W-:Y:S01]  /*73a0*/  IMAD.MOV.U32 R177, RZ, RZ, R8 ;  /* 0x000000ffffb17224 */ /* 0x000fe200078e0008 */
[----:B------:R0:W-:Y:S01]  /*73b0*/  STL.64 [R1+0xbd8], R168 ;  /* 0x000bd8a801007387 */ /* 0x0001e20000100a00 */
[----:B-1----:R-:W-:Y:S02]  /*73c0*/  IMAD.MOV.U32 R174, RZ, RZ, R181 ;  /* 0x000000ffffae7224 */ /* 0x002fe400078e00b5 */
[----:B------:R-:W-:Y:S01]  /*73d0*/  IMAD.MOV.U32 R175, RZ, RZ, R182 ;  /* 0x000000ffffaf7224 */ /* 0x000fe200078e00b6 */
[----:B------:R-:W-:Y:S01]  /*73e0*/  STL [R1+0x494], RZ ;  /* 0x000494ff01007387 */ /* 0x000fe20000100800 */
[----:B--2---:R-:W-:Y:S02]  /*73f0*/  IMAD.MOV.U32 R172, RZ, RZ, R179 ;  /* 0x000000ffffac7224 */ /* 0x004fe400078e00b3 */
[----:B------:R-:W-:-:S02]  /*7400*/  IMAD.MOV.U32 R173, RZ, RZ, R180 ;  /* 0x000000ffffad7224 */ /* 0x000fc400078e00b4 */
[----:B---3--:R-:W-:Y:S02]  /*7410*/  IMAD.MOV.U32 R171, RZ, RZ, R178 ;  /* 0x000000ffffab7224 */ /* 0x008fe400078e00b2 */
[----:B------:R-:W-:Y:S02]  /*7420*/  IMAD.MOV.U32 R178, RZ, RZ, R7 ;  /* 0x000000ffffb27224 */ /* 0x000fe400078e0007 */
[----:B------:R-:W-:Y:S02]  /*7430*/  IMAD.MOV.U32 R179, RZ, RZ, R6 ;  /* 0x000000ffffb37224 */ /* 0x000fe400078e0006 */
[----:B------:R-:W-:Y:S02]  /*7440*/  IMAD.MOV.U32 R180, RZ, RZ, R5 ;  /* 0x000000ffffb47224 */ /* 0x000fe400078e0005 */
[----:B------:R-:W-:Y:S02]  /*7450*/  IMAD.MOV.U32 R181, RZ, RZ, R4 ;  /* 0x000000ffffb57224 */ /* 0x000fe400078e0004 */
[----:B------:R-:W-:-:S02]  /*7460*/  IMAD.MOV.U32 R182, RZ, RZ, R3 ;  /* 0x000000ffffb67224 */ /* 0x000fc400078e0003 */
[----:B------:R-:W-:Y:S02]  /*7470*/  IMAD.MOV.U32 R183, RZ, RZ, R2 ;  /* 0x000000ffffb77224 */ /* 0x000fe400078e0002 */
[----:B------:R-:W-:Y:S02]  /*7480*/  IMAD.MOV.U32 R170, RZ, RZ, R0 ;  /* 0x000000ffffaa7224 */ /* 0x000fe400078e0000 */
[----:B0-----:R-:W-:Y:S02]  /*7490*/  IMAD.MOV.U32 R169, RZ, RZ, R12 ;  /* 0x000000ffffa97224 */ /* 0x001fe400078e000c */
[----:B------:R-:W-:Y:S01]  /*74a0*/  IMAD.MOV.U32 R168, RZ, RZ, R13 ;  /* 0x000000ffffa87224 */ /* 0x000fe200078e000d */
[----:B------:R-:W-:Y:S02]  /*74b0*/  WARPGROUP.DEPBAR.LE gsb0, 0x0 ;  /* 0x00008000000079c5 */ /* 0x000fe40000010000 */
[----:B------:R-:W-:Y:S01]  /*74c0*/  WARPGROUP.ARRIVE ;  /* 0x00000000000079c5 */ /* 0x000fe20000000000 */
[----:B------:R-:W-:Y:S04]  /*74d0*/  STL [R1+0xbb4], R104 ;  /* 0x000bb46801007387 */ /* 0x000fe80000100800 */
[----:B------:R-:W-:Y:S01]  /*74e0*/  STL [R1+0xbb0], R105 ;  /* 0x000bb06901007387 */ /* 0x000fe20000100800 */
        /* <DEDUP_REMOVED lines=9> */
[----:B------:R-:W-:Y:S01]  /*7580*/  STL [R1+0xbac], R106 ;  /* 0x000bac6a01007387 */ /* 0x000fe20000100800 */
[----:B------:R-:W-:Y:S01]  /*7590*/  UMOV UR36, UR28 ;  /* 0x0000001c00247c82 */ /* 0x000fe20008000000 */
[----:B------:R-:W-:Y:S01]  /*75a0*/  UMOV UR37, UR29 ;  /* 0x0000001d00257c82 */ /* 0x000fe20008000000 */
[----:B------:R-:W-:Y:S01]  /*75b0*/  UMOV UR32, UR28 ;  /* 0x0000001c00207c82 */ /* 0x000fe20008000000 */
[----:B------:R-:W-:Y:S01]  /*75c0*/  STL [R1+0xba8], R107 ;  /* 0x000ba86b01007387 */ /* 0x000fe20000100800 */
[----:B------:R-:W-:Y:S01]  /*75d0*/  UMOV UR33, UR29 ;  /* 0x0000001d00217c82 */ /* 0x000fe20008000000 */
[----:B------:R-:W-:Y:S01]  /*75e0*/  UMOV UR12, UR28 ;  /* 0x0000001c000c7c82 */ /* 0x000fe20008000000 */
[----:B------:R-:W-:Y:S01]  /*75f0*/  UMOV UR13, UR29 ;  /* 0x0000001d000d7c82 */ /* 0x000fe20008000000 */
        /* <DEDUP_REMOVED lines=10> */
[----:B------:R-:W-:Y:S01]  /*76a0*/  STL [R1+0xb7c], R118 ;  /* 0x000b7c7601007387 */ /* 0x000fe20000100800 */
[----:B------:R-:W-:-:S02]  /*76b0*/  WARPGROUP.DEPBAR.LE gsb0, 0x0 ;  /* 0x00008000000079c5 */ /* 0x000fc40000010000 */
[----:B------:R-:W-:Y:S01]  /*76c0*/  WARPGROUP.ARRIVE ;  /* 0x00000000000079c5 */ /* 0x000fe20000000000 */
[----:B------:R-:W-:Y:S04]  /*76d0*/  STL [R1+0xb78], R119 ;  /* 0x000b787701007387 */ /* 0x000fe80000100800 */
[----:B------:R-:W-:Y:S01]  /*76e0*/  STL [R1+0x490], RZ ;  /* 0x000490ff01007387 */ /* 0x000fe20000100800 */
        /* <DEDUP_REMOVED lines=10> */
[----:B------:R-:W-:Y:S04]  /*7790*/  STL.64 [R1+0xc50], R46 ;  /* 0x000c502e01007387 */ /* 0x000fe80000100a00 */
[----:B------:R-:W-:Y:S04]  /*77a0*/  STL.64 [R1+0xc48], R44 ;  /* 0x000c482c01007387 */ /* 0x000fe80000100a00 */
[----:B------:R-:W-:Y:S04]  /*77b0*/  STL.64 [R1+0xc40], R42 ;  /* 0x000c402a01007387 */ /* 0x000fe80000100a00 */
[----:B------:R-:W-:Y:S01]  /*77c0*/  STL.64 [R1+0xc38], R40 ;  /* 0x000c382801007387 */ /* 0x000fe20000100a00 */
[----:B------:R-:W-:-:S02]  /*77d0*/  WARPGROUP.DEPBAR.LE gsb0, 0x0 ;  /* 0x00008000000079c5 */ /* 0x000fc40000010000 */
[----:B------:R-:W-:Y:S01]  /*77e0*/  WARPGROUP.ARRIVE ;  /* 0x00000000000079c5 */ /* 0x000fe20000000000 */
[----:B------:R-:W-:Y:S04]  /*77f0*/  STL.64 [R1+0xc30], R38 ;  /* 0x000c302601007387 */ /* 0x000fe80000100a00 */
[----:B------:R-:W-:Y:S01]  /*7800*/  STL.64 [R1+0xc28], R36 ;  /* 0x000c282401007387 */ /* 0x000fe20000100a00 */
[----:B------:R-:W-:Y:S03]  /*7810*/  QGMMA.64x32x32.F32.E4M3.E4M3 R88, gdesc[UR24], RZ, !UPT, gsb0 ;  /* 0x00600000185879f3 */ /* 0x000fe6000c0008ff */
[----:B------:R-:W-:Y:S04]  /*7820*/  STL.64 [R1+0xc20], R34 ;  /* 0x000c202201007387 */ /* 0x000fe80000100a00 */
[----:B------:R-:W-:Y:S04]  /*7830*/  STL.64 [R1+0xc18], R32 ;  /* 0x000c182001007387 */ /* 0x000fe80000100a00 */
[----:B------:R-:W-:Y:S01]  /*7840*/  STL [R1+0x488], RZ ;  /* 0x000488ff01007387 */ /* 0x000fe20000100800 */
[----:B------:R-:W-:-:S02]  /*7850*/  WARPGROUP.DEPBAR.LE gsb0, 0x0 ;  /* 0x00008000000079c5 */ /* 0x000fc40000010000 */
        /* <DEDUP_REMOVED lines=9> */
[----:B------:R-:W-:Y:S04]  /*78f0*/  STL.64 [R1+0xc58], R88 ;  /* 0x000c585801007387 */ /* 0x000fe80000100a00 */
[----:B------:R-:W-:Y:S01]  /*7900*/  STL [R1+0x484], RZ ;  /* 0x000484ff01007387 */ /* 0x000fe20000100800 */
[----:B------:R-:W-:-:S02]  /*7910*/  WARPGROUP.DEPBAR.LE gsb0, 0x0 ;  /* 0x00008000000079c5 */ /* 0x000fc40000010000 */
[----:B------:R-:W-:Y:S01]  /*7920*/  WARPGROUP.ARRIVE ;  /* 0x00000000000079c5 */ /* 0x000fe20000000000 */
[----:B------:R-:W-:Y:S04]  /*7930*/  STL.64 [R1+0xcd0], R166 ;  /* 0x000cd0a601007387 */ /* 0x000fe80000100a00 */
[----:B------:R0:W-:Y:S01]  /*7940*/  STL.64 [R1+0xcc8], R164 ;  /* 0x000cc8a401007387 */ /* 0x0001e20000100a00 */
[----:B------:R-:W-:Y:S01]  /*7950*/  QGMMA.64x32x32.F32.E4M3.E4M3 R216, gdesc[UR16], RZ, !UPT, gsb0 ;  /* 0x0060000010d879f3 */ /* 0x000fe2000c0008ff */
[----:B------:R-:W-:Y:S02]  /*7960*/  UIADD3 UR16, UR49, 0x2, URZ ;  /* 0x0000000231107890 */ /* 0x000fe4000fffe03f */
[----:B------:R1:W-:Y:S01]  /*7970*/  STL.64 [R1+0xcc0], R162 ;  /* 0x000cc0a201007387 */ /* 0x0003e20000100a00 */
[----:B------:R-:W-:-:S03]  /*7980*/  UIADD3 UR18, UR50, 0x2, URZ ;  /* 0x0000000232127890 */ /* 0x000fc6000fffe03f */
[----:B------:R2:W-:Y:S04]  /*7990*/  STL.64 [R1+0xcb8], R160 ;  /* 0x000cb8a001007387 */ /* 0x0005e80000100a00 */
[----:B------:R3:W-:Y:S01]  /*79a0*/  STL.64 [R1+0xcb0], R158 ;  /* 0x000cb09e01007387 */ /* 0x0007e20000100a00 */
[----:B0-----:R-:W-:Y:S02]  /*79b0*/  IMAD.MOV.U32 R164, RZ, RZ, R182 ;  /* 0x000000ffffa47224 */ /* 0x001fe400078e00b6 */
[----:B------:R-:W-:Y:S01]  /*79c0*/  IMAD.MOV.U32 R165, RZ, RZ, R183 ;  /* 0x000000ffffa57224 */ /* 0x000fe200078e00b7 */
[----:B------:R0:W-:Y:S01]  /*79d0*/  STL.64 [R1+0xca8], R156 ;  /* 0x000ca89c01007387 */ /* 0x0001e20000100a00 */
[----:B-1----:R-:W-:Y:S02]  /*79e0*/  IMAD.MOV.U32 R162, RZ, RZ, R180 ;  /* 0x000000ffffa27224 */ /* 0x002fe400078e00b4 */
[----:B------:R-:W-:Y:S01]  /*79f0*/  IMAD.MOV.U32 R163, RZ, RZ, R181 ;  /* 0x000000ffffa37224 */ /* 0x000fe200078e00b5 */
[----:B------:R1:W-:Y:S01]  /*7a00*/  STL.64 [R1+0xca0], R154 ;  /* 0x000ca09a01007387 */ /* 0x0003e20000100a00 */
[----:B--2---:R-:W-:-:S02]  /*7a10*/  IMAD.MOV.U32 R160, RZ, RZ, R178 ;  /* 0x000000ffffa07224 */ /* 0x004fc400078e00b2 */
[----:B------:R-:W-:Y:S01]  /*7a20*/  IMAD.MOV.U32 R161, RZ, RZ, R179 ;  /* 0x000000ffffa17224 */ /* 0x000fe200078e00b3 */
[----:B------:R2:W-:Y:S01]  /*7a30*/  STL.64 [R1+0xc98], R152 ;  /* 0x000c989801007387 */ /* 0x0005e20000100a00 */
[----:B---3--:R-:W-:Y:S02]  /*7a40*/  IMAD.MOV.U32 R158, RZ, RZ, R176 ;  /* 0x000000ffff9e7224 */ /* 0x008fe400078e00b0 */
[----:B------:R-:W-:Y:S02]  /*7a50*/  IMAD.MOV.U32 R159, RZ, RZ, R177 ;  /* 0x000000ffff9f7224 */ /* 0x000fe400078e00b1 */
[----:B0-----:R-:W-:Y:S02]  /*7a60*/  IMAD.MOV.U32 R156, RZ, RZ, R174 ;  /* 0x000000ffff9c7224 */ /* 0x001fe400078e00ae */
[----:B------:R-:W-:Y:S02]  /*7a70*/  IMAD.MOV.U32 R157, RZ, RZ, R175 ;  /* 0x000000ffff9d7224 */ /* 0x000fe400078e00af */
[----:B-1----:R-:W-:-:S02]  /*7a80*/  IMAD.MOV.U32 R154, RZ, RZ, R172 ;  /* 0x000000ffff9a7224 */ /* 0x002fc400078e00ac */
[----:B------:R-:W-:Y:S02]  /*7a90*/  IMAD.MOV.U32 R155, RZ, RZ, R173 ;  /* 0x000000ffff9b7224 */ /* 0x000fe400078e00ad */
[----:B--2---:R-:W-:Y:S01]  /*7aa0*/  IMAD.MOV.U32 R153, RZ, RZ, R171 ;  /* 0x000000ffff997224 */ /* 0x004fe200078e00ab */
[----:B------:R-:W-:Y:S02]  /*7ab0*/  WARPGROUP.DEPBAR.LE gsb0, 0x0 ;  /* 0x00008000000079c5 */ /* 0x000fe40000010000 */
[----:B------:R-:W-:Y:S01]  /*7ac0*/  STL.64 [R1+0xd10], R230 ;  /* 0x000d10e601007387 */ /* 0x000fe20000100a00 */
[----:B------:R-:W-:Y:S01]  /*7ad0*/  WARPGROUP.ARRIVE ;  /* 0x00000000000079c5 */ /* 0x000fe20000000000 */
[----:B------:R-:W-:Y:S02]  /*7ae0*/  IMAD.MOV.U32 R178, RZ, RZ, R208 ;  /* 0x000000ffffb27224 */ /* 0x000fe400078e00d0 */
[----:B------:R-:W-:Y:S01]  /*7af0*/  STL.64 [R1+0xd08], R228 ;  /* 0x000d08e401007387 */ /* 0x000fe20000100a00 */
[----:B------:R-:W-:-:S02]  /*7b00*/  IMAD.MOV.U32 R179, RZ, RZ, R209 ;  /* 0x000000ffffb37224 */ /* 0x000fc400078e00d1 */
[----:B------:R-:W-:Y:S01]  /*7b10*/  QGMMA.64x32x32.F32.E4M3.E4M3 R32, gdesc[UR36], RZ, !UPT, gsb0 ;  /* 0x00600000242079f3 */ /* 0x000fe2000c0008ff */
[----:B------:R-:W-:Y:S01]  /*7b20*/  STL.64 [R1+0xd00], R226 ;  /* 0x000d00e201007387 */ /* 0x000fe20000100a00 */
[----:B------:R-:W-:Y:S02]  /*7b30*/  IMAD.MOV.U32 R180, RZ, RZ, R210 ;  /* 0x000000ffffb47224 */ /* 0x000fe400078e00d2 */
[----:B------:R-:W-:Y:S01]  /*7b40*/  IMAD.MOV.U32 R181, RZ, RZ, R211 ;  /* 0x000000ffffb57224 */ /* 0x000fe200078e00d3 */
[----:B------:R-:W-:Y:S01]  /*7b50*/  STL.64 [R1+0xcf8], R224 ;  /* 0x000cf8e001007387 */ /* 0x000fe20000100a00 */
[----:B------:R-:W-:Y:S02]  /*7b60*/  IMAD.MOV.U32 R182, RZ, RZ, R212 ;  /* 0x000000ffffb67224 */ /* 0x000fe400078e00d4 */
[----:B------:R-:W-:Y:S01]  /*7b70*/  IMAD.MOV.U32 R152, RZ, RZ, R170 ;  /* 0x000000ffff987224 */ /* 0x000fe200078e00aa */
[----:B------:R-:W-:Y:S04]  /*7b80*/  STL.64 [R1+0xcf0], R222 ;  /* 0x000cf0de01007387 */ /* 0x000fe80000100a00 */
[----:B------:R-:W-:Y:S04]  /*7b90*/  STL.64 [R1+0xce8], R220 ;  /* 0x000ce8dc01007387 */ /* 0x000fe80000100a00 */
[----:B------:R-:W-:Y:S04]  /*7ba0*/  STL.64 [R1+0xce0], R218 ;  /* 0x000ce0da01007387 */ /* 0x000fe80000100a00 */
[----:B------:R0:W-:Y:S04]  /*7bb0*/  STL.64 [R1+0xcd8], R216 ;  /* 0x000cd8d801007387 */ /* 0x0001e80000100a00 */
[----:B------:R-:W-:Y:S04]  /*7bc0*/  STL [R1+0x480], RZ ;  /* 0x000480ff01007387 */ /* 0x000fe80000100800 */
[----:B------:R-:W-:Y:S04]  /*7bd0*/  STL [R1+0x47c], RZ ;  /* 0x00047cff01007387 */ /* 0x000fe80000100800 */
[----:B------:R-:W2:Y:S04]  /*7be0*/  LDL.LU R166, [R1+0x2b8] ;  /* 0x0002b80001a67983 */ /* 0x000ea80000300800 */
[----:B------:R-:W2:Y:S04]  /*7bf0*/  LDL.LU R167, [R1+0x2bc] ;  /* 0x0002bc0001a77983 */ /* 0x000ea80000300800 */
[----:B0-----:R-:W3:Y:S04]  /*7c00*/  LDL.LU R216, [R1+0x380] ;  /* 0x0003800001d87983 */ /* 0x001ee80000300800 */
[----:B------:R-:W3:Y:S04]  /*7c10*/  LDL.LU R217, [R1+0x384] ;  /* 0x0003840001d97983 */ /* 0x000ee80000300800 */
[----:B------:R-:W3:Y:S04]  /*7c20*/  LDL.LU R218, [R1+0x388] ;  /* 0x0003880001da7983 */ /* 0x000ee80000300800 */
[----:B------:R-:W3:Y:S04]  /*7c30*/  LDL.LU R219, [R1+0x38c] ;  /* 0x00038c0001db7983 */ /* 0x000ee80000300800 */
[----:B------:R-:W3:Y:S01]  /*7c40*/  LDL.LU R220, [R1+0x390] ;  /* 0x0003900001dc7983 */ /* 0x000ee20000300800 */
[----:B------:R-:W-:-:S03]  /*7c50*/  WARPGROUP.DEPBAR.LE gsb0, 0x0 ;  /* 0x00008000000079c5 */ /* 0x000fc60000010000 */
[----:B------:R-:W3:Y:S01]  /*7c60*/  LDL.LU R221, [R1+0x394] ;  /* 0x0003940001dd7983 */ /* 0x000ee20000300800 */
[----:B------:R-:W-:Y:S02]  /*7c70*/  IMAD.MOV.U32 R112, RZ, RZ, R32 ;  /* 0x000000ffff707224 */ /* 0x000fe400078e0020 */
[----:B------:R-:W-:Y:S01]  /*7c80*/  IMAD.MOV.U32 R113, RZ, RZ, R33 ;  /* 0x000000ffff717224 */ /* 0x000fe200078e0021 */
[----:B------:R-:W3:Y:S01]  /*7c90*/  LDL.LU R222, [R1+0x398] ;  /* 0x0003980001de7983 */ /* 0x000ee20000300800 */
[----:B------:R-:W-:Y:S02]  /*7ca0*/  IMAD.MOV.U32 R114, RZ, RZ, R34 ;  /* 0x000000ffff727224 */ /* 0x000fe400078e0022 */
[----:B------:R-:W-:Y:S01]  /*7cb0*/  IMAD.MOV.U32 R115, RZ, RZ, R35 ;  /* 0x000000ffff737224 */ /* 0x000fe200078e0023 */
[----:B------:R-:W3:Y:S01]  /*7cc0*/  LDL.LU R223, [R1+0x39c] ;  /* 0x00039c0001df7983 */ /* 0x000ee20000300800 */
[----:B------:R-:W-:Y:S02]  /*7cd0*/  IMAD.MOV.U32 R116, RZ, RZ, R36 ;  /* 0x000000ffff747224 */ /* 0x000fe400078e0024 */
[----:B------:R-:W-:Y:S01]  /*7ce0*/  IMAD.MOV.U32 R117, RZ, RZ, R37 ;  /* 0x000000ffff757224 */ /* 0x000fe200078e0025 */
[----:B------:R-:W3:Y:S01]  /*7cf0*/  LDL.LU R224, [R1+0x3a0] ;  /* 0x0003a00001e07983 */ /* 0x000ee20000300800 */
[----:B------:R-:W-:-:S02]  /*7d00*/  IMAD.MOV.U32 R118, RZ, RZ, R38 ;  /* 0x000000ffff767224 */ /* 0x000fc400078e0026 */
        /* <DEDUP_REMOVED lines=14> */
[----:B------:R-:W-:-:S03]  /*7df0*/  WARPGROUP.ARRIVE ;  /* 0x00000000000079c5 */ /* 0x000fc60000000000 */
[----:B------:R-:W3:Y:S03]  /*7e00*/  LDL.LU R230, [R1+0x3b8] ;  /* 0x0003b80001e67983 */ /* 0x000ee60000300800 */
[----:B------:R-:W-:Y:S01]  /*7e10*/  QGMMA.64x32x32.F32.E4M3.E4M3 R32, gdesc[UR32], RZ, !UPT, gsb0 ;  /* 0x00600000202079f3 */ /* 0x000fe2000c0008ff */
[----:B------:R-:W3:Y:S02]  /*7e20*/  LDL.LU R231, [R1+0x3bc] ;  /* 0x0003bc0001e77983 */ /* 0x000ee40000300800 */
[----:B------:R-:W-:Y:S02]  /*7e30*/  WARPGROUP.DEPBAR.LE gsb0, 0x0 ;  /* 0x00008000000079c5 */ /* 0x000fe40000010000 */
[----:B------:R-:W-:Y:S01]  /*7e40*/  WARPGROUP.ARRIVE ;  /* 0x00000000000079c5 */ /* 0x000fe20000000000 */
[----:B------:R-:W-:Y:S02]  /*7e50*/  IMAD.MOV.U32 R50, RZ, RZ, R34 ;  /* 0x000000ffff327224 */ /* 0x000fe400078e0022 */
[----:B------:R-:W-:-:S02]  /*7e60*/  IMAD.MOV.U32 R51, RZ, RZ, R35 ;  /* 0x000000ffff337224 */ /* 0x000fc400078e0023 */
[----:B------:R-:W-:Y:S01]  /*7e70*/  IMAD.MOV.U32 R34, RZ, RZ, R235 ;  /* 0x000000ffff227224 */ /* 0x000fe200078e00eb */
[----:B------:R-:W-:Y:S01]  /*7e80*/  QGMMA.64x32x32.F32.E4M3.E4M3 R88, gdesc[UR12], RZ, !UPT, gsb0 ;  /* 0x006000000c5879f3 */ /* 0x000fe2000c0008ff */
[----:B------:R-:W-:Y:S02]  /*7e90*/  IMAD.MOV.U32 R52, RZ, RZ, R36 ;  /* 0x000000ffff347224 */ /* 0x000fe400078e0024 */
[----:B------:R-:W-:Y:S02]  /*7ea0*/  IMAD.MOV.U32 R35, RZ, RZ, R234 ;  /* 0x000000ffff237224 */ /* 0x000fe400078e00ea */
[----:B------:R-:W-:Y:S02]  /*7eb0*/  IMAD.MOV.U32 R53, RZ, RZ, R37 ;  /* 0x000000ffff357224 */ /* 0x000fe400078e0025 */
[----:B------:R-:W-:Y:S02]  /*7ec0*/  IMAD.MOV.U32 R36, RZ, RZ, R233 ;  /* 0x000000ffff247224 */ /* 0x000fe400078e00e9 */
[----:B------:R-:W-:-:S02]  /*7ed0*/  IMAD.MOV.U32 R48, RZ, RZ, R32 ;  /* 0x000000ffff307224 */ /* 0x000fc400078e0020 */
[----:B------:R-:W-:Y:S01]  /*7ee0*/  IMAD.MOV.U32 R54, RZ, RZ, R38 ;  /* 0x000000ffff367224 */ /* 0x000fe200078e0026 */
[----:B------:R-:W4:Y:S01]  /*7ef0*/  LDL.LU R32, [R1+0x80] ;  /* 0x0000800001207983 */ /* 0x000f220000300800 */
[----:B------:R-:W-:Y:S02]  /*7f00*/  IMAD.MOV.U32 R37, RZ, RZ, R232 ;  /* 0x000000ffff257224 */ /* 0x000fe400078e00e8 */
[----:B------:R-:W-:Y:S02]  /*7f10*/  IMAD.MOV.U32 R49, RZ, RZ, R33 ;  /* 0x000000ffff317224 */ /* 0x000fe400078e0021 */
[----:B------:R-:W-:Y:S01]  /*7f20*/  IMAD.MOV.U32 R55, RZ, RZ, R39 ;  /* 0x000000ffff377224 */ /* 0x000fe200078e0027 */
[----:B------:R-:W4:Y:S01]  /*7f30*/  LDL.LU R33, [R1+0x84] ;  /* 0x0000840001217983 */ /* 0x000f220000300800 */
        /* <DEDUP_REMOVED lines=17> */
[----:B------:R-:W-:Y:S01]  /*8050*/  IMAD.MOV.U32 R47, RZ, RZ, R14 ;  /* 0x000000ffff2f7224 */ /* 0x000fe200078e000e */
[----:B------:R-:W-:Y:S02]  /*8060*/  WARPGROUP.DEPBAR.LE gsb0, 0x0 ;  /* 0x00008000000079c5 */ /* 0x000fe40000010000 */
[----:B------:R-:W-:Y:S02]  /*8070*/  IMAD.MOV.U32 R235, RZ, RZ, R88 ;  /* 0x000000ffffeb7224 */ /* 0x000fe400078e0058 */
[----:B------:R-:W-:-:S02]  /*8080*/  IMAD.MOV.U32 R234, RZ, RZ, R89 ;  /* 0x000000ffffea7224 */ /* 0x000fc400078e0059 */
[----:B------:R-:W-:Y:S02]  /*8090*/  IMAD.MOV.U32 R88, RZ, RZ, R34 ;  /* 0x000000ffff587224 */ /* 0x000fe400078e0022 */
[----:B------:R-:W-:Y:S01]  /*80a0*/  IMAD.MOV.U32 R233, RZ, RZ, R90 ;  /* 0x000000ffffe97224 */ /* 0x000fe200078e005a */
[----:B------:R-:W4:Y:S01]  /*80b0*/  LDL.LU R34, [R1+0x88] ;  /* 0x0000880001227983 */ /* 0x000f220000300800 */
[----:B------:R-:W-:Y:S02]  /*80c0*/  IMAD.MOV.U32 R89, RZ, RZ, R35 ;  /* 0x000000ffff597224 */ /* 0x000fe400078e0023 */
[----:B------:R-:W-:Y:S01]  /*80d0*/  IMAD.MOV.U32 R232, RZ, RZ, R91 ;  /* 0x000000ffffe87224 */ /* 0x000fe200078e005b */
[----:B------:R-:W4:Y:S01]  /*80e0*/  LDL.LU R35, [R1+0x8c] ;  /* 0x00008c0001237983 */ /* 0x000f220000300800 */
[----:B------:R-:W-:Y:S02]  /*80f0*/  IMAD.MOV.U32 R90, RZ, RZ, R36 ;  /* 0x000000ffff5a7224 */ /* 0x000fe400078e0024 */
[----:B------:R-:W-:Y:S01]  /*8100*/  IMAD.MOV.U32 R23, RZ, RZ, R92 ;  /* 0x000000ffff177224 */ /* 0x000fe200078e005c */
[----:B------:R-:W4:Y:S01]  /*8110*/  LDL.LU R36, [R1+0x90] ;  /* 0x0000900001247983 */ /* 0x000f220000300800 */
[----:B------:R-:W-:-:S02]  /*8120*/  IMAD.MOV.U32 R91, RZ, RZ, R37 ;  /* 0x000000ffff5b7224 */ /* 0x000fc400078e0025 */
        /* <DEDUP_REMOVED lines=44> */
[----:B------:R-:W-:Y:S01]  /*83f0*/  IMAD.MOV.U32 R170, RZ, RZ, R214 ;  /* 0x000000ffffaa7224 */ /* 0x000fe200078e00d6 */
[----:B------:R-:W-:Y:S01]  /*8400*/  UMOV UR17, 0x80000020 ;  /* 0x8000002000117882 */ /* 0x000fe20000000000 */
[----:B------:R-:W-:Y:S01]  /*8410*/  UMOV UR19, 0x80000020 ;  /* 0x8000002000137882 */ /* 0x000fe20000000000 */
[----:B------:R-:W4:Y:S01]  /*8420*/  LDL.LU R205, [R1+0xddc] ;  /* 0x000ddc0001cd7983 */ /* 0x000f220000300800 */
[----:B------:R-:W-:Y:S01]  /*8430*/  UIADD3 UR34, UR50, 0x82, URZ ;  /* 0x0000008232227890 */ /* 0x000fe2000fffe03f */
[----:B------:R-:W-:-:S02]  /*8440*/  IMAD.MOV.U32 R13, RZ, RZ, R102 ;  /* 0x000000ffff0d7224 */ /* 0x000fc400078e0066 */
[----:B------:R-:W4:Y:S01]  /*8450*/  LDL.LU R206, [R1+0xdd8] ;  /* 0x000dd80001ce7983 */ /* 0x000f220000300800 */
[----:B------:R-:W-:Y:S01]  /*8460*/  IMAD.MOV.U32 R169, RZ, RZ, R215 ;  /* 0x000000ffffa97224 */ /* 0x000fe200078e00d7 */
[----:B------:R-:W-:Y:S01]  /*8470*/  UMOV UR32, UR16 ;  /* 0x0000001000207c82 */ /* 0x000fe20008000000 */
[----:B------:R-:W-:Y:S01]  /*8480*/  UMOV UR33, UR17 ;  /* 0x0000001100217c82 */ /* 0x000fe20008000000 */
[----:B------:R-:W4:Y:S01]  /*8490*/  LDL.LU R207, [R1+0xdd4] ;  /* 0x000dd40001cf7983 */ /* 0x000f220000300800 */
[----:B------:R-:W-:Y:S01]  /*84a0*/  UMOV UR35, 0x80000020 ;  /* 0x8000002000237882 */ /* 0x000fe20000000000 */
[----:B------:R-:W-:Y:S02]  /*84b0*/  IMAD.MOV.U32 R102, RZ, RZ, R168 ;  /* 0x000000ffff667224 */ /* 0x000fe400078e00a8 */
[----:B------:R-:W4:Y:S04]  /*84c0*/  LDL.LU R208, [R1+0xdd0] ;  /* 0x000dd00001d07983 */ /* 0x000f280000300800 */
[----:B------:R-:W4:Y:S04]  /*84d0*/  LDL.LU R209, [R1+0xdcc] ;  /* 0x000dcc0001d17983 */ /* 0x000f280000300800 */
[----:B------:R-:W4:Y:S04]  /*84e0*/  LDL.LU R210, [R1+0xdc8] ;  /* 0x000dc80001d27983 */ /* 0x000f280000300800 */
[----:B------:R-:W4:Y:S04]  /*84f0*/  LDL.LU R211, [R1+0xdc4] ;  /* 0x000dc40001d37983 */ /* 0x000f280000300800 */
[----:B------:R-:W4:Y:S04]  /*8500*/  LDL.LU R212, [R1+0xdc0] ;  /* 0x000dc00001d47983 */ /* 0x000f280000300800 */
[----:B------:R-:W4:Y:S04]  /*8510*/  LDL.LU R213, [R1+0xdbc] ;  /* 0x000dbc0001d57983 */ /* 0x000f280000300800 */
[----:B------:R-:W4:Y:S04]  /*8520*/  LDL.LU R214, [R1+0xdb8] ;  /* 0x000db80001d67983 */ /* 0x000f280000300800 */
[----:B------:R-:W4:Y:S01]  /*8530*/  LDL.LU R215, [R1+0xdb4] ;  /* 0x000db40001d77983 */ /* 0x000f220000300800 */
[----:B---3--:R-:W-:-:S06]  /*8540*/  WARPGROUP.ARRIVE ;  /* 0x00000000000079c5 */ /* 0x008fcc0000000000 */
[----:B------:R-:W-:Y:S03]  /*8550*/  QGMMA.64x32x32.F32.E4M3.E4M3 R216, gdesc[UR16], R216, gsb0 ;  /* 0x0060000010d879f3 */ /* 0x000fe600080008d8 */
[----:B------:R-:W-:Y:S02]  /*8560*/  WARPGROUP.DEPBAR.LE gsb0, 0x0 ;  /* 0x00008000000079c5 */ /* 0x000fe40000010000 */
[----:B--2---:R-:W-:-:S06]  /*8570*/  WARPGROUP.ARRIVE ;  /* 0x00000000000079c5 */ /* 0x004fcc0000000000 */
[----:B------:R-:W-:Y:S01]  /*8580*/  QGMMA.64x32x32.F32.E4M3.E4M3 R152, gdesc[UR32], R152, gsb0 ;  /* 0x00600000209879f3 */ /* 0x000fe20008000898 */
[----:B------:R-:W-:Y:S01]  /*8590*/  UIADD3 UR38, UR50, 0x102, URZ ;  /* 0x0000010232267890 */ /* 0x000fe2000fffe03f */
[----:B------:R-:W-:Y:S01]  /*85a0*/  UMOV UR36, UR16 ;  /* 0x0000001000247c82 */ /* 0x000fe20008000000 */
[----:B------:R-:W-:Y:S01]  /*85b0*/  UMOV UR37, UR17 ;  /* 0x0000001100257c82 */ /* 0x000fe20008000000 */
[----:B------:R-:W-:Y:S01]  /*85c0*/  UMOV UR39, 0x80000020 ;  /* 0x8000002000277882 */ /* 0x000fe20000000000 */
[----:B------:R-:W-:Y:S02]  /*85d0*/  WARPGROUP.DEPBAR.LE gsb0, 0x0 ;  /* 0x00008000000079c5 */ /* 0x000fe40000010000 */
[----:B------:R-:W-:-:S06]  /*85e0*/  WARPGROUP.ARRIVE ;  /* 0x00000000000079c5 */ /* 0x000fcc0000000000 */
[----:B------:R-:W-:Y:S01]  /*85f0*/  QGMMA.64x32x32.F32.E4M3.E4M3 R88, gdesc[UR36], R88, gsb0 ;  /* 0x00600000245879f3 */ /* 0x000fe20008000858 */
[----:B------:R-:W-:Y:S01]  /*8600*/  UIADD3 UR14, UR50, 0x182, URZ ;  /* 0x00000182320e7890 */ /* 0x000fe2000fffe03f */
[----:B------:R-:W-:Y:S01]  /*8610*/  UMOV UR12, UR16 ;  /* 0x00000010000c7c82 */ /* 0x000fe20008000000 */
[----:B------:R-:W-:Y:S01]  /*8620*/  UMOV UR13, UR17 ;  /* 0x00000011000d7c82 */ /* 0x000fe20008000000 */
[----:B------:R-:W-:Y:S01]  /*8630*/  UMOV UR15, 0x80000020 ;  /* 0x80000020000f7882 */ /* 0x000fe20000000000 */
[----:B------:R-:W-:Y:S02]  /*8640*/  WARPGROUP.DEPBAR.LE gsb0, 0x0 ;  /* 0x00008000000079c5 */ /* 0x000fe40000010000 */
[----:B----4-:R-:W-:-:S06]  /*8650*/  WARPGROUP.ARRIVE ;  /* 0x00000000000079c5 */ /* 0x010fcc0000000000 */
        /* <DEDUP_REMOVED lines=19> */
[----:B------:R-:W-:Y:S04]  /*8790*/  STL.64 [R1+0x380], R216 ;  /* 0x000380d801007387 */ /* 0x000fe80000100a00 */
[----:B------:R-:W-:Y:S04]  /*87a0*/  STL.64 [R1+0x388], R218 ;  /* 0x000388da01007387 */ /* 0x000fe80000100a00 */
[----:B------:R-:W-:Y:S04]  /*87b0*/  STL.64 [R1+0x390], R220 ;  /* 0x000390dc01007387 */ /* 0x000fe80000100a00 */
[----:B------:R-:W-:Y:S04]  /*87c0*/  STL.64 [R1+0x398], R222 ;  /* 0x000398de01007387 */ /* 0x000fe80000100a00 */
[----:B------:R-:W-:Y:S04]  /*87d0*/  STL.64 [R1+0x3a0], R224 ;  /* 0x0003a0e001007387 */ /* 0x000fe80000100a00 */
[----:B------:R-:W-:Y:S04]  /*87e0*/  STL.64 [R1+0x3a8], R226 ;  /* 0x0003a8e201007387 */ /* 0x000fe80000100a00 */
[----:B------:R-:W-:Y:S04]  /*87f0*/  STL.64 [R1+0x3b0], R228 ;  /* 0x0003b0e401007387 */ /* 0x000fe80000100a00 */
[----:B------:R-:W-:Y:S01]  /*8800*/  STL.64 [R1+0x3b8], R230 ;  /* 0x0003b8e601007387 */ /* 0x000fe20000100a00 */
[----:B------:R-:W-:-:S02]  /*8810*/  WARPGROUP.DEPBAR.LE gsb0, 0x0 ;  /* 0x00008000000079c5 */ /* 0x000fc40000010000 */
[----:B------:R-:W-:-:S06]  /*8820*/  WARPGROUP.ARRIVE ;  /* 0x00000000000079c5 */ /* 0x000fcc0000000000 */
[----:B------:R-:W-:Y:S01]  /*8830*/  QGMMA.64x32x32.F32.E4M3.E4M3 R72, gdesc[UR24], R72, gsb0 ;  /* 0x00600000184879f3 */ /* 0x000fe20008000848 */
[----:B------:R-:W-:Y:S04]  /*8840*/  STL.64 [R1+0x280], R152 ;  /* 0x0002809801007387 */ /* 0x000fe80000100a00 */
        /* <DEDUP_REMOVED lines=36> */
[----:B------:R-:W-:-:S03]  /*8a90*/  WARPGROUP.DEPBAR.LE gsb0, 0x0 ;  /* 0x00008000000079c5 */ /* 0x000fc60000010000 */
[----:B------:R-:W-:Y:S04]  /*8aa0*/  STL.64 [R1+0xae8], R140 ;  /* 0x000ae88c01007387 */ /* 0x000fe80000100a00 */
[----:B------:R-:W-:Y:S04]  /*8ab0*/  STL.64 [R1+0xae0], R138 ;  /* 0x000ae08a01007387 */ /* 0x000fe80000100a00 */
[----:B------:R0:W-:Y:S04]  /*8ac0*/  STL.64 [R1+0xad8], R136 ;  /* 0x000ad88801007387 */ /* 0x0001e80000100a00 */
[----:B------:R-:W-:Y:S04]  /*8ad0*/  STL.64 [R1+0xb50], R86 ;  /* 0x000b505601007387 */ /* 0x000fe80000100a00 */
[----:B------:R-:W-:Y:S04]  /*8ae0*/  STL.64 [R1+0xb48], R84 ;  /* 0x000b485401007387 */ /* 0x000fe80000100a00 */
[----:B------:R-:W-:Y:S04]  /*8af0*/  STL.64 [R1+0xb40], R82 ;  /* 0x000b405201007387 */ /* 0x000fe80000100a00 */
[----:B------:R-:W-:Y:S04]  /*8b00*/  STL.64 [R1+0xb38], R80 ;  /* 0x000b385001007387 */ /* 0x000fe80000100a00 */
[----:B------:R-:W-:Y:S04]  /*8b10*/  STL.64 [R1+0xb30], R78 ;  /* 0x000b304e01007387 */ /* 0x000fe80000100a00 */
[----:B------:R-:W-:Y:S04]  /*8b20*/  STL.64 [R1+0xb28], R76 ;  /* 0x000b284c01007387 */ /* 0x000fe80000100a00 */
[----:B------:R-:W-:Y:S01]  /*8b30*/  STL.64 [R1+0xb20], R74 ;  /* 0x000b204a01007387 */ /* 0x000fe20000100a00 */
[----:B0-----:R-:W-:-:S03]  /*8b40*/  IMAD.MOV.U32 R136, RZ, RZ, R198 ;  /* 0x000000ffff887224 */ /* 0x001fc600078e00c6 */
[----:B------:R0:W-:Y:S01]  /*8b50*/  STL.64 [R1+0xb18], R72 ;  /* 0x000b184801007387 */ /* 0x0001e20000100a00 */
[----:B------:R-:W-:-:S03]  /*8b60*/  IMAD.MOV.U32 R137, RZ, RZ, R197 ;  /* 0x000000ffff897224 */ /* 0x000fc600078e00c5 */
[----:B------:R-:W-:Y:S01]  /*8b70*/  STL [R1+0x478], RZ ;  /* 0x000478ff01007387 */ /* 0x000fe20000100800 */
[----:B------:R-:W-:-:S03]  /*8b80*/  IMAD.MOV.U32 R138, RZ, RZ, R196 ;  /* 0x000000ffff8a7224 */ /* 0x000fc600078e00c4 */
[----:B------:R-:W-:Y:S01]  /*8b90*/  STL [R1+0x474], RZ ;  /* 0x000474ff01007387 */ /* 0x000fe20000100800 */
[----:B------:R-:W-:-:S03]  /*8ba0*/  IMAD.MOV.U32 R139, RZ, RZ, R195 ;  /* 0x000000ffff8b7224 */ /* 0x000fc600078e00c3 */
[----:B------:R-:W-:Y:S01]  /*8bb0*/  STL [R1+0x470], RZ ;  /* 0x000470ff01007387 */ /* 0x000fe20000100800 */
[----:B------:R-:W-:-:S03]  /*8bc0*/  IMAD.MOV.U32 R140, RZ, RZ, R194 ;  /* 0x000000ffff8c7224 */ /* 0x000fc600078e00c2 */
[----:B------:R-:W2:Y:S01]  /*8bd0*/  LDL.LU R198, [R1+0xdb0] ;  /* 0x000db00001c67983 */ /* 0x000ea20000300800 */
[----:B------:R-:W-:-:S03]  /*8be0*/  IMAD.MOV.U32 R141, RZ, RZ, R193 ;  /* 0x000000ffff8d7224 */ /* 0x000fc600078e00c1 */
[----:B------:R-:W3:Y:S01]  /*8bf0*/  LDL.LU R197, [R1+0xdac] ;  /* 0x000dac0001c57983 */ /* 0x000ee20000300800 */
[----:B------:R-:W-:-:S03]  /*8c00*/  IMAD.MOV.U32 R142, RZ, RZ, R192 ;  /* 0x000000ffff8e7224 */ /* 0x000fc600078e00c0 */
[----:B------:R-:W4:Y:S01]  /*8c10*/  LDL.LU R196, [R1+0xda8] ;  /* 0x000da80001c47983 */ /* 0x000f220000300800 */
        /* <DEDUP_REMOVED lines=13> */
[----:B------:R-:W2:Y:S04]  /*8cf0*/  LDL.LU R189, [R1+0xd8c] ;  /* 0x000d8c0001bd7983 */ /* 0x000ea80000300800 */
[----:B------:R-:W3:Y:S04]  /*8d00*/  LDL.LU R188, [R1+0xd88] ;  /* 0x000d880001bc7983 */ /* 0x000ee80000300800 */
[----:B------:R-:W0:Y:S04]  /*8d10*/  LDL.LU R187, [R1+0xd84] ;  /* 0x000d840001bb7983 */ /* 0x000e280000300800 */
[----:B------:R-:W4:Y:S04]  /*8d20*/  LDL.LU R184, [R1+0xd80] ;  /* 0x000d800001b87983 */ /* 0x000f280000300800 */
[----:B------:R-:W2:Y:S01]  /*8d30*/  LDL.LU R185, [R1+0xd7c] ;  /* 0x000d7c0001b97983 */ /* 0x000ea20000300800 */
        /* <DEDUP_REMOVED lines=14> */
[----:B------:R-:W3:Y:S01]  /*8e20*/  LDL.LU R186, [R1+0xd78] ;  /* 0x000d780001ba7983 */ /* 0x000ee20000300800 */
[----:B------:R-:W-:Y:S02]  /*8e30*/  IMAD.MOV.U32 R180, RZ, RZ, R182 ;  /* 0x000000ffffb47224 */ /* 0x000fe400078e00b6 */
[----:B------:R-:W-:Y:S02]  /*8e40*/  IMAD.MOV.U32 R181, RZ, RZ, R183 ;  /* 0x000000ffffb57224 */ /* 0x000fe400078e00b7 */
[----:B----4-:R-:W-:Y:S02]  /*8e50*/  IMAD.MOV.U32 R183, RZ, RZ, R184 ;  /* 0x000000ffffb77224 */ /* 0x010fe400078e00b8 */
[----:B--2---:R-:W-:Y:S02]  /*8e60*/  IMAD.MOV.U32 R182, RZ, RZ, R185 ;  /* 0x000000ffffb67224 */ /* 0x004fe400078e00b9 */
[----:B------:R-:W2:Y:S04]  /*8e70*/  LDL.LU R185, [R1+0xd74] ;  /* 0x000d740001b97983 */ /* 0x000ea80000300800 */
[----:B------:R-:W4:Y:S04]  /*8e80*/  LDL.LU R184, [R1+0xd70] ;  /* 0x000d700001b87983 */ /* 0x000f280000300800 */
        /* <DEDUP_REMOVED lines=11> */
[----:B---3--:R-:W-:-:S03]  /*8f40*/  IMAD.MOV.U32 R47, RZ, RZ, R186 ;  /* 0x000000ffff2f7224 */ /* 0x008fc600078e00ba */
[----:B------:R-:W3:Y:S04]  /*8f50*/  LDL.LU R43, [R1+0x36c] ;  /* 0x00036c00012b7983 */ /* 0x000ee80000300800 */
[----:B------:R-:W3:Y:S01]  /*8f60*/  LDL.LU R44, [R1+0x370] ;  /* 0x00037000012c7983 */ /* 0x000ee20000300800 */
[----:B--2---:R-:W-:Y:S02]  /*8f70*/  IMAD.MOV.U32 R46, RZ, RZ, R185 ;  /* 0x000000ffff2e7224 */ /* 0x004fe400078e00b9 */
[----:B----4-:R-:W-:Y:S02]  /*8f80*/  IMAD.MOV.U32 R45, RZ, RZ, R184 ;  /* 0x000000ffff2d7224 */ /* 0x010fe400078e00b8 */
[----:B------:R-:W2:Y:S04]  /*8f90*/  LDL.LU R184, [R1+0xd6c] ;  /* 0x000d6c0001b87983 */ /* 0x000ea80000300800 */
[----:B------:R-:W4:Y:S04]  /*8fa0*/  LDL.LU R185, [R1+0xd68] ;  /* 0x000d680001b97983 */ /* 0x000f280000300800 */
[----:B------:R-:W3:Y:S04]  /*8fb0*/  LDL.LU R186, [R1+0xd64] ;  /* 0x000d640001ba7983 */ /* 0x000ee80000300800 */
        /* <DEDUP_REMOVED lines=12> */
[----:B------:R-:W3:Y:S01]  /*9080*/  LDL.LU R100, [R1+0x270] ;  /* 0x0002700001647983 */ /* 0x000ee20000300800 */
[----:B--2---:R-:W-:-:S02]  /*9090*/  IMAD.MOV.U32 R103, RZ, RZ, R184 ;  /* 0x000000ffff677224 */ /* 0x004fc400078e00b8 */
[----:B----4-:R-:W-:Y:S02]  /*90a0*/  IMAD.MOV.U32 R102, RZ, RZ, R185 ;  /* 0x000000ffff667224 */ /* 0x010fe400078e00b9 */
[----:B---3--:R-:W-:Y:S02]  /*90b0*/  IMAD.MOV.U32 R101, RZ, RZ, R186 ;  /* 0x000000ffff657224 */ /* 0x008fe400078e00ba */
[----:B------:R-:W2:Y:S04]  /*90c0*/  LDL.LU R186, [R1+0xd60] ;  /* 0x000d600001ba7983 */ /* 0x000ea80000300800 */
[----:B------:R-:W3:Y:S04]  /*90d0*/  LDL.LU R185, [R1+0xd5c] ;  /* 0x000d5c0001b97983 */ /* 0x000ee80000300800 */
        /* <DEDUP_REMOVED lines=29> */
[----:B0-----:R-:W-:-:S03]  /*92b0*/  IMAD.MOV.U32 R72, RZ, RZ, R187 ;  /* 0x000000ffff487224 */ /* 0x001fc600078e00bb */
[----:B------:R-:W4:Y:S01]  /*92c0*/  LDL.LU R164, [R1+0x170] ;  /* 0x0001700001a47983 */ /* 0x000f220000300800 */
        /* <DEDUP_REMOVED lines=12> */
[----:B--2---:R-:W-:Y:S02]  /*9390*/  IMAD.MOV.U32 R167, RZ, RZ, R186 ;  /* 0x000000ffffa77224 */ /* 0x004fe400078e00ba */
[----:B---3--:R-:W-:Y:S02]  /*93a0*/  IMAD.MOV.U32 R166, RZ, RZ, R185 ;  /* 0x000000ffffa67224 */ /* 0x008fe400078e00b9 */
[----:B----4-:R-:W-:Y:S02]  /*93b0*/  IMAD.MOV.U32 R165, RZ, RZ, R184 ;  /* 0x000000ffffa57224 */ /* 0x010fe400078e00b8 */
[----:B------:R-:W2:Y:S04]  /*93c0*/  LDL.LU R184, [R1+0xd54] ;  /* 0x000d540001b87983 */ /* 0x000ea80000300800 */
        /* <DEDUP_REMOVED lines=14> */
[----:B------:R-:W2:Y:S01]  /*94b0*/  LDL.LU R199, [R1+0xd18] ;  /* 0x000d180001c77983 */ /* 0x000ea20000300800 */
[----:B------:R-:W-:Y:S01]  /*94c0*/  UIADD3 UR12, UR49, 0x202, URZ ;  /* 0x00000202310c7890 */ /* 0x000fe2000fffe03f */
[----:B------:R-:W-:Y:S01]  /*94d0*/  WARPGROUP.ARRIVE ;  /* 0x00000000000079c5 */ /* 0x000fe20000000000 */
[----:B------:R-:W-:Y:S01]  /*94e0*/  UMOV UR25, 0x80000020 ;  /* 0x8000002000197882 */ /* 0x000fe20000000000 */
[----:B------:R-:W3:Y:S04]  /*94f0*/  LDL.LU.64 R200, [R1] ;  /* 0x0000000001c87983 */ /* 0x000ee80000300a00 */
[----:B------:R-:W-:Y:S01]  /*9500*/  UMOV UR24, UR12 ;  /* 0x0000000c00187c82 */ /* 0x000fe20008000000 */
[----:B------:R-:W-:Y:S01]  /*9510*/  UMOV UR21, UR25 ;  /* 0x0000001900157c82 */ /* 0x000fe20008000000 */
[----:B------:R-:W-:Y:S01]  /*9520*/  QGMMA.64x32x32.F32.E4M3.E4M3 R56, gdesc[UR24], R56, gsb0 ;  /* 0x00600000183879f3 */ /* 0x000fe20008000838 */
[----:B------:R-:W-:Y:S01]  /*9530*/  UMOV UR20, UR24 ;  /* 0x0000001800147c82 */ /* 0x000fe20008000000 */
[----:B------:R-:W-:Y:S01]  /*9540*/  UMOV UR29, UR25 ;  /* 0x00000019001d7c82 */ /* 0x000fe20008000000 */
[----:B------:R-:W-:Y:S01]  /*9550*/  UMOV UR13, UR25 ;  /* 0x00000019000d7c82 */ /* 0x000fe20008000000 */
[----:B------:R-:W-:Y:S01]  /*9560*/  UMOV UR37, UR25 ;  /* 0x0000001900257c82 */ /* 0x000fe20008000000 */
[----:B------:R-:W-:Y:S01]  /*9570*/  UMOV UR33, UR25 ;  /* 0x0000001900217c82 */ /* 0x000fe20008000000 */
[----:B------:R-:W3:Y:S01]  /*9580*/  LDL.LU.64 R202, [R1+0x8] ;  /* 0x0000080001ca7983 */ /* 0x000ee20000300a00 */
[----:B------:R-:W-:Y:S01]  /*9590*/  UMOV UR28, UR24 ;  /* 0x00000018001c7c82 */ /* 0x000fe20008000000 */
[----:B------:R-:W-:Y:S01]  /*95a0*/  UMOV UR12, UR24 ;  /* 0x00000018000c7c82 */ /* 0x000fe20008000000 */
[----:B------:R-:W-:Y:S01]  /*95b0*/  UMOV UR36, UR24 ;  /* 0x0000001800247c82 */ /* 0x000fe20008000000 */
[----:B------:R-:W-:Y:S01]  /*95c0*/  UMOV UR32, UR24 ;  /* 0x0000001800207c82 */ /* 0x000fe20008000000 */
[----:B------:R-:W3:Y:S04]  /*95d0*/  LDL.LU.64 R204, [R1+0x10] ;  /* 0x0000100001cc7983 */ /* 0x000ee80000300a00 */
[----:B------:R-:W3:Y:S04]  /*95e0*/  LDL.LU.64 R206, [R1+0x18] ;  /* 0x0000180001ce7983 */ /* 0x000ee80000300a00 */
[----:B------:R-:W3:Y:S04]  /*95f0*/  LDL.LU.64 R208, [R1+0x20] ;  /* 0x0000200001d07983 */ /* 0x000ee80000300a00 */
[----:B------:R-:W3:Y:S04]  /*9600*/  LDL.LU.64 R210, [R1+0x28] ;  /* 0x0000280001d27983 */ /* 0x000ee80000300a00 */
[----:B------:R-:W3:Y:S04]  /*9610*/  LDL.LU.64 R212, [R1+0x30] ;  /* 0x0000300001d47983 */ /* 0x000ee80000300a00 */
[----:B------:R-:W3:Y:S01]  /*9620*/  LDL.LU.64 R214, [R1+0x38] ;  /* 0x0000380001d67983 */ /* 0x000ee20000300a00 */
[----:B------:R-:W-:-:S02]  /*9630*/  WARPGROUP.DEPBAR.LE gsb0, 0x0 ;  /* 0x00008000000079c5 */ /* 0x000fc40000010000 */
[----:B------:R-:W-:-:S06]  /*9640*/  WARPGROUP.ARRIVE ;  /* 0x00000000000079c5 */ /* 0x000fcc0000000000 */
[----:B------:R-:W-:Y:S03]  /*9650*/  QGMMA.64x32x32.F32.E4M3.E4M3 R120, gdesc[UR20], R120, gsb0 ;  /* 0x00600000147879f3 */ /* 0x000fe60008000878 */
[----:B------:R-:W-:Y:S02]  /*9660*/  WARPGROUP.DEPBAR.LE gsb0, 0x0 ;  /* 0x00008000000079c5 */ /* 0x000fe40000010000 */
[----:B--2---:R-:W-:-:S06]  /*9670*/  WARPGROUP.ARRIVE ;  /* 0x00000000000079c5 */ /* 0x004fcc0000000000 */
[----:B------:R-:W-:Y:S03]  /*9680*/  QGMMA.64x32x32.F32.E4M3.E4M3 R184, gdesc[UR28], R184, gsb0 ;  /* 0x006000001cb879f3 */ /* 0x000fe600080008b8 */
[----:B------:R-:W-:Y:S02]  /*9690*/  WARPGROUP.DEPBAR.LE gsb0, 0x0 ;  /* 0x00008000000079c5 */ /* 0x000fe40000010000 */
[----:B------:R-:W-:-:S06]  /*96a0*/  WARPGROUP.ARRIVE ;  /* 0x00000000000079c5 */ /* 0x000fcc0000000000 */
[----:B------:R-:W-:Y:S03]  /*96b0*/  QGMMA.64x32x32.F32.E4M3.E4M3 R216, gdesc[UR12], R216, gsb0 ;  /* 0x006000000cd879f3 */ /* 0x000fe600080008d8 */
[----:B------:R-:W-:Y:S02]  /*96c0*/  WARPGROUP.DEPBAR.LE gsb0, 0x0 ;  /* 0x00008000000079c5 */ /* 0x000fe40000010000 */
[----:B------:R-:W-:-:S06]  /*96d0*/  WARPGROUP.ARRIVE ;  /* 0x00000000000079c5 */ /* 0x000fcc0000000000 */
[----:B------:R-:W-:Y:S03]  /*96e0*/  QGMMA.64x32x32.F32.E4M3.E4M3 R152, gdesc[UR36], R152, gsb0 ;  /* 0x00600000249879f3 */ /* 0x000fe60008000898 */
[----:B------:R-:W-:Y:S02]  /*96f0*/  WARPGROUP.DEPBAR.LE gsb0, 0x0 ;  /* 0x00008000000079c5 */ /* 0x000fe40000010000 */
[----:B------:R-:W-:-:S06]  /*9700*/  WARPGROUP.ARRIVE ;  /* 0x00000000000079c5 */ /* 0x000fcc0000000000 */
[----:B------:R-:W-:Y:S01]  /*9710*/  QGMMA.64x32x32.F32.E4M3.E4M3 R88, gdesc[UR32], R88, gsb0 ;  /* 0x00600000205879f3 */ /* 0x000fe20008000858 */
[----:B------:R-:W-:Y:S01]  /*9720*/  UMOV UR16, UR24 ;  /* 0x0000001800107c82 */ /* 0x000fe20008000000 */
[----:B------:R-:W-:Y:S01]  /*9730*/  UMOV UR17, UR25 ;  /* 0x0000001900117c82 */ /* 0x000fe20008000000 */
[----:B------:R-:W-:Y:S02]  /*9740*/  WARPGROUP.DEPBAR.LE gsb0, 0x0 ;  /* 0x00008000000079c5 */ /* 0x000fe40000010000 */
[----:B------:R-:W-:-:S06]  /*9750*/  WARPGROUP.ARRIVE ;  /* 0x00000000000079c5 */ /* 0x000fcc0000000000 */
[----:B------:R-:W-:Y:S01]  /*9760*/  QGMMA.64x32x32.F32.E4M3.E4M3 R32, gdesc[UR16], R32, gsb0 ;  /* 0x00600000102079f3 */ /* 0x000fe20008000820 */
[----:B------:R-:W-:Y:S01]  /*9770*/  UIADD3 UR12, UR49, 0x402, URZ ;  /* 0x00000402310c7890 */ /* 0x000fe2000fffe03f */
[----:B------:R-:W-:-:S06]  /*9780*/  UMOV UR17, 0x80000020 ;  /* 0x8000002000117882 */ /* 0x000fcc0000000000 */
[----:B------:R-:W-:Y:S01]  /*9790*/  UMOV UR16, UR12 ;  /* 0x0000000c00107c82 */ /* 0x000fe20008000000 */
[----:B------:R-:W-:Y:S02]  /*97a0*/  WARPGROUP.DEPBAR.LE gsb0, 0x0 ;  /* 0x00008000000079c5 */ /* 0x000fe40000010000 */
[----:B------:R-:W-:-:S06]  /*97b0*/  WARPGROUP.ARRIVE ;  /* 0x00000000000079c5 */ /* 0x000fcc0000000000 */
[----:B------:R-:W-:Y:S01]  /*97c0*/  QGMMA.64x32x32.F32.E4M3.E4M3 R168, gdesc[UR16], R168, gsb0 ;  /* 0x0060000010a879f3 */ /* 0x000fe200080008a8 */
[----:B------:R-:W-:Y:S02]  /*97d0*/  IMAD.MOV.U32 R85, RZ, RZ, R11 ;  /* 0x000000ffff557224 */ /* 0x000fe400078e000b */
[----:B------:R-:W-:Y:S02]  /*97e0*/  IMAD.MOV.U32 R86, RZ, RZ, R10 ;  /* 0x000000ffff567224 */ /* 0x000fe400078e000a */
[----:B------:R-:W-:Y:S01]  /*97f0*/  IMAD.MOV.U32 R87, RZ, RZ, R9 ;  /* 0x000000ffff577224 */ /* 0x000fe200078e0009 */
[----:B------:R-:W-:Y:S01]  /*9800*/  UMOV UR32, UR16 ;  /* 0x0000001000207c82 */ /* 0x000fe20008000000 */
[----:B------:R-:W-:Y:S01]  /*9810*/  UMOV UR33, UR17 ;  /* 0x0000001100217c82 */ /* 0x000fe20008000000 */
[----:B------:R-:W-:-:S03]  /*9820*/  WARPGROUP.DEPBAR.LE gsb0, 0x0 ;  /* 0x00008000000079c5 */ /* 0x000fc60000010000 */
[----:B------:R-:W-:-:S06]  /*9830*/  WARPGROUP.ARRIVE ;  /* 0x00000000000079c5 */ /* 0x000fcc0000000000 */
[----:B------:R-:W-:Y:S01]  /*9840*/  QGMMA.64x32x32.F32.E4M3.E4M3 R72, gdesc[UR32], R72, gsb0 ;  /* 0x00600000204879f3 */ /* 0x000fe20008000848 */
[----:B------:R-:W-:Y:S01]  /*9850*/  UMOV UR36, UR16 ;  /* 0x0000001000247c82 */ /* 0x000fe20008000000 */
[----:B------:R-:W-:Y:S01]  /*9860*/  UMOV UR37, UR17 ;  /* 0x0000001100257c82 */ /* 0x000fe20008000000 */
[----:B------:R-:W-:Y:S04]  /*9870*/  STL [R1+0x46c], RZ ;  /* 0x00046cff01007387 */ /* 0x000fe80000100800 */
[----:B------:R-:W-:Y:S04]  /*9880*/  STL.64 [R1+0x40], R216 ;  /* 0x000040d801007387 */ /* 0x000fe80000100a00 */
[----:B------:R-:W-:Y:S04]  /*9890*/  STL.64 [R1+0x48], R218 ;  /* 0x000048da01007387 */ /* 0x000fe80000100a00 */
[----:B------:R-:W-:Y:S04]  /*98a0*/  STL.64 [R1+0x50], R220 ;  /* 0x000050dc01007387 */ /* 0x000fe80000100a00 */
[----:B------:R-:W-:Y:S04]  /*98b0*/  STL.64 [R1+0x58], R222 ;  /* 0x000058de01007387 */ /* 0x000fe80000100a00 */
[----:B------:R-:W-:Y:S04]  /*98c0*/  STL.64 [R1+0x60], R224 ;  /* 0x000060e001007387 */ /* 0x000fe80000100a00 */
[----:B------:R-:W-:Y:S04]  /*98d0*/  STL.64 [R1+0x68], R226 ;  /* 0x000068e201007387 */ /* 0x000fe80000100a00 */
[----:B------:R-:W-:Y:S04]  /*98e0*/  STL.64 [R1+0x70], R228 ;  /* 0x000070e401007387 */ /* 0x000fe80000100a00 */
[----:B------:R0:W-:Y:S04]  /*98f0*/  STL.64 [R1+0x78], R230 ;  /* 0x000078e601007387 */ /* 0x0001e80000100a00 */
[----:B0-----:R-:W2:Y:S04]  /*9900*/  LDL.LU.64 R230, [R1+0xd10] ;  /* 0x000d100001e67983 */ /* 0x001ea80000300a00 */
[----:B------:R-:W2:Y:S04]  /*9910*/  LDL.LU.64 R228, [R1+0xd08] ;  /* 0x000d080001e47983 */ /* 0x000ea80000300a00 */
[----:B------:R-:W2:Y:S04]  /*9920*/  LDL.LU.64 R226, [R1+0xd00] ;  /* 0x000d000001e27983 */ /* 0x000ea80000300a00 */
[----:B------:R-:W2:Y:S01]  /*9930*/  LDL.LU.64 R224, [R1+0xcf8] ;  /* 0x000cf80001e07983 */ /* 0x000ea20000300a00 */
[----:B------:R-:W-:-:S02]  /*9940*/  WARPGROUP.DEPBAR.LE gsb0, 0x0 ;  /* 0x00008000000079c5 */ /* 0x000fc40000010000 */
[----:B------:R-:W-:Y:S01]  /*9950*/  WARPGROUP.ARRIVE ;  /* 0x00000000000079c5 */ /* 0x000fe20000000000 */
[----:B------:R-:W2:Y:S04]  /*9960*/  LDL.LU.64 R222, [R1+0xcf0] ;  /* 0x000cf00001de7983 */ /* 0x000ea80000300a00 */
[----:B------:R-:W2:Y:S01]  /*9970*/  LDL.LU.64 R220, [R1+0xce8] ;  /* 0x000ce80001dc7983 */ /* 0x000ea20000300a00 */
[----:B------:R-:W-:Y:S03]  /*9980*/  QGMMA.64x32x32.F32.E4M3.E4M3 R136, gdesc[UR36], R136, gsb0 ;  /* 0x00600000248879f3 */ /* 0x000fe60008000888 */
[----:B------:R-:W2:Y:S04]  /*9990*/  LDL.LU.64 R218, [R1+0xce0] ;  /* 0x000ce00001da7983 */ /* 0x000ea80000300a00 */
[----:B------:R-:W2:Y:S04]  /*99a0*/  LDL.LU.64 R216, [R1+0xcd8] ;  /* 0x000cd80001d87983 */ /* 0x000ea80000300a00 */
        /* <DEDUP_REMOVED lines=8> */
[----:B0-----:R-:W4:Y:S04]  /*9a30*/  LDL.LU.64 R166, [R1+0xcd0] ;  /* 0x000cd00001a67983 */ /* 0x001f280000300a00 */
[----:B------:R-:W4:Y:S04]  /*9a40*/  LDL.LU.64 R164, [R1+0xcc8] ;  /* 0x000cc80001a47983 */ /* 0x000f280000300a00 */
[----:B------:R-:W4:Y:S04]  /*9a50*/  LDL.LU.64 R162, [R1+0xcc0] ;  /* 0x000cc00001a27983 */ /* 0x000f280000300a00 */
[----:B------:R-:W4:Y:S04]  /*9a60*/  LDL.LU.64 R160, [R1+0xcb8] ;  /* 0x000cb80001a07983 */ /* 0x000f280000300a00 */
[----:B------:R-:W4:Y:S04]  /*9a70*/  LDL.LU.64 R158, [R1+0xcb0] ;  /* 0x000cb000019e7983 */ /* 0x000f280000300a00 */
[----:B------:R-:W4:Y:S04]  /*9a80*/  LDL.LU.64 R156, [R1+0xca8] ;  /* 0x000ca800019c7983 */ /* 0x000f280000300a00 */
[----:B------:R-:W4:Y:S04]  /*9a90*/  LDL.LU.64 R154, [R1+0xca0] ;  /* 0x000ca000019a7983 */ /* 0x000f280000300a00 */
[----:B------:R-:W4:Y:S04]  /*9aa0*/  LDL.LU.64 R152, [R1+0xc98] ;  /* 0x000c980001987983 */ /* 0x000f280000300a00 */
        /* <DEDUP_REMOVED lines=8> */
[----:B------:R0:W-:Y:S01]  /*9b30*/  STL.64 [R1+0x278], R102 ;  /* 0x0002786601007387 */ /* 0x0001e20000100a00 */
[----:B------:R-:W-:-:S03]  /*9b40*/  WARPGROUP.DEPBAR.LE gsb0, 0x0 ;  /* 0x00008000000079c5 */ /* 0x000fc60000010000 */
[----:B0-----:R-:W2:Y:S04]  /*9b50*/  LDL.LU.64 R102, [R1+0xc90] ;  /* 0x000c900001667983 */ /* 0x001ea80000300a00 */
[----:B------:R-:W2:Y:S04]  /*9b60*/  LDL.LU.64 R100, [R1+0xc88] ;  /* 0x000c880001647983 */ /* 0x000ea80000300a00 */
[----:B------:R-:W2:Y:S04]  /*9b70*/  LDL.LU.64 R98, [R1+0xc80] ;  /* 0x000c800001627983 */ /* 0x000ea80000300a00 */
[----:B------:R-:W2:Y:S04]  /*9b80*/  LDL.LU.64 R96, [R1+0xc78] ;  /* 0x000c780001607983 */ /* 0x000ea80000300a00 */
[----:B------:R-:W2:Y:S04]  /*9b90*/  LDL.LU.64 R94, [R1+0xc70] ;  /* 0x000c7000015e7983 */ /* 0x000ea80000300a00 */
[----:B------:R-:W2:Y:S04]  /*9ba0*/  LDL.LU.64 R92, [R1+0xc68] ;  /* 0x000c6800015c7983 */ /* 0x000ea80000300a00 */
[----:B------:R-:W2:Y:S01]  /*9bb0*/  LDL.LU.64 R90, [R1+0xc60] ;  /* 0x000c6000015a7983 */ /* 0x000ea20000300a00 */
[----:B---3--:R-:W-:-:S03]  /*9bc0*/  WARPGROUP.ARRIVE ;  /* 0x00000000000079c5 */ /* 0x008fc60000000000 */
[----:B------:R-:W2:Y:S04]  /*9bd0*/  LDL.LU.64 R88, [R1+0xc58] ;  /* 0x000c580001587983 */ /* 0x000ea80000300a00 */
[----:B------:R-:W-:Y:S04]  /*9be0*/  STL [R1+0x464], RZ ;  /* 0x000464ff01007387 */ /* 0x000fe80000100800 */
[----:B------:R-:W-:Y:S04]  /*9bf0*/  STL.64 [R1+0x340], R32 ;  /* 0x0003402001007387 */ /* 0x000fe80000100a00 */
[----:B------:R-:W-:Y:S01]  /*9c00*/  STL.64 [R1+0x348], R34 ;  /* 0x0003482201007387 */ /* 0x000fe20000100a00 */
[----:B------:R-:W-:-:S03]  /*9c10*/  UMOV UR12, UR16 ;  /* 0x00000010000c7c82 */ /* 0x000fc60008000000 */
[----:B------:R-:W-:Y:S01]  /*9c20*/  STL.64 [R1+0x350], R36 ;  /* 0x0003502401007387 */ /* 0x000fe20000100a00 */
[----:B------:R-:W-:Y:S02]  /*9c30*/  UMOV UR13, UR17 ;  /* 0x00000011000d7c82 */ /* 0x000fe40008000000 */
[----:B------:R-:W-:Y:S01]  /*9c40*/  QGMMA.64x32x32.F32.E4M3.E4M3 R200, gdesc[UR12], R200, gsb0 ;  /* 0x006000000cc879f3 */ /* 0x000fe200080008c8 */
[----:B------:R-:W-:Y:S01]  /*9c50*/  STL.64 [R1+0x358], R38 ;  /* 0x0003582601007387 */ /* 0x000fe20000100a00 */
[----:B------:R-:W-:Y:S01]  /*9c60*/  UMOV UR28, UR16 ;  /* 0x00000010001c7c82 */ /* 0x000fe20008000000 */
[----:B------:R-:W-:Y:S01]  /*9c70*/  UMOV UR29, UR17 ;  /* 0x00000011001d7c82 */ /* 0x000fe20008000000 */
[----:B------:R-:W-:Y:S01]  /*9c80*/  UMOV UR20, UR16 ;  /* 0x0000001000147c82 */ /* 0x000fe20008000000 */
[----:B------:R-:W-:Y:S01]  /*9c90*/  STL.64 [R1+0x360], R40 ;  /* 0x0003602801007387 */ /* 0x000fe20000100a00 */
[----:B------:R-:W-:Y:S01]  /*9ca0*/  UMOV UR21, UR17 ;  /* 0x0000001100157c82 */ /* 0x000fe20008000000 */
[----:B------:R-:W-:Y:S01]  /*9cb0*/  UMOV UR24, UR16 ;  /* 0x0000001000187c82 */ /* 0x000fe20008000000 */
[----:B------:R-:W-:Y:S01]  /*9cc0*/  UMOV UR25, UR17 ;  /* 0x0000001100197c82 */ /* 0x000fe20008000000 */
[----:B------:R-:W-:Y:S01]  /*9cd0*/  STL.64 [R1+0x368], R42 ;  /* 0x0003682a01007387 */ /* 0x000fe20000100a00 */
[----:B------:R-:W-:Y:S01]  /*9ce0*/  UIADD3 UR49, UR49, 0x602, URZ ;  /* 0x0000060231317890 */ /* 0x000fe2000fffe03f */
[----:B------:R-:W-:-:S02]  /*9cf0*/  ULDC UR12, c[0x0][0x50c] ;  /* 0x00014300000c7ab9 */ /* 0x000fc40000000800 */
[----:B------:R-:W-:Y:S04]  /*9d00*/  STL.64 [R1+0x370], R44 ;  /* 0x0003702c01007387 */ /* 0x000fe80000100a00 */
[----:B------:R0:W-:Y:S04]  /*9d10*/  STL.64 [R1+0x378], R46 ;  /* 0x0003782e01007387 */ /* 0x0001e80000100a00 */
[----:B0-----:R-:W3:Y:S04]  /*9d20*/  LDL.LU.64 R46, [R1+0xc50] ;  /* 0x000c5000012e7983 */ /* 0x001ee80000300a00 */
[----:B------:R-:W3:Y:S04]  /*9d30*/  LDL.LU.64 R44, [R1+0xc48] ;  /* 0x000c4800012c7983 */ /* 0x000ee80000300a00 */
[----:B------:R-:W3:Y:S04]  /*9d40*/  LDL.LU.64 R42, [R1+0xc40] ;  /* 0x000c4000012a7983 */ /* 0x000ee80000300a00 */
[----:B------:R-:W3:Y:S04]  /*9d50*/  LDL.LU.64 R40, [R1+0xc38] ;  /* 0x000c380001287983 */ /* 0x000ee80000300a00 */
        /* <DEDUP_REMOVED lines=16> */
[----:B------:R-:W2:Y:S04]  /*9e60*/  LDL.LU.64 R176, [R1+0xbf8] ;  /* 0x000bf80001b07983 */ /* 0x000ea80000300a00 */
[----:B------:R-:W2:Y:S04]  /*9e70*/  LDL.LU.64 R174, [R1+0xbf0] ;  /* 0x000bf00001ae7983 */ /* 0x000ea80000300a00 */
[----:B------:R-:W2:Y:S04]  /*9e80*/  LDL.LU.64 R172, [R1+0xbe8] ;  /* 0x000be80001ac7983 */ /* 0x000ea80000300a00 */
[----:B------:R-:W2:Y:S04]  /*9e90*/  LDL.LU.64 R170, [R1+0xbe0] ;  /* 0x000be00001aa7983 */ /* 0x000ea80000300a00 */
[----:B------:R-:W2:Y:S04]  /*9ea0*/  LDL.LU.64 R168, [R1+0xbd8] ;  /* 0x000bd80001a87983 */ /* 0x000ea80000300a00 */
        /* <DEDUP_REMOVED lines=9> */
[----:B------:R-:W-:Y:S04]  /*9f40*/  STL [R1+0x458], RZ ;  /* 0x000458ff01007387 */ /* 0x000fe80000100800 */
[----:B------:R0:W-:Y:S04]  /*9f50*/  STL.64 [R1+0x100], R136 ;  /* 0x0001008801007387 */ /* 0x0001e80000100a00 */
[----:B------:R1:W-:Y:S04]  /*9f60*/  STL.64 [R1+0x108], R138 ;  /* 0x0001088a01007387 */ /* 0x0003e80000100a00 */
[----:B------:R1:W-:Y:S04]  /*9f70*/  STL.64 [R1+0x110], R140 ;  /* 0x0001108c01007387 */ /* 0x0003e80000100a00 */
[----:B------:R1:W-:Y:S04]  /*9f80*/  STL.64 [R1+0x118], R142 ;  /* 0x0001188e01007387 */ /* 0x0003e80000100a00 */
[----:B------:R1:W-:Y:S04]  /*9f90*/  STL.64 [R1+0x120], R144 ;  /* 0x0001209001007387 */ /* 0x0003e80000100a00 */
[----:B------:R1:W-:Y:S01]  /*9fa0*/  STL.64 [R1+0x128], R146 ;  /* 0x0001289201007387 */ /* 0x0003e20000100a00 */
[----:B------:R-:W-:-:S03]  /*9fb0*/  WARPGROUP.DEPBAR.LE gsb0, 0x0 ;  /* 0x00008000000079c5 */ /* 0x000fc60000010000 */
[----:B------:R1:W-:Y:S04]  /*9fc0*/  STL.64 [R1+0x130], R148 ;  /* 0x0001309401007387 */ /* 0x0003e80000100a00 */
[----:B------:R1:W-:Y:S04]  /*9fd0*/  STL.64 [R1+0x138], R150 ;  /* 0x0001389601007387 */ /* 0x0003e80000100a00 */
[----:B------:R-:W-:Y:S04]  /*9fe0*/  STL [R1+0x454], RZ ;  /* 0x000454ff01007387 */ /* 0x000fe80000100800 */
[----:B------:R4:W-:Y:S04]  /*9ff0*/  STL.64 [R1], R200 ;  /* 0x000000c801007387 */ /* 0x0009e80000100a00 */
[----:B------:R4:W-:Y:S04]  /*a000*/  STL.64 [R1+0x8], R202 ;  /* 0x000008ca01007387 */ /* 0x0009e80000100a00 */
[----:B------:R4:W-:Y:S04]  /*a010*/  STL.64 [R1+0x10], R204 ;  /* 0x000010cc01007387 */ /* 0x0009e80000100a00 */
[----:B------:R4:W-:Y:S04]  /*a020*/  STL.64 [R1+0x18], R206 ;  /* 0x000018ce01007387 */ /* 0x0009e80000100a00 */
[----:B------:R4:W-:Y:S01]  /*a030*/  STL.64 [R1+0x20], R208 ;  /* 0x000020d001007387 */ /* 0x0009e20000100a00 */
[----:B0-----:R-:W-:-:S03]  /*a040*/  IMAD.MOV.U32 R136, RZ, RZ, R48 ;  /* 0x000000ffff887224 */ /* 0x001fc600078e0030 */
[----:B------:R0:W-:Y:S01]  /*a050*/  STL.64 [R1+0x28], R210 ;  /* 0x000028d201007387 */ /* 0x0001e20000100a00 */
[----:B------:R-:W-:-:S03]  /*a060*/  IMAD.MOV.U32 R137, RZ, RZ, R49 ;  /* 0x000000ffff897224 */ /* 0x000fc600078e0031 */
[----:B------:R0:W-:Y:S01]  /*a070*/  STL.64 [R1+0x30], R212 ;  /* 0x000030d401007387 */ /* 0x0001e20000100a00 */
[----:B-1----:R-:W-:-:S03]  /*a080*/  IMAD.MOV.U32 R138, RZ, RZ, R50 ;  /* 0x000000ffff8a7224 */ /* 0x002fc600078e0032 */
[----:B------:R1:W-:Y:S01]  /*a090*/  STL.64 [R1+0x38], R214 ;  /* 0x000038d601007387 */ /* 0x0003e20000100a00 */
[----:B------:R-:W-:-:S03]  /*a0a0*/  IMAD.MOV.U32 R139, RZ, RZ, R51 ;  /* 0x000000ffff8b7224 */ /* 0x000fc600078e0033 */
[----:B------:R-:W-:Y:S01]  /*a0b0*/  STL [R1+0x450], RZ ;  /* 0x000450ff01007387 */ /* 0x000fe20000100800 */
[----:B------:R-:W-:-:S03]  /*a0c0*/  IMAD.MOV.U32 R140, RZ, RZ, R52 ;  /* 0x000000ffff8c7224 */ /* 0x000fc600078e0034 */
[----:B------:R-:W3:Y:S01]  /*a0d0*/  LDL.LU R48, [R1+0xbd4] ;  /* 0x000bd40001307983 */ /* 0x000ee20000300800 */
        /* <DEDUP_REMOVED lines=15> */
[----:B------:R-:W4:Y:S01]  /*a1d0*/  LDL.LU R104, [R1+0xbb4] ;  /* 0x000bb40001687983 */ /* 0x000f220000300800 */
        /* <DEDUP_REMOVED lines=21> */
[----:B------:R-:W4:Y:S04]  /*a330*/  LDL.LU R115, [R1+0xb88] ;  /* 0x000b880001737983 */ /* 0x000f280000300800 */
[----:B------:R-:W4:Y:S04]  /*a340*/  LDL.LU R116, [R1+0xb84] ;  /* 0x000b840001747983 */ /* 0x000f280000300800 */
[----:B------:R-:W4:Y:S04]  /*a350*/  LDL.LU R117, [R1+0xb80] ;  /* 0x000b800001757983 */ /* 0x000f280000300800 */
[----:B------:R-:W4:Y:S04]  /*a360*/  LDL.LU R118, [R1+0xb7c] ;  /* 0x000b7c0001767983 */ /* 0x000f280000300800 */
[----:B------:R-:W4:Y:S01]  /*a370*/  LDL.LU R119, [R1+0xb78] ;  /* 0x000b780001777983 */ /* 0x000f220000300800 */
[----:B--2---:R-:W-:-:S06]  /*a380*/  WARPGROUP.ARRIVE ;  /* 0x00000000000079c5 */ /* 0x004fcc0000000000 */
[----:B------:R-:W-:Y:S03]  /*a390*/  QGMMA.64x32x32.F32.E4M3.E4M3 R168, gdesc[UR28], R168, gsb0 ;  /* 0x006000001ca879f3 */ /* 0x000fe600080008a8 */
[----:B------:R-:W-:Y:S02]  /*a3a0*/  WARPGROUP.DEPBAR.LE gsb0, 0x0 ;  /* 0x00008000000079c5 */ /* 0x000fe40000010000 */
[----:B----4-:R-:W-:-:S06]  /*a3b0*/  WARPGROUP.ARRIVE ;  /* 0x00000000000079c5 */ /* 0x010fcc0000000000 */
[----:B------:R-:W-:Y:S03]  /*a3c0*/  QGMMA.64x32x32.F32.E4M3.E4M3 R104, gdesc[UR20], R104, gsb0 ;  /* 0x00600000146879f3 */ /* 0x000fe60008000868 */
[----:B------:R-:W-:Y:S02]  /*a3d0*/  WARPGROUP.DEPBAR.LE gsb0, 0x0 ;  /* 0x00008000000079c5 */ /* 0x000fe40000010000 */
[----:B---3--:R-:W-:-:S06]  /*a3e0*/  WARPGROUP.ARRIVE ;  /* 0x00000000000079c5 */ /* 0x008fcc0000000000 */
[----:B------:R-:W-:Y:S01]  /*a3f0*/  QGMMA.64x32x32.F32.E4M3.E4M3 R40, gdesc[UR24], R40, gsb0 ;  /* 0x00600000182879f3 */ /* 0x000fe20008000828 */
[----:B------:R-:W-:Y:S01]  /*a400*/  UMOV UR24, UR49 ;  /* 0x0000003100187c82 */ /* 0x000fe20008000000 */
[----:B------:R-:W-:Y:S01]  /*a410*/  UMOV UR25, 0x80000020 ;  /* 0x8000002000197882 */ /* 0x000fe20000000000 */
        /* <DEDUP_REMOVED lines=13> */
[----:B------:R-:W-:Y:S01]  /*a4f0*/  UISETP.NE.AND UP0, UPT, UR12, 0x2, UPT ;  /* 0x000000020c00788c */ /* 0x000fe2000bf05270 */
[----:B------:R-:W-:Y:S02]  /*a500*/  UMOV UR13, UR25 ;  /* 0x00000019000d7c82 */ /* 0x000fe40008000000 */
[----:B------:R-:W-:Y:S01]  /*a510*/  UMOV UR12, UR24 ;  /* 0x00000018000c7c82 */ /* 0x000fe20008000000 */
[----:B------:R-:W-:Y:S02]  /*a520*/  WARPGROUP.DEPBAR.LE gsb0, 0x0 ;  /* 0x00008000000079c5 */ /* 0x000fe40000010000 */
[----:B------:R-:W-:-:S06]  /*a530*/  WARPGROUP.ARRIVE ;  /* 0x00000000000079c5 */ /* 0x000fcc0000000000 */
[----:B------:R-:W-:Y:S01]  /*a540*/  QGMMA.64x32x32.F32.E4M3.E4M3 R216, gdesc[UR12], R216, gsb0 ;  /* 0x006000000cd879f3 */ /* 0x000fe200080008d8 */
[----:B------:R-:W-:Y:S02]  /*a550*/  IMAD.MOV.U32 R80, RZ, RZ, R8 ;  /* 0x000000ffff507224 */ /* 0x000fe400078e0008 */
[----:B------:R-:W-:Y:S02]  /*a560*/  IMAD.MOV.U32 R81, RZ, RZ, R7 ;  /* 0x000000ffff517224 */ /* 0x000fe400078e0007 */
[----:B------:R-:W-:Y:S02]  /*a570*/  IMAD.MOV.U32 R82, RZ, RZ, R6 ;  /* 0x000000ffff527224 */ /* 0x000fe400078e0006 */
[----:B------:R-:W-:Y:S02]  /*a580*/  IMAD.MOV.U32 R83, RZ, RZ, R5 ;  /* 0x000000ffff537224 */ /* 0x000fe400078e0005 */
[----:B------:R-:W-:Y:S02]  /*a590*/  IMAD.MOV.U32 R84, RZ, RZ, R4 ;  /* 0x000000ffff547224 */ /* 0x000fe400078e0004 */
[----:B------:R-:W-:-:S02]  /*a5a0*/  IMAD.MOV.U32 R85, RZ, RZ, R3 ;  /* 0x000000ffff557224 */ /* 0x000fc400078e0003 */
[----:B------:R-:W-:Y:S02]  /*a5b0*/  IMAD.MOV.U32 R86, RZ, RZ, R2 ;  /* 0x000000ffff567224 */ /* 0x000fe400078e0002 */
[----:B------:R-:W-:Y:S01]  /*a5c0*/  IMAD.MOV.U32 R87, RZ, RZ, R0 ;  /* 0x000000ffff577224 */ /* 0x000fe200078e0000 */
[----:B------:R-:W-:Y:S01]  /*a5d0*/  UMOV UR36, UR24 ;  /* 0x0000001800247c82 */ /* 0x000fe20008000000 */
[----:B------:R-:W-:Y:S01]  /*a5e0*/  UMOV UR37, UR25 ;  /* 0x0000001900257c82 */ /* 0x000fe20008000000 */
[----:B------:R-:W-:Y:S01]  /*a5f0*/  UMOV UR32, UR24 ;  /* 0x0000001800207c82 */ /* 0x000fe20008000000 */
[----:B------:R-:W-:Y:S01]  /*a600*/  UMOV UR33, UR25 ;  /* 0x0000001900217c82 */ /* 0x000fe20008000000 */
        /* <DEDUP_REMOVED lines=13> */
[----:B0-----:R-:W-:Y:S02]  /*a6e0*/  IMAD.MOV.U32 R210, RZ, RZ, R17 ;  /* 0x000000ffffd27224 */ /* 0x001fe400078e0011 */
[----:B------:R-:W-:-:S02]  /*a6f0*/  IMAD.MOV.U32 R211, RZ, RZ, R16 ;  /* 0x000000ffffd37224 */ /* 0x000fc400078e0010 */
[----:B------:R-:W-:Y:S01]  /*a700*/  IMAD.MOV.U32 R212, RZ, RZ, R15 ;  /* 0x000000ffffd47224 */ /* 0x000fe200078e000f */
[----:B------:R-:W-:Y:S01]  /*a710*/  UMOV UR16, UR24 ;  /* 0x0000001800107c82 */ /* 0x000fe20008000000 */
[----:B------:R-:W-:Y:S02]  /*a720*/  WARPGROUP.DEPBAR.LE gsb0, 0x0 ;  /* 0x00008000000079c5 */ /* 0x000fe40000010000 */
[----:B------:R-:W-:Y:S01]  /*a730*/  WARPGROUP.ARRIVE ;  /* 0x00000000000079c5 */ /* 0x000fe20000000000 */
[----:B------:R-:W-:Y:S01]  /*a740*/  UMOV UR17, UR25 ;  /* 0x0000001900117c82 */ /* 0x000fe20008000000 */
[----:B------:R0:W5:Y:S04]  /*a750*/  LDL.LU R8, [R1+0xb74] ;  /* 0x000b740001087983 */ /* 0x0001680000300800 */
[----:B------:R-:W-:Y:S01]  /*a760*/  QGMMA.64x32x32.F32.E4M3.E4M3 R72, gdesc[UR36], R72, gsb0 ;  /* 0x00600000244879f3 */ /* 0x000fe20008000848 */
[----:B------:R-:W-:Y:S01]  /*a770*/  IMAD.MOV.U32 R213, RZ, RZ, R14 ;  /* 0x000000ffffd57224 */ /* 0x000fe200078e000e */
[----:B------:R0:W5:Y:S01]  /*a780*/  LDL.LU R7, [R1+0xb70] ;  /* 0x000b700001077983 */ /* 0x0001620000300800 */
[----:B-1----:R-:W-:-:S02]  /*a790*/  IMAD.MOV.U32 R214, RZ, RZ, R13 ;  /* 0x000000ffffd67224 */ /* 0x002fc400078e000d */
[----:B------:R-:W-:Y:S01]  /*a7a0*/  IMAD.MOV.U32 R215, RZ, RZ, R12 ;  /* 0x000000ffffd77224 */ /* 0x000fe200078e000c */
[----:B------:R0:W5:Y:S04]  /*a7b0*/  LDL.LU R6, [R1+0xb6c] ;  /* 0x000b6c0001067983 */ /* 0x0001680000300800 */
[----:B------:R0:W5:Y:S04]  /*a7c0*/  LDL.LU R5, [R1+0xb68] ;  /* 0x000b680001057983 */ /* 0x0001680000300800 */
[----:B------:R0:W5:Y:S04]  /*a7d0*/  LDL.LU R4, [R1+0xb64] ;  /* 0x000b640001047983 */ /* 0x0001680000300800 */
[----:B------:R0:W5:Y:S04]  /*a7e0*/  LDL.LU R3, [R1+0xb60] ;  /* 0x000b600001037983 */ /* 0x0001680000300800 */
[----:B------:R0:W5:Y:S04]  /*a7f0*/  LDL.LU R2, [R1+0xb5c] ;  /* 0x000b5c0001027983 */ /* 0x0001680000300800 */
[----:B------:R0:W5:Y:S01]  /*a800*/  LDL.LU R0, [R1+0xb58] ;  /* 0x000b580001007983 */ /* 0x0001620000300800 */
[----:B------:R-:W-:-:S02]  /*a810*/  WARPGROUP.DEPBAR.LE gsb0, 0x0 ;  /* 0x00008000000079c5 */ /* 0x000fc40000010000 */
[----:B------:R-:W-:-:S06]  /*a820*/  WARPGROUP.ARRIVE ;  /* 0x00000000000079c5 */ /* 0x000fcc0000000000 */
[----:B------:R-:W-:Y:S01]  /*a830*/  QGMMA.64x32x32.F32.E4M3.E4M3 R136, gdesc[UR32], R136, gsb0 ;  /* 0x00600000208879f3 */ /* 0x000fe20008000888 */
[----:B------:R-:W-:Y:S04]  /*a840*/  STL [R1+0x44c], RZ ;  /* 0x00044cff01007387 */ /* 0x000fe80000100800 */
[----:B------:R-:W-:Y:S04]  /*a850*/  STL [R1+0x448], RZ ;  /* 0x000448ff01007387 */ /* 0x000fe80000100800 */
[----:B------:R-:W-:Y:S04]  /*a860*/  STL [R1+0x444], RZ ;  /* 0x000444ff01007387 */ /* 0x000fe80000100800 */
        /* <DEDUP_REMOVED lines=10> */
[----:B------:R1:W-:Y:S04]  /*a910*/  STL.64 [R1+0xf8], R86 ;  /* 0x0000f85601007387 */ /* 0x0003e80000100a00 */
[----:B-1----:R0:W5:Y:S04]  /*a920*/  LDL.LU.64 R86, [R1+0xb50] ;  /* 0x000b500001567983 */ /* 0x0021680000300a00 */
[----:B------:R0:W5:Y:S04]  /*a930*/  LDL.LU.64 R84, [R1+0xb48] ;  /* 0x000b480001547983 */ /* 0x0001680000300a00 */
[----:B------:R0:W5:Y:S04]  /*a940*/  LDL.LU.64 R82, [R1+0xb40] ;  /* 0x000b400001527983 */ /* 0x0001680000300a00 */
[----:B------:R0:W5:Y:S04]  /*a950*/  LDL.LU.64 R80, [R1+0xb38] ;  /* 0x000b380001507983 */ /* 0x0001680000300a00 */
[----:B------:R0:W5:Y:S04]  /*a960*/  LDL.LU.64 R78, [R1+0xb30] ;  /* 0x000b3000014e7983 */ /* 0x0001680000300a00 */
[----:B------:R0:W5:Y:S04]  /*a970*/  LDL.LU.64 R76, [R1+0xb28] ;  /* 0x000b2800014c7983 */ /* 0x0001680000300a00 */
[----:B------:R0:W5:Y:S04]  /*a980*/  LDL.LU.64 R74, [R1+0xb20] ;  /* 0x000b2000014a7983 */ /* 0x0001680000300a00 */
[----:B------:R0:W5:Y:S04]  /*a990*/  LDL.LU.64 R72, [R1+0xb18] ;  /* 0x000b180001487983 */ /* 0x0001680000300a00 */
        /* <DEDUP_REMOVED lines=61> */
[----:B------:R-:W-:-:S03]  /*ad70*/  USEL UR12, URZ, 0x1, UP0 ;  /* 0x000000013f0c7887 */ /* 0x000fc60008000000 */
[----:B------:R0:W-:Y:S04]  /*ad80*/  STL [R1+0x3d0], RZ ;  /* 0x0003d0ff01007387 */ /* 0x0001e80000100800 */
[----:B------:R0:W-:Y:S04]  /*ad90*/  STL [R1+0x3cc], RZ ;  /* 0x0003ccff01007387 */ /* 0x0001e80000100800 */
[----:B------:R0:W-:Y:S04]  /*ada0*/  STL [R1+0x3c8], RZ ;  /* 0x0003c8ff01007387 */ /* 0x0001e80000100800 */
[----:B------:R0:W-:Y:S04]  /*adb0*/  STL [R1+0x3c4], RZ ;  /* 0x0003c4ff01007387 */ /* 0x0001e80000100800 */
[----:B------:R0:W-:Y:S01]  /*adc0*/  STL [R1+0x3c0], RZ ;  /* 0x0003c0ff01007387 */ /* 0x0001e20000100800 */
[----:B------:R-:W-:-:S02]  /*add0*/  ISETP.NE.AND P0, PT, RZ, UR12, PT ;  /* 0x0000000cff007c0c */ /* 0x000fc4000bf05270 */
[----:B------:R-:W-:Y:S02]  /*ade0*/  CS2R R236, SRZ ;  /* 0x0000000000ec7805 */ /* 0x000fe4000001ff00 */
[----:B------:R-:W-:Y:S02]  /*adf0*/  CS2R R234, SRZ ;  /* 0x0000000000ea7805 */ /* 0x000fe4000001ff00 */
[----:B------:R-:W-:Y:S02]  /*ae00*/  CS2R R232, SRZ ;  /* 0x0000000000e87805 */ /* 0x000fe4000001ff00 */
[----:B------:R-:W-:Y:S02]  /*ae10*/  CS2R R22, SRZ ;  /* 0x0000000000167805 */ /* 0x000fe4000001ff00 */
[----:B------:R-:W-:Y:S02]  /*ae20*/  CS2R R20, SRZ ;  /* 0x0000000000147805 */ /* 0x000fe4000001ff00 */
[----:B------:R-:W-:-:S02]  /*ae30*/  CS2R R18, SRZ ;  /* 0x0000000000127805 */ /* 0x000fc4000001ff00 */
[----:B------:R-:W-:Y:S02]  /*ae40*/  CS2R R16, SRZ ;  /* 0x0000000000107805 */ /* 0x000fe4000001ff00 */
[----:B------:R-:W-:Y:S02]  /*ae50*/  CS2R R14, SRZ ;  /* 0x00000000000e7805 */ /* 0x000fe4000001ff00 */
[----:B------:R-:W-:Y:S01]  /*ae60*/  CS2R R12, SRZ ;  /* 0x00000000000c7805 */ /* 0x000fe2000001ff00 */
[----:B0-----:R-:W-:Y:S06]  /*ae70*/  @!P0 BRA `(.L_x_22) ;  /* 0x00000048006c8947 */ /* 0x001fec0003800000 */
[----:B------:R0:W-:Y:S04]  /*ae80*/  STL [R1+0xb10], R49 ;  /* 0x000b103101007387 */ /* 0x0001e80000100800 */
[----:B------:R-:W2:Y:S04]  /*ae90*/  LDL R12, [R1+0x380] ;  /* 0x00038000010c7983 */ /* 0x000ea80000100800 */
[----:B------:R-:W3:Y:S04]  /*aea0*/  LDL R13, [R1+0x384] ;  /* 0x00038400010d7983 */ /* 0x000ee80000100800 */
[----:B0-----:R-:W4:Y:S04]  /*aeb0*/  LDL R49, [R1+0x350] ;  /* 0x0003500001317983 */ /* 0x001f280000100800 */
[----:B------:R-:W3:Y:S04]  /*aec0*/  LDL R14, [R1+0x388] ;  /* 0x00038800010e7983 */ /* 0x000ee80000100800 */
        /* <DEDUP_REMOVED lines=13> */
[----:B------:R0:W-:Y:S04]  /*afa0*/  STL [R1+0xb0c], R50 ;  /* 0x000b0c3201007387 */ /* 0x0001e80000100800 */
[----:B0-----:R-:W2:Y:S04]  /*afb0*/  LDL R50, [R1+0x34c] ;  /* 0x00034c0001327983 */ /* 0x001ea80000100800 */
[----:B------:R0:W-:Y:S04]  /*afc0*/  STL [R1+0xb08], R51 ;  /* 0x000b083301007387 */ /* 0x0001e80000100800 */
[----:B0-----:R-:W3:Y:S04]  /*afd0*/  LDL R51, [R1+0x348] ;  /* 0x0003480001337983 */ /* 0x001ee80000100800 */
[----:B------:R0:W-:Y:S04]  /*afe0*/  STL [R1+0xb04], R52 ;  /* 0x000b043401007387 */ /* 0x0001e80000100800 */
[----:B0-----:R-:W3:Y:S04]  /*aff0*/  LDL R52, [R1+0x344] ;  /* 0x0003440001347983 */ /* 0x001ee80000100800 */
[----:B------:R0:W-:Y:S04]  /*b000*/  STL [R1+0xb00], R53 ;  /* 0x000b003501007387 */ /* 0x0001e80000100800 */
[----:B0-----:R-:W3:Y:S04]  /*b010*/  LDL R53, [R1+0x340] ;  /* 0x0003400001357983 */ /* 0x001ee80000100800 */
        /* <DEDUP_REMOVED lines=18> */
[----:B-----5:R-:W-:Y:S04]  /*b140*/  STL [R1+0xab4], R8 ;  /* 0x000ab40801007387 */ /* 0x020fe80000100800 */
[----:B------:R-:W-:Y:S04]  /*b150*/  STL [R1+0xab0], R7 ;  /* 0x000ab00701007387 */ /* 0x000fe80000100800 */
[----:B------:R-:W-:Y:S04]  /*b160*/  STL [R1+0xaac], R6 ;  /* 0x000aac0601007387 */ /* 0x000fe80000100800 */
[----:B------:R-:W-:Y:S04]  /*b170*/  STL [R1+0xaa8], R5 ;  /* 0x000aa80501007387 */ /* 0x000fe80000100800 */
[----:B------:R-:W-:Y:S04]  /*b180*/  STL [R1+0xaa4], R4 ;  /* 0x000aa40401007387 */ /* 0x000fe80000100800 */
[----:B------:R-:W-:Y:S04]  /*b190*/  STL [R1+0xaa0], R3 ;  /* 0x000aa00301007387 */ /* 0x000fe80000100800 */
[----:B------:R-:W-:Y:S04]  /*b1a0*/  STL [R1+0xa9c], R2 ;  /* 0x000a9c0201007387 */ /* 0x000fe80000100800 */
[----:B------:R4:W-:Y:S02]  /*b1b0*/  STL [R1+0xa98], R0 ;  /* 0x000a980001007387 */ /* 0x0009e40000100800 */
[----:B----4-:R-:W-:-:S02]  /*b1c0*/  IMAD.MOV.U32 R0, RZ, RZ, R49 ;  /* 0x000000ffff007224 */ /* 0x010fc400078e0031 */
[----:B--2---:R-:W-:-:S01]  /*b1d0*/  FADD R3, RZ, R50 ;  /* 0x00000032ff037221 */ /* 0x004fc20000000000 */
[----:B---3--:R-:W-:-:S05]  /*b1e0*/  FADD R2, RZ, R51 ;  /* 0x00000033ff027221 */ /* 0x008fca0000000000 */
[----:B------:R0:W-:Y:S04]  /*b1f0*/  STL [R1+0x3c0], R2 ;  /* 0x0003c00201007387 */ /* 0x0001e80000100800 */
[----:B0-----:R-:W2:Y:S04]  /*b200*/  LDL R2, [R1+0x354] ;  /* 0x0003540001027983 */ /* 0x001ea80000100800 */
[----:B------:R0:W-:Y:S04]  /*b210*/  STL [R1+0x3c4], R3 ;  /* 0x0003c40301007387 */ /* 0x0001e80000100800 */
[----:B------:R-:W3:Y:S04]  /*b220*/  LDL R4, [R1+0x35c] ;  /* 0x00035c0001047983 */ /* 0x000ee80000100800 */
[----:B------:R-:W4:Y:S04]  /*b230*/  LDL R5, [R1+0x360] ;  /* 0x0003600001057983 */ /* 0x000f280000100800 */
[----:B0-----:R-:W3:Y:S04]  /*b240*/  LDL R3, [R1+0x358] ;  /* 0x0003580001037983 */ /* 0x001ee80000100800 */
[----:B------:R-:W4:Y:S04]  /*b250*/  LDL R6, [R1+0x364] ;  /* 0x0003640001067983 */ /* 0x000f280000100800 */
        /* <DEDUP_REMOVED lines=18> */
[----:B------:R-:W4:Y:S01]  /*b380*/  LDL R55, [R1+0x330] ;  /* 0x0003300001377983 */ /* 0x000f220000100800 */
[----:B------:R-:W-:-:S03]  /*b390*/  FADD R236, RZ, R53 ;  /* 0x00000035ffec7221 */ /* 0x000fc60000000000 */
[----:B------:R-:W4:Y:S01]  /*b3a0*/  LDL R54, [R1+0x334] ;  /* 0x0003340001367983 */ /* 0x000f220000100800 */
[----:B------:R-:W-:-:S03]  /*b3b0*/  FADD R237, RZ, R52 ;  /* 0x00000034ffed7221 */ /* 0x000fc60000000000 */
[----:B------:R-:W4:Y:S04]  /*b3c0*/  LDL R53, [R1+0x338] ;  /* 0x0003380001357983 */ /* 0x000f280000100800 */
[----:B------:R-:W4:Y:S04]  /*b3d0*/  LDL R52, [R1+0x33c] ;  /* 0x00033c0001347983 */ /* 0x000f280000100800 */
[----:B------:R-:W4:Y:S04]  /*b3e0*/  LDL R51, [R1+0x2c0] ;  /* 0x0002c00001337983 */ /* 0x000f280000100800 */
[----:B------:R-:W4:Y:S04]  /*b3f0*/  LDL R50, [R1+0x2c4] ;  /* 0x0002c40001327983 */ /* 0x000f280000100800 */
[----:B------:R-:W4:Y:S01]  /*b400*/  LDL R49, [R1+0x2c8] ;  /* 0x0002c80001317983 */ /* 0x000f220000100800 */
[----:B------:R-:W-:-:S05]  /*b410*/  FADD R0, RZ, R0 ;  /* 0x00000000ff007221 */ /* 0x000fca0000000000 */
[----:B------:R2:W-:Y:S02]  /*b420*/  STL [R1+0x3c8], R0 ;  /* 0x0003c80001007387 */ /* 0x0005e40000100800 */
[----:B--2---:R-:W-:-:S05]  /*b430*/  FADD R0, RZ, R2 ;  /* 0x00000002ff007221 */ /* 0x004fca0000000000 */
[----:B------:R4:W-:Y:S01]  /*b440*/  STL [R1+0x3cc], R0 ;  /* 0x0003cc0001007387 */ /* 0x0009e20000100800 */
[----:B---3--:R-:W-:-:S01]  /*b450*/  FADD R2, RZ, R3 ;  /* 0x00000003ff027221 */ /* 0x008fc20000000000 */
[----:B------:R-:W-:Y:S01]  /*b460*/  FADD R3, RZ, R4 ;  /* 0x00000004ff037221 */ /* 0x000fe20000000000 */
[----:B----4-:R-:W-:-:S03]  /*b470*/  FADD R0, RZ, R5 ;  /* 0x00000005ff007221 */ /* 0x010fc60000000000 */
[----:B------:R0:W-:Y:S04]  /*b480*/  STL [R1+0x3d0], R2 ;  /* 0x0003d00201007387 */ /* 0x0001e80000100800 */
[----:B------:R1:W-:Y:S04]  /*b490*/  STL [R1+0x3d4], R3 ;  /* 0x0003d40301007387 */ /* 0x0003e80000100800 */
[----:B------:R2:W-:Y:S01]  /*b4a0*/  STL [R1+0x3d8], R0 ;  /* 0x0003d80001007387 */ /* 0x0005e20000100800 */
[----:B0-----:R-:W-:-:S01]  /*b4b0*/  FADD R2, RZ, R6 ;  /* 0x00000006ff027221 */ /* 0x001fc20000000000 */
[----:B-1----:R-:W-:-:S04]  /*b4c0*/  FADD R3, RZ, R7 ;  /* 0x00000007ff037221 */ /* 0x002fc80000000000 */
[----:B------:R0:W-:Y:S01]  /*b4d0*/  STL [R1+0x3dc], R2 ;  /* 0x0003dc0201007387 */ /* 0x0001e20000100800 */
[----:B--2---:R-:W-:-:S03]  /*b4e0*/  FADD R0, RZ, R8 ;  /* 0x00000008ff007221 */ /* 0x004fc60000000000 */
        /* <DEDUP_REMOVED lines=45> */
[----:B-1----:R-:W-:Y:S02]  /*b7c0*/  FADD R3, RZ, R49 ;  /* 0x00000031ff037221 */ /* 0x002fe40000000000 */
[----:B--2---:R-:W2:Y:S04]  /*b7d0*/  LDL R0, [R1+0x2cc] ;  /* 0x0002cc0001007983 */ /* 0x004ea80000100800 */
[----:B------:R0:W-:Y:S04]  /*b7e0*/  STL [R1+0x43c], R2 ;  /* 0x00043c0201007387 */ /* 0x0001e80000100800 */
[----:B0-----:R-:W3:Y:S04]  /*b7f0*/  LDL R2, [R1+0x2d0] ;  /* 0x0002d00001027983 */ /* 0x001ee80000100800 */
[----:B------:R0:W-:Y:S04]  /*b800*/  STL [R1+0x440], R3 ;  /* 0x0004400301007387 */ /* 0x0001e80000100800 */
[----:B------:R-:W4:Y:S04]  /*b810*/  LDL R4, [R1+0x2d8] ;  /* 0x0002d80001047983 */ /* 0x000f280000100800 */
[----:B------:R-:W4:Y:S04]  /*b820*/  LDL R5, [R1+0x2dc] ;  /* 0x0002dc0001057983 */ /* 0x000f280000100800 */
[----:B0-----:R-:W4:Y:S04]  /*b830*/  LDL R3, [R1+0x2d4] ;  /* 0x0002d40001037983 */ /* 0x001f280000100800 */
        /* <DEDUP_REMOVED lines=26> */
[----:B--2---:R-:W-:-:S05]  /*b9e0*/  FADD R0, RZ, R0 ;  /* 0x00000000ff007221 */ /* 0x004fca0000000000 */
[----:B------:R3:W-:Y:S02]  /*b9f0*/  STL [R1+0x444], R0 ;  /* 0x0004440001007387 */ /* 0x0007e40000100800 */
[----:B---3--:R-:W-:-:S05]  /*ba00*/  FADD R0, RZ, R2 ;  /* 0x00000002ff007221 */ /* 0x008fca0000000000 */
[----:B------:R0:W-:Y:S01]  /*ba10*/  STL [R1+0x448], R0 ;  /* 0x0004480001007387 */ /* 0x0001e20000100800 */
[----:B----4-:R-:W-:-:S01]  /*ba20*/  FADD R2, RZ, R3 ;  /* 0x00000003ff027221 */ /* 0x010fc20000000000 */
[----:B------:R-:W-:Y:S01]  /*ba30*/  FADD R3, RZ, R4 ;  /* 0x00000004ff037221 */ /* 0x000fe20000000000 */
[----:B0-----:R-:W-:-:S03]  /*ba40*/  FADD R0, RZ, R5 ;  /* 0x00000005ff007221 */ /* 0x001fc60000000000 */
        /* <DEDUP_REMOVED lines=370> */
[----:B0-----:R-:W-:Y:S01]  /*d170*/  FADD R0, RZ, R4 ;  /* 0x00000004ff007221 */ /* 0x001fe20000000000 */
[----:B------:R-:W-:-:S03]  /*d180*/  FADD R3, RZ, R5 ;  /* 0x00000005ff037221 */ /* 0x000fc60000000000 */
[----:B------:R0:W-:Y:S04]  /*d190*/  STL [R1+0x63c], R2 ;  /* 0x00063c0201007387 */ /* 0x0001e80000100800 */
[----:B------:R1:W-:Y:S01]  /*d1a0*/  STL [R1+0x640], R0 ;  /* 0x0006400001007387 */ /* 0x0003e20000100800 */
[----:B0-----:R-:W-:-:S03]  /*d1b0*/  FADD R2, RZ, R6 ;  /* 0x00000006ff027221 */ /* 0x001fc60000000000 */
[----:B------:R0:W-:Y:S01]  /*d1c0*/  STL [R1+0x644], R3 ;  /* 0x0006440301007387 */ /* 0x0001e20000100800 */
[----:B-1----:R-:W-:-:S03]  /*d1d0*/  FADD R0, RZ, R7 ;  /* 0x00000007ff007221 */ /* 0x002fc60000000000 */
        /* <DEDUP_REMOVED lines=48> */
[----:B------:R-:W2:Y:S04]  /*d4e0*/  LDL R49, [R1+0xb8] ;  /* 0x0000b80001317983 */ /* 0x000ea80000100800 */
[----:B------:R1:W-:Y:S04]  /*d4f0*/  STL [R1+0x6a8], R2 ;  /* 0x0006a80201007387 */ /* 0x0003e80000100800 */
[----:B------:R-:W3:Y:S04]  /*d500*/  LDL R50, [R1+0xbc] ;  /* 0x0000bc0001327983 */ /* 0x000ee80000100800 */
[----:B------:R4:W-:Y:S04]  /*d510*/  STL [R1+0x6ac], R0 ;  /* 0x0006ac0001007387 */ /* 0x0009e80000100800 */
        /* <DEDUP_REMOVED lines=16> */
[----:B------:R-:W3:Y:S04]  /*d620*/  LDL R35, [R1] ;  /* 0x0000000001237983 */ /* 0x000ee80000100800 */
        /* <DEDUP_REMOVED lines=9> */
[----:B0-----:R-:W3:Y:S04]  /*d6c0*/  LDL R3, [R1+0x28] ;  /* 0x0000280001037983 */ /* 0x001ee80000100800 */
[----:B-1----:R-:W3:Y:S04]  /*d6d0*/  LDL R2, [R1+0x2c] ;  /* 0x00002c0001027983 */ /* 0x002ee80000100800 */
[----:B----4-:R-:W4:Y:S01]  /*d6e0*/  LDL R0, [R1+0x30] ;  /* 0x0000300001007983 */ /* 0x010f220000100800 */
[----:B------:R-:W-:-:S01]  /*d6f0*/  FADD R11, RZ, R11 ;  /* 0x0000000bff0b7221 */ /* 0x000fc20000000000 */
[----:B--2---:R-:W-:-:S05]  /*d700*/  FADD R49, RZ, R49 ;  /* 0x00000031ff317221 */ /* 0x004fca0000000000 */
[----:B------:R0:W-:Y:S01]  /*d710*/  STL [R1+0x6b0], R49 ;  /* 0x0006b03101007387 */ /* 0x0001e20000100800 */
[----:B---3--:R-:W-:-:S03]  /*d720*/  FADD R50, RZ, R50 ;  /* 0x00000032ff327221 */ /* 0x008fc60000000000 */
[----:B0-----:R-:W2:Y:S01]  /*d730*/  LDL.LU R49, [R1+0xb10] ;  /* 0x000b100001317983 */ /* 0x001ea20000300800 */
[----:B------:R-:W-:-:S03]  /*d740*/  FADD R51, RZ, R51 ;  /* 0x00000033ff337221 */ /* 0x000fc60000000000 */
[----:B------:R0:W-:Y:S01]  /*d750*/  STL [R1+0x6b4], R50 ;  /* 0x0006b43201007387 */ /* 0x0001e20000100800 */
[----:B------:R-:W-:-:S01]  /*d760*/  FADD R52, RZ, R52 ;  /* 0x00000034ff347221 */ /* 0x000fc20000000000 */
[----:B------:R-:W-:Y:S02]  /*d770*/  FADD R53, RZ, R53 ;  /* 0x00000035ff357221 */ /* 0x000fe40000000000 */
[----:B0-----:R-:W3:Y:S01]  /*d780*/  LDL.LU R50, [R1+0xb0c] ;  /* 0x000b0c0001327983 */ /* 0x001ee20000300800 */
[----:B------:R-:W-:-:S03]  /*d790*/  FADD R54, RZ, R54 ;  /* 0x00000036ff367221 */ /* 0x000fc60000000000 */
[----:B------:R0:W-:Y:S01]  /*d7a0*/  STL [R1+0x6b8], R51 ;  /* 0x0006b83301007387 */ /* 0x0001e20000100800 */
[----:B------:R-:W-:-:S01]  /*d7b0*/  FADD R55, RZ, R55 ;  /* 0x00000037ff377221 */ /* 0x000fc20000000000 */
[----:B------:R-:W-:Y:S02]  /*d7c0*/  FADD R24, RZ, R24 ;  /* 0x00000018ff187221 */ /* 0x000fe40000000000 */
[----:B0-----:R-:W3:Y:S04]  /*d7d0*/  LDL.LU R51, [R1+0xb08] ;  /* 0x000b080001337983 */ /* 0x001ee80000300800 */
[----:B------:R0:W-:Y:S01]  /*d7e0*/  STL [R1+0x6bc], R52 ;  /* 0x0006bc3401007387 */ /* 0x0001e20000100800 */
[----:B------:R-:W-:-:S01]  /*d7f0*/  FADD R25, RZ, R25 ;  /* 0x00000019ff197221 */ /* 0x000fc20000000000 */
[----:B------:R-:W-:-:S02]  /*d800*/  FADD R26, RZ, R26 ;  /* 0x0000001aff1a7221 */ /* 0x000fc40000000000 */
[----:B0-----:R-:W3:Y:S04]  /*d810*/  LDL.LU R52, [R1+0xb04] ;  /* 0x000b040001347983 */ /* 0x001ee80000300800 */
[----:B------:R0:W-:Y:S01]  /*d820*/  STL [R1+0x6c0], R53 ;  /* 0x0006c03501007387 */ /* 0x0001e20000100800 */
[----:B------:R-:W-:-:S01]  /*d830*/  FADD R27, RZ, R27 ;  /* 0x0000001bff1b7221 */ /* 0x000fc20000000000 */
[----:B------:R-:W-:Y:S02]  /*d840*/  FADD R28, RZ, R28 ;  /* 0x0000001cff1c7221 */ /* 0x000fe40000000000 */
[----:B0-----:R-:W3:Y:S04]  /*d850*/  LDL.LU R53, [R1+0xb00] ;  /* 0x000b000001357983 */ /* 0x001ee80000300800 */
[----:B------:R0:W-:Y:S01]  /*d860*/  STL [R1+0x6c4], R54 ;  /* 0x0006c43601007387 */ /* 0x0001e20000100800 */
[----:B------:R-:W-:-:S03]  /*d870*/  FADD R29, RZ, R29 ;  /* 0x0000001dff1d7221 */ /* 0x000fc60000000000 */
        /* <DEDUP_REMOVED lines=53> */
[----:B----4-:R-:W-:-:S03]  /*dbd0*/  FADD R0, RZ, R0 ;  /* 0x00000000ff007221 */ /* 0x010fc60000000000 */
[----:B0-----:R0:W5:Y:S04]  /*dbe0*/  LDL.LU R8, [R1+0xab4] ;  /* 0x000ab40001087983 */ /* 0x0011680000300800 */
[----:B------:R1:W-:Y:S04]  /*dbf0*/  STL [R1+0x710], R7 ;  /* 0x0007100701007387 */ /* 0x0003e80000100800 */
[----:B-1----:R0:W5:Y:S04]  /*dc00*/  LDL.LU R7, [R1+0xab0] ;  /* 0x000ab00001077983 */ /* 0x0021680000300800 */
        /* <DEDUP_REMOVED lines=12> */
[----:B------:R1:W-:Y:S02]  /*dcd0*/  STL [R1+0x72c], R11 ;  /* 0x00072c0b01007387 */ /* 0x0003e40000100800 */
[----:B-1----:R-:W-:-:S01]  /*dce0*/  FADD R11, RZ, R10 ;  /* 0x0000000aff0b7221 */ /* 0x002fc20000000000 */
[----:B------:R-:W-:Y:S01]  /*dcf0*/  FADD R10, RZ, R9 ;  /* 0x00000009ff0a7221 */ /* 0x000fe20000000000 */
[----:B------:R-:W-:-:S03]  /*dd00*/  FADD R9, RZ, R216 ;  /* 0x000000d8ff097221 */ /* 0x000fc60000000000 */
[----:B------:R1:W-:Y:S04]  /*dd10*/  STL [R1+0x730], R11 ;  /* 0x0007300b01007387 */ /* 0x0003e80000100800 */
[----:B------:R4:W-:Y:S04]  /*dd20*/  STL [R1+0x734], R10 ;  /* 0x0007340a01007387 */ /* 0x0009e80000100800 */
[----:B------:R2:W-:Y:S01]  /*dd30*/  STL [R1+0x738], R9 ;  /* 0x0007380901007387 */ /* 0x0005e20000100800 */
[----:B-1----:R-:W-:-:S01]  /*dd40*/  FADD R11, RZ, R217 ;  /* 0x000000d9ff0b7221 */ /* 0x002fc20000000000 */
[----:B----4-:R-:W-:-:S04]  /*dd50*/  FADD R10, RZ, R218 ;  /* 0x000000daff0a7221 */ /* 0x010fc80000000000 */
[----:B------:R1:W-:Y:S01]  /*dd60*/  STL [R1+0x73c], R11 ;  /* 0x00073c0b01007387 */ /* 0x0003e20000100800 */
[----:B--2---:R-:W-:-:S03]  /*dd70*/  FADD R9, RZ, R219 ;  /* 0x000000dbff097221 */ /* 0x004fc60000000000 */
[----:B------:R2:W-:Y:S04]  /*dd80*/  STL [R1+0x740], R10 ;  /* 0x0007400a01007387 */ /* 0x0005e80000100800 */
[----:B------:R4:W-:Y:S01]  /*dd90*/  STL [R1+0x744], R9 ;  /* 0x0007440901007387 */ /* 0x0009e20000100800 */
[----:B-1----:R-:W-:-:S01]  /*dda0*/  FADD R11, RZ, R220 ;  /* 0x000000dcff0b7221 */ /* 0x002fc20000000000 */
[----:B--2---:R-:W-:-:S04]  /*ddb0*/  FADD R10, RZ, R221 ;  /* 0x000000ddff0a7221 */ /* 0x004fc80000000000 */
[----:B------:R1:W-:Y:S01]  /*ddc0*/  STL [R1+0x748], R11 ;  /* 0x0007480b01007387 */ /* 0x0003e20000100800 */
[----:B----4-:R-:W-:-:S03]  /*ddd0*/  FADD R9, RZ, R222 ;  /* 0x000000deff097221 */ /* 0x010fc60000000000 */
        /* <DEDUP_REMOVED lines=359> */
[----:B---3--:R-:W-:-:S03]  /*f450*/  FADD R9, RZ, R50 ;  /* 0x00000032ff097221 */ /* 0x008fc60000000000 */
        /* <DEDUP_REMOVED lines=44> */
[----:B------:R-:W-:-:S01]  /*f720*/  FADD R12, RZ, R12 ;  /* 0x0000000cff0c7221 */ /* 0x000fc20000000000 */
[----:B------:R-:W-:Y:S01]  /*f730*/  FADD R13, RZ, R13 ;  /* 0x0000000dff0d7221 */ /* 0x000fe20000000000 */
        /* <DEDUP_REMOVED lines=14> */
[----:B0-----:R-:W-:-:S06]  /*f820*/  UMOV UR41, URZ ;  /* 0x0000003f00297c82 */ /* 0x001fcc0008000000 */
.L_x_22:
[----:B------:R-:W-:-:S04]  /*f830*/  UIADD3 UR51, UR42, 0x1, URZ ;  /* 0x000000012a337890 */ /* 0x000fc8000fffe03f */
[----:B------:R-:W-:-:S04]  /*f840*/  UISETP.NE.AND UP0, UPT, UR51, 0x4, UPT ;  /* 0x000000043300788c */ /* 0x000fc8000bf05270 */
[----:B------:R-:W-:Y:S02]  /*f850*/  USEL UR13, URZ, 0x1, UP0 ;  /* 0x000000013f0d7887 */ /* 0x000fe40008000000 */
[----:B------:R-:W-:Y:S02]  /*f860*/  USEL UR51, UR51, URZ, UP0 ;  /* 0x0000003f33337287 */ /* 0x000fe40008000000 */
[----:B------:R-:W-:-:S06]  /*f870*/  ULOP3.LUT UR13, UR43, UR13, URZ, 0x3c, !UPT ;  /* 0x0000000d2b0d7292 */ /* 0x000fcc000f8e3c3f */
[----:B------:R-:W-:Y:S01]  /*f880*/  IMAD.U32 R9, RZ, RZ, UR13 ;  /* 0x0000000dff097e24 */ /* 0x000fe2000f8e00ff */
[----:B------:R-:W-:-:S06]  /*f890*/  UMOV UR13, 0x1 ;  /* 0x00000001000d7882 */ /* 0x000fcc0000000000 */
.L_x_17:
[----:B------:R-:W-:-:S04]  /*f8a0*/  UISETP.LT.AND UP0, UPT, UR45, 0x1, UPT ;  /* 0x000000012d00788c */ /* 0x000fc8000bf01270 */
[----:B------:R-:W-:-:S04]  /*f8b0*/  USEL UR14, UR45, 0x1, UP0 ;  /* 0x000000012d0e7887 */ /* 0x000fc80008000000 */
[----:B------:R-:W-:-:S04]  /*f8c0*/  UIADD3 UR14, UR45, -UR14, URZ ;  /* 0x8000000e2d0e7290 */ /* 0x000fc8000fffe03f */
[----:B------:R-:W-:-:S06]  /*f8d0*/  UISETP.GE.AND UP0, UPT, UR14, 0x1, UPT ;  /* 0x000000010e00788c */ /* 0x000fcc000bf06270 */
[----:B------:R-:W-:-:S13]  /*f8e0*/  PLOP3.LUT P0, PT, PT, PT, UP0, 0x80, 0x0 ;  /* 0x000000000000781c */ /* 0x000fda0003f0f008 */
[----:B------:R-:W-:Y:S05]  /*f8f0*/  @!P0 BRA `(.L_x_23) ;  /* 0x000000c400c48947 */ /* 0x000fea0003800000 */
[----:B------:R-:W-:Y:S01]  /*f900*/  IMAD.U32 R10, RZ, RZ, UR14 ;  /* 0x0000000eff0a7e24 */ /* 0x000fe2000f8e00ff */
[----:B------:R-:W-:Y:S01]  /*f910*/  UMOV UR50, UR42 ;  /* 0x0000002a00327c82 */ /* 0x000fe20008000000 */
[----:B------:R-:W-:-:S05]  /*f920*/  ULDC UR49, c[0x0][0x50c] ;  /* 0x0001430000317ab9 */ /* 0x000fca0000000800 */
.L_x_31:
[----:B------:R-:W-:-:S06]  /*f930*/  UISETP.NE.AND UP0, UPT, UR44, 0x3, UPT ;  /* 0x000000032c00788c */ /* 0x000fcc000bf05270 */
[----:B------:R-:W-:-:S13]  /*f940*/  PLOP3.LUT P1, PT, PT, PT, UP0, 0x80, 0x0 ;  /* 0x000000000000781c */ /* 0x000fda0003f2f008 */
[----:B------:R-:W-:Y:S05]  /*f950*/  @!P1 BRA `(.L_x_24) ;  /* 0x0000000000049947 */ /* 0x000fea0003800000 */
[----:B------:R-:W-:Y:S01]  /*f960*/  BPT.TRAP 0x1 ;  /* 0x000000040000795c */ /* 0x000fe20000300000 */
.L_x_24:
[----:B------:R-:W0:Y:S01]  /*f970*/  S2UR UR14, SR_CgaCtaId ;  /* 0x00000000000e79c3 */ /* 0x000e220000008800 */
[----:B------:R-:W-:Y:S01]  /*f980*/  UMOV UR9, 0x400 ;  /* 0x0000040000097882 */ /* 0x000fe20000000000 */
[----:B------:R-:W-:Y:S01]  /*f990*/  SHF.L.U32 R11, R9, 0x1f, RZ ;  /* 0x0000001f090b7819 */ /* 0x000fe200000006ff */
[----:B0-----:R-:W-:-:S04]  /*f9a0*/  ULEA UR9, UR14, UR9, 0x18 ;  /* 0x000000090e097291 */ /* 0x001fc8000f8ec03f */
[----:B------:R-:W-:-:S09]  /*f9b0*/  ULEA UR14, UR51, UR9, 0x3 ;  /* 0x00000009330e7291 */ /* 0x000fd2000f8e183f */
[----:B------:R0:W2:Y:S01]  /*f9c0*/  SYNCS.PHASECHK.TRANS64.TRYWAIT P0, [UR14], R11 ;  /* 0x0000000bff0075a7 */ /* 0x0000a2000800014e */
[----:B------:R-:W-:Y:S05]  /*f9d0*/  @!P1 BRA `(.L_x_25) ;  /* 0x0000000000049947 */ /* 0x000fea0003800000 */
[----:B------:R-:W-:Y:S01]  /*f9e0*/  BPT.TRAP 0x1 ;  /* 0x000000040000795c */ /* 0x000fe20000300000 */
.L_x_25:
[----:B--2---:R-:W-:Y:S05]  /*f9f0*/  @P0 BRA `(.L_x_26) ;  /* 0x0000000000080947 */ /* 0x004fea0003800000 */
[----:B------:R-:W2:Y:S02]  /*fa00*/  SYNCS.PHASECHK.TRANS64.TRYWAIT P0, [UR14], R11 ;  /* 0x0000000bff0075a7 */ /* 0x000ea4000800014e */
[----:B--2---:R-:W-:Y:S05]  /*fa10*/  @!P0 BRA `(.L_x_27) ;  /* 0x000004b800448947 */ /* 0x004fea0003800000 */
.L_x_26:
        /* <DEDUP_REMOVED lines=8> */
[----:B--2---:R-:W2:Y:S04]  /*faa0*/  LDL.LU.64 R24, [R1+0x380] ;  /* 0x0003800001187983 */ /* 0x004ea80000300a00 */
[----:B------:R-:W2:Y:S04]  /*fab0*/  LDL.LU.64 R26, [R1+0x388] ;  /* 0x00038800011a7983 */ /* 0x000ea80000300a00 */
[----:B------:R-:W2:Y:S04]  /*fac0*/  LDL.LU.64 R28, [R1+0x390] ;  /* 0x00039000011c7983 */ /* 0x000ea80000300a00 */
[----:B------:R-:W2:Y:S04]  /*fad0*/  LDL.LU.64 R30, [R1+0x398] ;  /* 0x00039800011e7983 */ /* 0x000ea80000300a00 */
[----:B------:R-:W2:Y:S04]  /*fae0*/  LDL.LU.64 R32, [R1+0x3a0] ;  /* 0x0003a00001207983 */ /* 0x000ea80000300a00 */
[----:B------:R-:W2:Y:S04]  /*faf0*/  LDL.LU.64 R34, [R1+0x3a8] ;  /* 0x0003a80001227983 */ /* 0x000ea80000300a00 */
        /* <DEDUP_REMOVED lines=10> */
[----:B----4-:R-:W4:Y:S04]  /*fba0*/  LDL.LU.64 R88, [R1+0x280] ;  /* 0x0002800001587983 */ /* 0x010f280000300a00 */
[----:B------:R-:W4:Y:S04]  /*fbb0*/  LDL.LU.64 R90, [R1+0x288] ;  /* 0x00028800015a7983 */ /* 0x000f280000300a00 */
[----:B------:R-:W4:Y:S04]  /*fbc0*/  LDL.LU.64 R92, [R1+0x290] ;  /* 0x00029000015c7983 */ /* 0x000f280000300a00 */
[----:B------:R-:W4:Y:S04]  /*fbd0*/  LDL.LU.64 R94, [R1+0x298] ;  /* 0x00029800015e7983 */ /* 0x000f280000300a00 */
[----:B------:R-:W4:Y:S04]  /*fbe0*/  LDL.LU.64 R96, [R1+0x2a0] ;  /* 0x0002a00001607983 */ /* 0x000f280000300a00 */
[----:B------:R-:W4:Y:S04]  /*fbf0*/  LDL.LU.64 R98, [R1+0x2a8] ;  /* 0x0002a80001627983 */ /* 0x000f280000300a00 */
[----:B------:R-:W4:Y:S04]  /*fc00*/  LDL.LU.64 R100, [R1+0x2b0] ;  /* 0x0002b00001647983 */ /* 0x000f280000300a00 */
[----:B------:R-:W4:Y:S04]  /*fc10*/  LDL.LU.64 R102, [R1+0x2b8] ;  /* 0x0002b80001667983 */ /* 0x000f280000300a00 */
        /* <DEDUP_REMOVED lines=8> */
[----:B0-----:R-:W3:Y:S04]  /*fca0*/  LDL.LU.64 R152, [R1+0x80] ;  /* 0x0000800001987983 */ /* 0x001ee80000300a00 */
[----:B------:R-:W3:Y:S04]  /*fcb0*/  LDL.LU.64 R154, [R1+0x88] ;  /* 0x00008800019a7983 */ /* 0x000ee80000300a00 */
[----:B------:R-:W3:Y:S04]  /*fcc0*/  LDL.LU.64 R156, [R1+0x90] ;  /* 0x00009000019c7983 */ /* 0x000ee80000300a00 */
[----:B------:R-:W3:Y:S04]  /*fcd0*/  LDL.LU.64 R158, [R1+0x98] ;  /* 0x00009800019e7983 */ /* 0x000ee80000300a00 */
[----:B------:R-:W3:Y:S04]  /*fce0*/  LDL.LU.64 R160, [R1+0xa0] ;  /* 0x0000a00001a07983 */ /* 0x000ee80000300a00 */
[----:B------:R-:W3:Y:S04]  /*fcf0*/  LDL.LU.64 R162, [R1+0xa8] ;  /* 0x0000a80001a27983 */ /* 0x000ee80000300a00 */
[----:B------:R-:W3:Y:S04]  /*fd00*/  LDL.LU.64 R164, [R1+0xb0] ;  /* 0x0000b00001a47983 */ /* 0x000ee80000300a00 */
[----:B------:R-:W3:Y:S04]  /*fd10*/  LDL.LU.64 R166, [R1+0xb8] ;  /* 0x0000b80001a67983 */ /* 0x000ee80000300a00 */
        /* <DEDUP_REMOVED lines=15> */
[----:B------:R-:W3:Y:S01]  /*fe10*/  LDL.LU.64 R230, [R1+0x1b8] ;  /* 0x0001b80001e67983 */ /* 0x000ee20000300a00 */
[----:B------:R-:W-:-:S02]  /*fe20*/  UIADD3 UR14, UR9, 0x20100, URZ ;  /* 0x00020100090e7890 */ /* 0x000fc4000fffe03f */
[----:B------:R-:W-:Y:S01]  /*fe30*/  UISETP.NE.AND UP0, UPT, UR12, URZ, UPT ;  /* 0x0000003f0c00728c */ /* 0x000fe2000bf05270 */
[----:B------:R-:W-:Y:S01]  /*fe40*/  STL [R1+0xbbc], R235 ;  /* 0x000bbceb01007387 */ /* 0x000fe20000100800 */
[----:B------:R-:W-:Y:S02]  /*fe50*/  USHF.R.U32.HI UR14, URZ, 0x4, UR14 ;  /* 0x000000043f0e7899 */ /* 0x000fe4000801160e */
[----:B------:R-:W-:Y:S01]  /*fe60*/  USEL UR13, UR13, URZ, !UP0 ;  /* 0x0000003f0d0d7287 */ /* 0x000fe2000c000000 */
[----:B------:R-:W-:Y:S01]  /*fe70*/  STL [R1+0xbb8], R234 ;  /* 0x000bb8ea01007387 */ /* 0x000fe20000100800 */
[----:B------:R-:W-:Y:S02]  /*fe80*/  ULOP3.LUT UR14, UR14, 0x3fff, URZ, 0xc0, !UPT ;  /* 0x00003fff0e0e7892 */ /* 0x000fe4000f8ec03f */
[----:B------:R-:W-:Y:S01]  /*fe90*/  ULOP3.LUT UR54, UR40, 0x10000, URZ, 0xfc, !UPT ;  /* 0x0001000028367892 */ /* 0x000fe2000f8efc3f */
[----:B------:R-:W-:Y:S01]  /*fea0*/  STL [R1+0xbb4], R233 ;  /* 0x000bb4e901007387 */ /* 0x000fe20000100800 */
[----:B------:R-:W-:-:S02]  /*feb0*/  ULOP3.LUT UR14, UR14, 0x10000, URZ, 0xfc, !UPT ;  /* 0x000100000e0e7892 */ /* 0x000fc4000f8efc3f */
[----:B------:R-:W-:Y:S01]  /*fec0*/  UISETP.NE.U32.AND UP0, UPT, UR13, URZ, UPT ;  /* 0x0000003f0d00728c */ /* 0x000fe2000bf05070 */
[----:B------:R-:W-:Y:S01]  /*fed0*/  STL [R1+0xbb0], R232 ;  /* 0x000bb0e801007387 */ /* 0x000fe20000100800 */
[----:B------:R-:W-:Y:S02]  /*fee0*/  ULEA UR54, UR51, UR54, 0xb ;  /* 0x0000003633367291 */ /* 0x000fe4000f8e583f */
[----:B------:R-:W-:Y:S01]  /*fef0*/  UIMAD UR55, UR51, 0x380, UR14 ;  /* 0x00000380333778a4 */ /* 0x000fe2000f8e020e */
[----:B------:R-:W-:Y:S01]  /*ff00*/  STL [R1+0xbac], R23 ;  /* 0x000bac1701007387 */ /* 0x000fe20000100800 */
[----:B------:R-:W-:Y:S01]  /*ff10*/  UMOV UR25, 0x80000020 ;  /* 0x8000002000197882 */ /* 0x000fe20000000000 */
[----:B------:R-:W-:Y:S01]  /*ff20*/  UMOV UR27, 0x80000020 ;  /* 0x80000020001b7882 */ /* 0x000fe20000000000 */
[----:B------:R-:W-:Y:S01]  /*ff30*/  UIADD3 UR22, UR55, 0x80, URZ ;  /* 0x0000008037167890 */ /* 0x000fe2000fffe03f */
[----:B------:R-:W-:Y:S01]  /*ff40*/  STL [R1+0xba8], R22 ;  /* 0x000ba81601007387 */ /* 0x000fe20000100800 */
[----:B------:R-:W-:Y:S01]  /*ff50*/  UMOV UR24, UR54 ;  /* 0x0000003600187c82 */ /* 0x000fe20008000000 */
[----:B------:R-:W-:Y:S01]  /*ff60*/  UMOV UR26, UR55 ;  /* 0x00000037001a7c82 */ /* 0x000fe20008000000 */
[----:B------:R-:W-:Y:S01]  /*ff70*/  UMOV UR20, UR24 ;  /* 0x0000001800147c82 */ /* 0x000fe20008000000 */
[----:B------:R-:W-:Y:S01]  /*ff80*/  UMOV UR21, UR25 ;  /* 0x0000001900157c82 */ /* 0x000fe20008000000 */
[----:B------:R-:W-:Y:S01]  /*ff90*/  UMOV UR23, 0x80000020 ;  /* 0x8000002000177882 */ /* 0x000fe20000000000 */
[----:B------:R-:W-:Y:S01]  /*ffa0*/  UIADD3 UR14, UR55, 0x100, URZ ;  /* 0x00000100370e7890 */ /* 0x000fe2000fffe03f */
[----:B------:R-:W-:Y:S01]  /*ffb0*/  STL [R1+0xba4], R21 ;  /* 0x000ba41501007387 */ /* 0x000fe20000100800 */
[----:B------:R-:W-:Y:S01]  /*ffc0*/  UMOV UR12, UR24 ;  /* 0x00000018000c7c82 */ /* 0x000fe20008000000 */
[----:B------:R-:W-:Y:S01]  /*ffd0*/  UMOV UR13, UR25 ;  /* 0x00000019000d7c82 */ /* 0x000fe20008000000 */
[----:B--2---:R-:W-:Y:S01]  /*ffe0*/  WARPGROUP.ARRIVE ;  /* 0x00000000000079c5 */ /* 0x004fe20000000000 */
[----:B------:R-:W-:Y:S01]  /*fff0*/  UMOV UR15, 0x80000020 ;  /* 0x80000020000f7882 */ /* 0x000fe20000000000 */
[----:B------:R-:W-:Y:S01]  /*10000*/  UIADD3 UR30, UR55, 0x180, URZ ;  /* 0x00000180371e7890 */ /* 0x000fe2000fffe03f */
[----:B------:R-:W-:Y:S01]  /*10010*/  STL [R1+0xba0], R20 ;  /* 0x000ba01401007387 */ /* 0x000fe20000100800 */
[----:B------:R-:W-:Y:S01]  /*10020*/  UMOV UR28, UR24 ;  /* 0x00000018001c7c82 */ /* 0x000fe20008000000 */
[----:B------:R-:W-:Y:S01]  /*10030*/  UMOV UR29, UR25 ;  /* 0x00000019001d7c82 */ /* 0x000fe20008000000 */
[----:B------:R-:W-:Y:S01]  /*10040*/  QGMMA.64x32x32.F32.E4M3.E4M3 R24, gdesc[UR24], R24, UP0, gsb0 ;  /* 0x00600000181879f3 */ /* 0x000fe2000b800818 */
[----:B------:R-:W-:Y:S01]  /*10050*/  UMOV UR31, 0x80000020 ;  /* 0x80000020001f7882 */ /* 0x000fe20000000000 */
[----:B------:R-:W-:Y:S01]  /*10060*/  UIADD3 UR34, UR55, 0x200, URZ ;  /* 0x0000020037227890 */ /* 0x000fe2000fffe03f */
[----:B------:R-:W-:Y:S01]  /*10070*/  STL [R1+0xb9c], R19 ;  /* 0x000b9c1301007387 */ /* 0x000fe20000100800 */
[----:B------:R-:W-:Y:S01]  /*10080*/  UMOV UR32, UR24 ;  /* 0x0000001800207c82 */ /* 0x000fe20008000000 */
[----:B------:R-:W-:Y:S01]  /*10090*/  UMOV UR33, UR25 ;  /* 0x0000001900217c82 */ /* 0x000fe20008000000 */
[----:B------:R-:W-:Y:S01]  /*100a0*/  UMOV UR35, 0x80000020 ;  /* 0x8000002000237882 */ /* 0x000fe20000000000 */
        /* <DEDUP_REMOVED lines=13> */
[----:B------:R-:W-:Y:S01]  /*10180*/  STL [R1+0xb64], R4 ;  /* 0x000b640401007387 */ /* 0x000fe20000100800 */
[----:B------:R-:W-:-:S03]  /*10190*/  WARPGROUP.DEPBAR.LE gsb0, 0x0 ;  /* 0x00008000000079c5 */ /* 0x000fc60000010000 */
[----:B------:R-:W-:Y:S01]  /*101a0*/  STL [R1+0xb60], R3 ;  /* 0x000b600301007387 */ /* 0x000fe20000100800 */
[----:B----4-:R-:W-:-:S03]  /*101b0*/  WARPGROUP.ARRIVE ;  /* 0x00000000000079c5 */ /* 0x010fc60000000000 */
[----:B------:R-:W-:Y:S04]  /*101c0*/  STL [R1+0xb5c], R2 ;  /* 0x000b5c0201007387 */ /* 0x000fe80000100800 */
[----:B------:R-:W-:Y:S01]  /*101d0*/  STL [R1+0xb58], R0 ;  /* 0x000b580001007387 */ /* 0x000fe20000100800 */
[----:B------:R-:W-:Y:S03]  /*101e0*/  QGMMA.64x32x32.F32.E4M3.E4M3 R88, gdesc[UR20], R88, UP0, gsb0 ;  /* 0x00600000145879f3 */ /* 0x000fe6000b800858 */
[----:B------:R-:W-:Y:S04]  /*101f0*/  STL.64 [R1+0x380], R24 ;  /* 0x0003801801007387 */ /* 0x000fe80000100a00 */
[----:B------:R-:W-:Y:S04]  /*10200*/  STL.64 [R1+0x388], R26 ;  /* 0x0003881a01007387 */ /* 0x000fe80000100a00 */
[----:B------:R-:W-:Y:S04]  /*10210*/  STL.64 [R1+0x390], R28 ;  /* 0x0003901c01007387 */ /* 0x000fe80000100a00 */
[----:B------:R-:W-:Y:S04]  /*10220*/  STL.64 [R1+0x398], R30 ;  /* 0x0003981e01007387 */ /* 0x000fe80000100a00 */
[----:B------:R-:W-:Y:S04]  /*10230*/  STL.64 [R1+0x3a0], R32 ;  /* 0x0003a02001007387 */ /* 0x000fe80000100a00 */
[----:B------:R-:W-:Y:S01]  /*10240*/  STL.64 [R1+0x3a8], R34 ;  /* 0x0003a82201007387 */ /* 0x000fe20000100a00 */
[----:B------:R-:W-:-:S03]  /*10250*/  UIADD3 UR18, UR55, 0x280, URZ ;  /* 0x0000028037127890 */ /* 0x000fc6000fffe03f */
[----:B------:R-:W-:Y:S04]  /*10260*/  STL.64 [R1+0x3b0], R36 ;  /* 0x0003b02401007387 */ /* 0x000fe80000100a00 */
[----:B------:R0:W-:Y:S01]  /*10270*/  STL.64 [R1+0x3b8], R38 ;  /* 0x0003b82601007387 */ /* 0x0001e20000100a00 */
[----:B------:R-:W-:Y:S01]  /*10280*/  UMOV UR16, UR24 ;  /* 0x0000001800107c82 */ /* 0x000fe20008000000 */
[----:B------:R-:W-:Y:S01]  /*10290*/  UMOV UR17, UR25 ;  /* 0x0000001900117c82 */ /* 0x000fe20008000000 */
[----:B------:R-:W-:Y:S01]  /*102a0*/  UMOV UR19, 0x80000020 ;  /* 0x8000002000137882 */ /* 0x000fe20000000000 */
[----:B0-----:R-:W2:Y:S04]  /*102b0*/  LDL.LU.64 R38, [R1+0xfb0] ;  /* 0x000fb00001267983 */ /* 0x001ea80000300a00 */
[----:B------:R-:W2:Y:S04]  /*102c0*/  LDL.LU.64 R36, [R1+0xfa8] ;  /* 0x000fa80001247983 */ /* 0x000ea80000300a00 */
[----:B------:R-:W2:Y:S04]  /*102d0*/  LDL.LU.64 R34, [R1+0xfa0] ;  /* 0x000fa00001227983 */ /* 0x000ea80000300a00 */
[----:B------:R-:W2:Y:S04]  /*102e0*/  LDL.LU.64 R32, [R1+0xf98] ;  /* 0x000f980001207983 */ /* 0x000ea80000300a00 */
[----:B------:R-:W2:Y:S01]  /*102f0*/  LDL.LU.64 R30, [R1+0xf90] ;  /* 0x000f9000011e7983 */ /* 0x000ea20000300a00 */
[----:B------:R-:W-:-:S03]  /*10300*/  WARPGROUP.DEPBAR.LE gsb0, 0x0 ;  /* 0x00008000000079c5 */ /* 0x000fc60000010000 */
        /* <DEDUP_REMOVED lines=16> */
[----:B------:R-:W4:Y:S01]  /*10410*/  LDL.LU.64 R92, [R1+0xf48] ;  /* 0x000f4800015c7983 */ /* 0x000f220000300a00 */
[----:B---3--:R-:W-:-:S03]  /*10420*/  WARPGROUP.ARRIVE ;  /* 0x00000000000079c5 */ /* 0x008fc60000000000 */
[----:B------:R-:W4:Y:S04]  /*10430*/  LDL.LU.64 R90, [R1+0xf40] ;  /* 0x000f4000015a7983 */ /* 0x000f280000300a00 */
[----:B------:R-:W4:Y:S01]  /*10440*/  LDL.LU.64 R88, [R1+0xf38] ;  /* 0x000f380001587983 */ /* 0x000f220000300a00 */
[----:B------:R-:W-:Y:S03]  /*10450*/  QGMMA.64x32x32.F32.E4M3.E4M3 R216, gdesc[UR12], R216, UP0, gsb0 ;  /* 0x006000000cd879f3 */ /* 0x000fe6000b8008d8 */
[----:B------:R-:W-:Y:S02]  /*10460*/  WARPGROUP.DEPBAR.LE gsb0, 0x0 ;  /* 0x00008000000079c5 */ /* 0x000fe40000010000 */
[----:B------:R-:W-:Y:S01]  /*10470*/  WARPGROUP.ARRIVE ;  /* 0x00000000000079c5 */ /* 0x000fe20000000000 */
[----:B------:R0:W-:Y:S04]  /*10480*/  STL.64 [R1+0x180], R216 ;  /* 0x000180d801007387 */ /* 0x0001e80000100a00 */
[----:B------:R3:W-:Y:S01]  /*10490*/  STL.64 [R1+0x188], R218 ;  /* 0x000188da01007387 */ /* 0x0007e20000100a00 */
[----:B------:R-:W-:Y:S03]  /*104a0*/  QGMMA.64x32x32.F32.E4M3.E4M3 R152, gdesc[UR28], R152, UP0, gsb0 ;  /* 0x006000001c9879f3 */ /* 0x000fe6000b800898 */
[----:B------:R3:W-:Y:S04]  /*104b0*/  STL.64 [R1+0x190], R220 ;  /* 0x000190dc01007387 */ /* 0x0007e80000100a00 */
[----:B------:R3:W-:Y:S04]  /*104c0*/  STL.64 [R1+0x198], R222 ;  /* 0x000198de01007387 */ /* 0x0007e80000100a00 */
[----:B------:R3:W-:Y:S04]  /*104d0*/  STL.64 [R1+0x1a0], R224 ;  /* 0x0001a0e001007387 */ /* 0x0007e80000100a00 */
[----:B------:R3:W-:Y:S04]  /*104e0*/  STL.64 [R1+0x1a8], R226 ;  /* 0x0001a8e201007387 */ /* 0x0007e80000100a00 */
[----:B------:R3:W-:Y:S04]  /*104f0*/  STL.64 [R1+0x1b0], R228 ;  /* 0x0001b0e401007387 */ /* 0x0007e80000100a00 */
[----:B------:R3:W-:Y:S01]  /*10500*/  STL.64 [R1+0x1b8], R230 ;  /* 0x0001b8e601007387 */ /* 0x0007e20000100a00 */
[----:B------:R-:W-:-:S02]  /*10510*/  WARPGROUP.DEPBAR.LE gsb0, 0x0 ;  /* 0x00008000000079c5 */ /* 0x000fc40000010000 */
[----:B------:R-:W-:Y:S01]  /*10520*/  WARPGROUP.ARRIVE ;  /* 0x00000000000079c5 */ /* 0x000fe20000000000 */
[----:B------:R-:W-:Y:S02]  /*10530*/  IMAD.MOV.U32 R17, RZ, RZ, R152 ;  /* 0x000000ffff117224 */ /* 0x000fe400078e0098 */
[----:B------:R-:W-:Y:S02]  /*10540*/  IMAD.MOV.U32 R16, RZ, RZ, R153 ;  /* 0x000000ffff107224 */ /* 0x000fe400078e0099 */
[----:B------:R-:W-:Y:S01]  /*10550*/  IMAD.MOV.U32 R15, RZ, RZ, R154 ;  /* 0x000000ffff0f7224 */ /* 0x000fe200078e009a */
[----:B------:R-:W-:Y:S01]  /*10560*/  QGMMA.64x32x32.F32.E4M3.E4M3 R200, gdesc[UR32], R200, UP0, gsb0 ;  /* 0x0060000020c879f3 */ /* 0x000fe2000b8008c8 */
[----:B------:R-:W-:Y:S01]  /*10570*/  IMAD.MOV.U32 R14, RZ, RZ, R155 ;  /* 0x000000ffff0e7224 */ /* 0x000fe200078e009b */
[----:B------:R-:W2:Y:S01]  /*10580*/  LDL.LU.64 R152, [R1+0x40] ;  /* 0x0000400001987983 */ /* 0x000ea20000300a00 */
[----:B------:R-:W-:Y:S02]  /*10590*/  IMAD.MOV.U32 R13, RZ, RZ, R156 ;  /* 0x000000ffff0d7224 */ /* 0x000fe400078e009c */
[----:B------:R-:W-:Y:S01]  /*105a0*/  IMAD.MOV.U32 R12, RZ, RZ, R157 ;  /* 0x000000ffff0c7224 */ /* 0x000fe200078e009d */
[----:B------:R-:W2:Y:S01]  /*105b0*/  LDL.LU.64 R154, [R1+0x48] ;  /* 0x00004800019a7983 */ /* 0x000ea20000300a00 */
[----:B------:R-:W-:-:S02]  /*105c0*/  IMAD.MOV.U32 R10, RZ, RZ, R158 ;  /* 0x000000ffff0a7224 */ /* 0x000fc400078e009e */
[----:B------:R-:W-:Y:S01]  /*105d0*/  IMAD.MOV.U32 R9, RZ, RZ, R159 ;  /* 0x000000ffff097224 */ /* 0x000fe200078e009f */
[----:B------:R-:W2:Y:S01]  /*105e0*/  LDL.LU.64 R156, [R1+0x50] ;  /* 0x00005000019c7983 */ /* 0x000ea20000300a00 */
[----:B------:R-:W-:Y:S02]  /*105f0*/  IMAD.MOV.U32 R8, RZ, RZ, R160 ;  /* 0x000000ffff087224 */ /* 0x000fe400078e00a0 */
[----:B------:R-:W-:Y:S01]  /*10600*/  IMAD.MOV.U32 R7, RZ, RZ, R161 ;  /* 0x000000ffff077224 */ /* 0x000fe200078e00a1 */
[----:B------:R-:W2:Y:S01]  /*10610*/  LDL.LU.64 R158, [R1+0x58] ;  /* 0x00005800019e7983 */ /* 0x000ea20000300a00 */
[----:B------:R-:W-:Y:S02]  /*10620*/  IMAD.MOV.U32 R6, RZ, RZ, R162 ;  /* 0x000000ffff067224 */ /* 0x000fe400078e00a2 */
[----:B------:R-:W-:Y:S01]  /*10630*/  IMAD.MOV.U32 R5, RZ, RZ, R163 ;  /* 0x000000ffff057224 */ /* 0x000fe200078e00a3 */
[----:B------:R-:W2:Y:S01]  /*10640*/  LDL.LU.64 R160, [R1+0x60] ;  /* 0x0000600001a07983 */ /* 0x000ea20000300a00 */
[----:B-1----:R-:W-:-:S02]  /*10650*/  IMAD.MOV.U32 R4, RZ, RZ, R164 ;  /* 0x000000ffff047224 */ /* 0x002fc400078e00a4 */
[----:B------:R-:W-:Y:S01]  /*10660*/  IMAD.MOV.U32 R3, RZ, RZ, R165 ;  /* 0x000000ffff037224 */ /* 0x000fe200078e00a5 */
[----:B------:R-:W2:Y:S01]  /*10670*/  LDL.LU.64 R162, [R1+0x68] ;  /* 0x0000680001a27983 */ /* 0x000ea20000300a00 */
[----:B------:R-:W-:Y:S02]  /*10680*/  IMAD.MOV.U32 R2, RZ, RZ, R166 ;  /* 0x000000ffff027224 */ /* 0x000fe400078e00a6 */
[----:B------:R-:W-:Y:S01]  /*10690*/  IMAD.MOV.U32 R0, RZ, RZ, R167 ;  /* 0x000000ffff007224 */ /* 0x000fe200078e00a7 */
[----:B------:R-:W2:Y:S04]  /*106a0*/  LDL.LU.64 R164, [R1+0x70] ;  /* 0x0000700001a47983 */ /* 0x000ea80000300a00 */
[----:B------:R-:W2:Y:S01]  /*106b0*/  LDL.LU.64 R166, [R1+0x78] ;  /* 0x0000780001a67983 */ /* 0x000ea20000300a00 */
[----:B------:R-:W-:Y:S01]  /*106c0*/  UIADD3 UR38, UR55, 0x300, URZ ;  /* 0x0000030037267890 */ /* 0x000fe2000fffe03f */
[----:B------:R-:W-:Y:S01]  /*106d0*/  UMOV UR36, UR24 ;  /* 0x0000001800247c82 */ /* 0x000fe20008000000 */
[----:B------:R-:W-:Y:S01]  /*106e0*/  UMOV UR37, UR25 ;  /* 0x0000001900257c82 */ /* 0x000fe20008000000 */
[----:B------:R-:W-:Y:S01]  /*106f0*/  UMOV UR39, 0x80000020 ;  /* 0x8000002000277882 */ /* 0x000fe20000000000 */
[----:B0-----:R-:W4:Y:S04]  /*10700*/  LDL.LU.64 R216, [R1+0x140] ;  /* 0x0001400001d87983 */ /* 0x001f280000300a00 */
[----:B---3--:R-:W4:Y:S04]  /*10710*/  LDL.LU.64 R218, [R1+0x148] ;  /* 0x0001480001da7983 */ /* 0x008f280000300a00 */
[----:B------:R-:W4:Y:S04]  /*10720*/  LDL.LU.64 R220, [R1+0x150] ;  /* 0x0001500001dc7983 */ /* 0x000f280000300a00 */
[----:B------:R-:W4:Y:S04]  /*10730*/  LDL.LU.64 R222, [R1+0x158] ;  /* 0x0001580001de7983 */ /* 0x000f280000300a00 */
[----:B------:R-:W4:Y:S04]  /*10740*/  LDL.LU.64 R224, [R1+0x160] ;  /* 0x0001600001e07983 */ /* 0x000f280000300a00 */
[----:B------:R-:W4:Y:S01]  /*10750*/  LDL.LU.64 R226, [R1+0x168] ;  /* 0x0001680001e27983 */ /* 0x000f220000300a00 */
[----:B------:R-:W-:-:S02]  /*10760*/  WARPGROUP.DEPBAR.LE gsb0, 0x0 ;  /* 0x00008000000079c5 */ /* 0x000fc40000010000 */
[----:B------:R-:W-:Y:S01]  /*10770*/  WARPGROUP.ARRIVE ;  /* 0x00000000000079c5 */ /* 0x000fe20000000000 */
[----:B------:R-:W4:Y:S04]  /*10780*/  LDL.LU.64 R228, [R1+0x170] ;  /* 0x0001700001e47983 */ /* 0x000f280000300a00 */
[----:B------:R-:W4:Y:S01]  /*10790*/  LDL.LU.64 R230, [R1+0x178] ;  /* 0x0001780001e67983 */ /* 0x000f220000300a00 */
[----:B------:R-:W-:Y:S03]  /*107a0*/  QGMMA.64x32x32.F32.E4M3.E4M3 R136, gdesc[UR16], R136, UP0, gsb0 ;  /* 0x00600000108879f3 */ /* 0x000fe6000b800888 */
[----:B------:R-:W-:Y:S02]  /*107b0*/  WARPGROUP.DEPBAR.LE gsb0, 0x0 ;  /* 0x00008000000079c5 */ /* 0x000fe40000010000 */
[----:B------:R-:W-:-:S06]  /*107c0*/  WARPGROUP.ARRIVE ;  /* 0x00000000000079c5 */ /* 0x000fcc0000000000 */
[----:B------:R-:W-:Y:S01]  /*107d0*/  QGMMA.64x32x32.F32.E4M3.E4M3 R72, gdesc[UR36], R72, UP0, gsb0 ;  /* 0x00600000244879f3 */ /* 0x000fe2000b800848 */
[----:B------:R-:W-:Y:S01]  /*107e0*/  UIADD3 UR12, UR54, 0x200, URZ ;  /* 0x00000200360c7890 */ /* 0x000fe2000fffe03f */
[----:B------:R-:W-:-:S06]  /*107f0*/  UMOV UR37, 0x80000020 ;  /* 0x8000002000257882 */ /* 0x000fcc0000000000 */
[----:B------:R-:W-:Y:S01]  /*10800*/  UMOV UR36, UR12 ;  /* 0x0000000c00247c82 */ /* 0x000fe20008000000 */
[----:B------:R-:W-:Y:S02]  /*10810*/  WARPGROUP.DEPBAR.LE gsb0, 0x0 ;  /* 0x00008000000079c5 */ /* 0x000fe40000010000 */
[----:B------:R-:W-:-:S06]  /*10820*/  WARPGROUP.ARRIVE ;  /* 0x00000000000079c5 */ /* 0x000fcc0000000000 */
[----:B------:R-:W-:Y:S01]  /*10830*/  QGMMA.64x32x32.F32.E4M3.E4M3 R56, gdesc[UR36], R56, UP0, gsb0 ;  /* 0x00600000243879f3 */ /* 0x000fe2000b800838 */
[----:B------:R-:W-:Y:S01]  /*10840*/  UMOV UR16, UR36 ;  /* 0x0000002400107c82 */ /* 0x000fe20008000000 */
        /* <DEDUP_REMOVED lines=9> */
[----:B------:R-:W-:Y:S01]  /*108e0*/  STL [R1+0xdb4], R72 ;  /* 0x000db44801007387 */ /* 0x000fe20000100800 */
[----:B------:R-:W-:Y:S01]  /*108f0*/  UMOV UR28, UR36 ;  /* 0x00000024001c7c82 */ /* 0x000fe20008000000 */
[----:B------:R-:W-:Y:S02]  /*10900*/  UMOV UR29, UR37 ;  /* 0x00000025001d7c82 */ /* 0x000fe40008000000 */
        /* <DEDUP_REMOVED lines=12> */
[----:B--2---:R-:W-:-:S06]  /*109d0*/  WARPGROUP.ARRIVE ;  /* 0x00000000000079c5 */ /* 0x004fcc0000000000 */
[----:B------:R-:W-:Y:S01]  /*109e0*/  QGMMA.64x32x32.F32.E4M3.E4M3 R152, gdesc[UR28], R152, UP0, gsb0 ;  /* 0x006000001c9879f3 */ /* 0x000fe2000b800898 */
        /* <DEDUP_REMOVED lines=49> */
[----:B------:R-:W-:-:S03]  /*10d00*/  WARPGROUP.DEPBAR.LE gsb0, 0x0 ;  /* 0x00008000000079c5 */ /* 0x000fc60000010000 */
[----:B------:R-:W-:Y:S04]  /*10d10*/  STL [R1+0xe08], R197 ;  /* 0x000e08c501007387 */ /* 0x000fe80000100800 */
[----:B------:R-:W-:Y:S04]  /*10d20*/  STL [R1+0xe04], R198 ;  /* 0x000e04c601007387 */ /* 0x000fe80000100800 */
[----:B------:R-:W-:Y:S04]  /*10d30*/  STL [R1+0xd40], R199 ;  /* 0x000d40c701007387 */ /* 0x000fe80000100800 */
[----:B------:R0:W-:Y:S04]  /*10d40*/  STL.64 [R1+0x40], R152 ;  /* 0x0000409801007387 */ /* 0x0001e80000100a00 */
[----:B------:R1:W-:Y:S04]  /*10d50*/  STL.64 [R1+0x48], R154 ;  /* 0x0000489a01007387 */ /* 0x0003e80000100a00 */
[----:B------:R2:W-:Y:S04]  /*10d60*/  STL.64 [R1+0x50], R156 ;  /* 0x0000509c01007387 */ /* 0x0005e80000100a00 */
[----:B------:R3:W-:Y:S04]  /*10d70*/  STL.64 [R1+0x58], R158 ;  /* 0x0000589e01007387 */ /* 0x0007e80000100a00 */
[----:B------:R3:W-:Y:S01]  /*10d80*/  STL.64 [R1+0x60], R160 ;  /* 0x000060a001007387 */ /* 0x0007e20000100a00 */
[----:B----4-:R-:W-:-:S03]  /*10d90*/  WARPGROUP.ARRIVE ;  /* 0x00000000000079c5 */ /* 0x010fc60000000000 */
[----:B------:R4:W-:Y:S04]  /*10da0*/  STL.64 [R1+0x68], R162 ;  /* 0x000068a201007387 */ /* 0x0009e80000100a00 */
[----:B------:R4:W-:Y:S04]  /*10db0*/  STL.64 [R1+0x70], R164 ;  /* 0x000070a401007387 */ /* 0x0009e80000100a00 */
[----:B------:R4:W-:Y:S04]  /*10dc0*/  STL.64 [R1+0x78], R166 ;  /* 0x000078a601007387 */ /* 0x0009e80000100a00 */
[----:B0-----:R-:W4:Y:S01]  /*10dd0*/  LDL.LU.64 R152, [R1+0x240] ;  /* 0x0002400001987983 */ /* 0x001f220000300a00 */
[----:B------:R-:W-:-:S03]  /*10de0*/  UMOV UR12, UR36 ;  /* 0x00000024000c7c82 */ /* 0x000fc60008000000 */
[----:B-1----:R-:W4:Y:S01]  /*10df0*/  LDL.LU.64 R154, [R1+0x248] ;  /* 0x00024800019a7983 */ /* 0x002f220000300a00 */
[----:B------:R-:W-:Y:S02]  /*10e00*/  UMOV UR13, UR37 ;  /* 0x00000025000d7c82 */ /* 0x000fe40008000000 */
[----:B------:R-:W-:Y:S01]  /*10e10*/  QGMMA.64x32x32.F32.E4M3.E4M3 R216, gdesc[UR12], R216, UP0, gsb0 ;  /* 0x006000000cd879f3 */ /* 0x000fe2000b8008d8 */
[----:B--2---:R-:W2:Y:S04]  /*10e20*/  LDL.LU.64 R156, [R1+0x250] ;  /* 0x00025000019c7983 */ /* 0x004ea80000300a00 */
[----:B---3--:R-:W2:Y:S04]  /*10e30*/  LDL.LU.64 R158, [R1+0x258] ;  /* 0x00025800019e7983 */ /* 0x008ea80000300a00 */
[----:B------:R-:W2:Y:S04]  /*10e40*/  LDL.LU.64 R160, [R1+0x260] ;  /* 0x0002600001a07983 */ /* 0x000ea80000300a00 */
[----:B----4-:R-:W2:Y:S04]  /*10e50*/  LDL.LU.64 R162, [R1+0x268] ;  /* 0x0002680001a27983 */ /* 0x010ea80000300a00 */
[----:B------:R-:W2:Y:S04]  /*10e60*/  LDL.LU.64 R164, [R1+0x270] ;  /* 0x0002700001a47983 */ /* 0x000ea80000300a00 */
[----:B------:R-:W2:Y:S01]  /*10e70*/  LDL.LU.64 R166, [R1+0x278] ;  /* 0x0002780001a67983 */ /* 0x000ea20000300a00 */
[----:B------:R-:W-:-:S02]  /*10e80*/  WARPGROUP.DEPBAR.LE gsb0, 0x0 ;  /* 0x00008000000079c5 */ /* 0x000fc40000010000 */
[----:B------:R-:W-:Y:S02]  /*10e90*/  IMAD.MOV.U32 R72, RZ, RZ, R216 ;  /* 0x000000ffff487224 */ /* 0x000fe400078e00d8 */
[----:B------:R-:W-:Y:S02]  /*10ea0*/  IMAD.MOV.U32 R73, RZ, RZ, R217 ;  /* 0x000000ffff497224 */ /* 0x000fe400078e00d9 */
[----:B------:R-:W-:Y:S01]  /*10eb0*/  IMAD.MOV.U32 R74, RZ, RZ, R218 ;  /* 0x000000ffff4a7224 */ /* 0x000fe200078e00da */
[----:B------:R-:W3:Y:S01]  /*10ec0*/  LDL.LU.64 R216, [R1+0x340] ;  /* 0x0003400001d87983 */ /* 0x000ee20000300a00 */
[----:B------:R-:W-:Y:S02]  /*10ed0*/  IMAD.MOV.U32 R75, RZ, RZ, R219 ;  /* 0x000000ffff4b7224 */ /* 0x000fe400078e00db */
[----:B------:R-:W-:Y:S01]  /*10ee0*/  IMAD.MOV.U32 R76, RZ, RZ, R220 ;  /* 0x000000ffff4c7224 */ /* 0x000fe200078e00dc */
[----:B------:R-:W3:Y:S01]  /*10ef0*/  LDL.LU.64 R218, [R1+0x348] ;  /* 0x0003480001da7983 */ /* 0x000ee20000300a00 */
[----:B------:R-:W-:-:S02]  /*10f00*/  IMAD.MOV.U32 R77, RZ, RZ, R221 ;  /* 0x000000ffff4d7224 */ /* 0x000fc400078e00dd */
[----:B------:R-:W-:Y:S01]  /*10f10*/  IMAD.MOV.U32 R78, RZ, RZ, R222 ;  /* 0x000000ffff4e7224 */ /* 0x000fe200078e00de */
[----:B------:R-:W3:Y:S01]  /*10f20*/  LDL.LU.64 R220, [R1+0x350] ;  /* 0x0003500001dc7983 */ /* 0x000ee20000300a00 */
        /* <DEDUP_REMOVED lines=12> */
[----:B------:R-:W-:-:S03]  /*10ff0*/  IMAD.MOV.U32 R87, RZ, RZ, R231 ;  /* 0x000000ffff577224 */ /* 0x000fc600078e00e7 */
[----:B------:R-:W3:Y:S01]  /*11000*/  LDL.LU.64 R230, [R1+0x378] ;  /* 0x0003780001e67983 */ /* 0x000ee20000300a00 */
[----:B------:R-:W-:Y:S01]  /*11010*/  UMOV UR20, UR36 ;  /* 0x0000002400147c82 */ /* 0x000fe20008000000 */
[----:B------:R-:W-:Y:S02]  /*11020*/  UMOV UR21, UR37 ;  /* 0x0000002500157c82 */ /* 0x000fe40008000000 */
[----:B------:R-:W-:Y:S04]  /*11030*/  STL [R1+0xe7c], R87 ;  /* 0x000e7c5701007387 */ /* 0x000fe80000100800 */
[----:B------:R-:W-:Y:S04]  /*11040*/  STL [R1+0xe78], R86 ;  /* 0x000e785601007387 */ /* 0x000fe80000100800 */
        /* <DEDUP_REMOVED lines=13> */
[----:B------:R4:W-:Y:S01]  /*11120*/  STL [R1+0xe40], R72 ;  /* 0x000e404801007387 */ /* 0x0009e20000100800 */
[----:B------:R-:W-:Y:S01]  /*11130*/  UMOV UR24, UR36 ;  /* 0x0000002400187c82 */ /* 0x000fe20008000000 */
[----:B------:R-:W-:Y:S01]  /*11140*/  UMOV UR25, UR37 ;  /* 0x0000002500197c82 */ /* 0x000fe20008000000 */
[----:B--2---:R-:W-:-:S06]  /*11150*/  WARPGROUP.ARRIVE ;  /* 0x00000000000079c5 */ /* 0x004fcc0000000000 */
[----:B------:R-:W-:Y:S03]  /*11160*/  QGMMA.64x32x32.F32.E4M3.E4M3 R152, gdesc[UR20], R152, UP0, gsb0 ;  /* 0x00600000149879f3 */ /* 0x000fe6000b800898 */
[----:B------:R-:W-:Y:S02]  /*11170*/  WARPGROUP.DEPBAR.LE gsb0, 0x0 ;  /* 0x00008000000079c5 */ /* 0x000fe40000010000 */
[----:B------:R-:W-:Y:S02]  /*11180*/  IMAD.MOV.U32 R123, RZ, RZ, R152 ;  /* 0x000000ffff7b7224 */ /* 0x000fe400078e0098 */
[----:B------:R-:W-:Y:S02]  /*11190*/  IMAD.MOV.U32 R124, RZ, RZ, R153 ;  /* 0x000000ffff7c7224 */ /* 0x000fe400078e0099 */
[----:B------:R-:W-:Y:S01]  /*111a0*/  IMAD.MOV.U32 R125, RZ, RZ, R154 ;  /* 0x000000ffff7d7224 */ /* 0x000fe200078e009a */
[----:B------:R-:W2:Y:S01]  /*111b0*/  LDL.LU.64 R152, [R1+0x300] ;  /* 0x0003000001987983 */ /* 0x000ea20000300a00 */
[----:B------:R-:W-:Y:S01]  /*111c0*/  IMAD.MOV.U32 R126, RZ, RZ, R155 ;  /* 0x000000ffff7e7224 */ /* 0x000fe200078e009b */
[----:B---3--:R-:W-:Y:S01]  /*111d0*/  WARPGROUP.ARRIVE ;  /* 0x00000000000079c5 */ /* 0x008fe20000000000 */
[----:B------:R-:W-:Y:S01]  /*111e0*/  IMAD.MOV.U32 R127, RZ, RZ, R156 ;  /* 0x000000ffff7f7224 */ /* 0x000fe200078e009c */
[----:B------:R-:W2:Y:S01]  /*111f0*/  LDL.LU.64 R154, [R1+0x308] ;  /* 0x00030800019a7983 */ /* 0x000ea20000300a00 */
[----:B------:R-:W-:-:S02]  /*11200*/  IMAD.MOV.U32 R128, RZ, RZ, R157 ;  /* 0x000000ffff807224 */ /* 0x000fc400078e009d */
[----:B------:R-:W-:Y:S01]  /*11210*/  IMAD.MOV.U32 R129, RZ, RZ, R158 ;  /* 0x000000ffff817224 */ /* 0x000fe200078e009e */
[----:B------:R-:W2:Y:S01]  /*11220*/  LDL.LU.64 R156, [R1+0x310] ;  /* 0x00031000019c7983 */ /* 0x000ea20000300a00 */
        /* <DEDUP_REMOVED lines=13> */
[----:B------:R-:W-:-:S03]  /*11300*/  IMAD.MOV.U32 R60, RZ, RZ, R167 ;  /* 0x000000ffff3c7224 */ /* 0x000fc600078e00a7 */
[----:B------:R-:W2:Y:S04]  /*11310*/  LDL.LU.64 R166, [R1+0x338] ;  /* 0x0003380001a67983 */ /* 0x000ea80000300a00 */
        /* <DEDUP_REMOVED lines=12> */
[----:B------:R-:W-:Y:S01]  /*113e0*/  STL [R1+0xe88], R125 ;  /* 0x000e887d01007387 */ /* 0x000fe20000100800 */
[----:B------:R-:W-:Y:S02]  /*113f0*/  IMAD.MOV.U32 R186, RZ, RZ, R216 ;  /* 0x000000ffffba7224 */ /* 0x000fe400078e00d8 */
[----:B------:R-:W-:Y:S01]  /*11400*/  IMAD.MOV.U32 R187, RZ, RZ, R217 ;  /* 0x000000ffffbb7224 */ /* 0x000fe200078e00d9 */
[----:B------:R-:W-:Y:S01]  /*11410*/  STL [R1+0xe84], R124 ;  /* 0x000e847c01007387 */ /* 0x000fe20000100800 */
[----:B------:R-:W-:Y:S02]  /*11420*/  IMAD.MOV.U32 R188, RZ, RZ, R218 ;  /* 0x000000ffffbc7224 */ /* 0x000fe400078e00da */
[----:B------:R-:W-:Y:S01]  /*11430*/  IMAD.MOV.U32 R189, RZ, RZ, R219 ;  /* 0x000000ffffbd7224 */ /* 0x000fe200078e00db */
[----:B------:R-:W-:Y:S01]  /*11440*/  STL [R1+0xe80], R123 ;  /* 0x000e807b01007387 */ /* 0x000fe20000100800 */
        /* <DEDUP_REMOVED lines=17> */
[----:B------:R-:W3:Y:S04]  /*11560*/  LDL.LU.64 R226, [R1+0x228] ;  /* 0x0002280001e27983 */ /* 0x000ee80000300a00 */
[----:B------:R-:W3:Y:S04]  /*11570*/  LDL.LU.64 R228, [R1+0x230] ;  /* 0x0002300001e47983 */ /* 0x000ee80000300a00 */
[----:B------:R-:W3:Y:S01]  /*11580*/  LDL.LU.64 R230, [R1+0x238] ;  /* 0x0002380001e67983 */ /* 0x000ee20000300a00 */
[----:B------:R-:W-:Y:S01]  /*11590*/  UIADD3 UR12, UR54, 0x400, URZ ;  /* 0x00000400360c7890 */ /* 0x000fe2000fffe03f */
[----:B------:R-:W-:-:S06]  /*115a0*/  UMOV UR25, 0x80000020 ;  /* 0x8000002000197882 */ /* 0x000fcc0000000000 */
[----:B------:R-:W-:Y:S01]  /*115b0*/  UMOV UR24, UR12 ;  /* 0x0000000c00187c82 */ /* 0x000fe20008000000 */
[----:B------:R-:W-:Y:S01]  /*115c0*/  UMOV UR21, UR25 ;  /* 0x0000001900157c82 */ /* 0x000fe20008000000 */
[----:B------:R-:W-:Y:S01]  /*115d0*/  UMOV UR20, UR24 ;  /* 0x0000001800147c82 */ /* 0x000fe20008000000 */
[----:B--2---:R-:W-:-:S06]  /*115e0*/  WARPGROUP.ARRIVE ;  /* 0x00000000000079c5 */ /* 0x004fcc0000000000 */
[----:B------:R-:W-:Y:S03]  /*115f0*/  QGMMA.64x32x32.F32.E4M3.E4M3 R152, gdesc[UR24], R152, UP0, gsb0 ;  /* 0x00600000189879f3 */ /* 0x000fe6000b800898 */
[----:B------:R-:W-:Y:S02]  /*11600*/  WARPGROUP.DEPBAR.LE gsb0, 0x0 ;  /* 0x00008000000079c5 */ /* 0x000fe40000010000 */
[----:B0-----:R-:W-:Y:S02]  /*11610*/  IMAD.MOV.U32 R85, RZ, RZ, R152 ;  /* 0x000000ffff557224 */ /* 0x001fe400078e0098 */
[----:B-1----:R-:W-:Y:S02]  /*11620*/  IMAD.MOV.U32 R84, RZ, RZ, R153 ;  /* 0x000000ffff547224 */ /* 0x002fe400078e0099 */
[----:B----4-:R-:W-:Y:S01]  /*11630*/  IMAD.MOV.U32 R83, RZ, RZ, R154 ;  /* 0x000000ffff537224 */ /* 0x010fe200078e009a */
        /* <DEDUP_REMOVED lines=10> */
[----:B---3--:R-:W-:Y:S01]  /*116e0*/  WARPGROUP.ARRIVE ;  /* 0x00000000000079c5 */ /* 0x008fe20000000000 */
        /* <DEDUP_REMOVED lines=10> */
[----:B------:R-:W-:-:S03]  /*11790*/  IMAD.MOV.U32 R185, RZ, RZ, R167 ;  /* 0x000000ffffb97224 */ /* 0x000fc600078e00a7 */
[----:B------:R-:W2:Y:S01]  /*117a0*/  LDL.LU.64 R166, [R1+0x138] ;  /* 0x0001380001a67983 */ /* 0x000ea20000300a00 */
[----:B------:R-:W-:Y:S02]  /*117b0*/  WARPGROUP.DEPBAR.LE gsb0, 0x0 ;  /* 0x00008000000079c5 */ /* 0x000fe40000010000 */
[----:B------:R-:W-:Y:S01]  /*117c0*/  IMAD.MOV.U32 R61, RZ, RZ, R216 ;  /* 0x000000ffff3d7224 */ /* 0x000fe200078e00d8 */
[----:B------:R0:W-:Y:S01]  /*117d0*/  STL [R1+0x238], R230 ;  /* 0x000238e601007387 */ /* 0x0001e20000100800 */
[----:B------:R-:W-:Y:S02]  /*117e0*/  IMAD.MOV.U32 R62, RZ, RZ, R217 ;  /* 0x000000ffff3e7224 */ /* 0x000fe400078e00d9 */
[----:B------:R-:W-:Y:S01]  /*117f0*/  IMAD.MOV.U32 R63, RZ, RZ, R218 ;  /* 0x000000ffff3f7224 */ /* 0x000fe200078e00da */
[----:B------:R-:W3:Y:S01]  /*11800*/  LDL.LU.64 R216, [R1] ;  /* 0x0000000001d87983 */ /* 0x000ee20000300a00 */
        /* <DEDUP_REMOVED lines=18> */
[----:B0-----:R-:W3:Y:S01]  /*11930*/  LDL.LU.64 R230, [R1+0x38] ;  /* 0x0000380001e67983 */ /* 0x001ee20000300a00 */
        /* <DEDUP_REMOVED lines=8> */
[----:B--2---:R-:W-:-:S06]  /*119c0*/  WARPGROUP.ARRIVE ;  /* 0x00000000000079c5 */ /* 0x004fcc0000000000 */
[----:B------:R-:W-:Y:S03]  /*119d0*/  QGMMA.64x32x32.F32.E4M3.E4M3 R152, gdesc[UR12], R152, UP0, gsb0 ;  /* 0x006000000c9879f3 */ /* 0x000fe6000b800898 */
[----:B------:R-:W-:Y:S02]  /*119e0*/  WARPGROUP.DEPBAR.LE gsb0, 0x0 ;  /* 0x00008000000079c5 */ /* 0x000fe40000010000 */
[----:B---3--:R-:W-:-:S06]  /*119f0*/  WARPGROUP.ARRIVE ;  /* 0x00000000000079c5 */ /* 0x008fcc0000000000 */
[----:B------:R-:W-:Y:S01]  /*11a00*/  QGMMA.64x32x32.F32.E4M3.E4M3 R216, gdesc[UR28], R216, UP0, gsb0 ;  /* 0x006000001cd879f3 */ /* 0x000fe2000b8008d8 */
[----:B------:R-:W-:Y:S02]  /*11a10*/  IMAD.MOV.U32 R87, RZ, RZ, R166 ;  /* 0x000000ffff577224 */ /* 0x000fe400078e00a6 */
[----:B------:R-:W-:Y:S02]  /*11a20*/  IMAD.MOV.U32 R86, RZ, RZ, R167 ;  /* 0x000000ffff567224 */ /* 0x000fe400078e00a7 */
        /* <DEDUP_REMOVED lines=17> */
[----:B------:R-:W-:Y:S02]  /*11b40*/  WARPGROUP.DEPBAR.LE gsb0, 0x0 ;  /* 0x00008000000079c5 */ /* 0x000fe40000010000 */
[----:B------:R-:W-:-:S06]  /*11b50*/  WARPGROUP.ARRIVE ;  /* 0x00000000000079c5 */ /* 0x000fcc0000000000 */
[----:B------:R-:W-:Y:S01]  /*11b60*/  QGMMA.64x32x32.F32.E4M3.E4M3 R168, gdesc[UR32], R168, UP0, gsb0 ;  /* 0x0060000020a879f3 */ /* 0x000fe2000b8008a8 */
[----:B------:R-:W-:Y:S02]  /*11b70*/  IMAD.MOV.U32 R133, RZ, RZ, R155 ;  /* 0x000000ffff857224 */ /* 0x000fe400078e009b */
[----:B------:R-:W-:Y:S01]  /*11b80*/  IMAD.MOV.U32 R58, RZ, RZ, R152 ;  /* 0x000000ffff3a7224 */ /* 0x000fe200078e0098 */
[----:B------:R-:W2:Y:S01]  /*11b90*/  LDL.LU.64 R154, [R1+0xf00] ;  /* 0x000f0000019a7983 */ /* 0x000ea20000300a00 */
[----:B------:R-:W-:-:S03]  /*11ba0*/  IMAD.MOV.U32 R57, RZ, RZ, R153 ;  /* 0x000000ffff397224 */ /* 0x000fc600078e0099 */
[----:B------:R-:W2:Y:S04]  /*11bb0*/  LDL.LU.64 R152, [R1+0xef8] ;  /* 0x000ef80001987983 */ /* 0x000ea80000300a00 */
[----:B------:R-:W-:Y:S04]  /*11bc0*/  STL.64 [R1], R216 ;  /* 0x000000d801007387 */ /* 0x000fe80000100a00 */
[----:B------:R-:W-:Y:S04]  /*11bd0*/  STL.64 [R1+0x8], R218 ;  /* 0x000008da01007387 */ /* 0x000fe80000100a00 */
[----:B------:R-:W-:Y:S04]  /*11be0*/  STL.64 [R1+0x10], R220 ;  /* 0x000010dc01007387 */ /* 0x000fe80000100a00 */
[----:B------:R-:W-:Y:S04]  /*11bf0*/  STL.64 [R1+0x18], R222 ;  /* 0x000018de01007387 */ /* 0x000fe80000100a00 */
[----:B------:R-:W-:Y:S04]  /*11c00*/  STL.64 [R1+0x20], R224 ;  /* 0x000020e001007387 */ /* 0x000fe80000100a00 */
[----:B------:R-:W-:Y:S01]  /*11c10*/  STL.64 [R1+0x28], R226 ;  /* 0x000028e201007387 */ /* 0x000fe20000100a00 */
[----:B------:R-:W-:-:S02]  /*11c20*/  WARPGROUP.DEPBAR.LE gsb0, 0x0 ;  /* 0x00008000000079c5 */ /* 0x000fc40000010000 */
[----:B------:R-:W-:-:S06]  /*11c30*/  WARPGROUP.ARRIVE ;  /* 0x00000000000079c5 */ /* 0x000fcc0000000000 */
[----:B------:R-:W-:Y:S01]  /*11c40*/  QGMMA.64x32x32.F32.E4M3.E4M3 R104, gdesc[UR16], R104, UP0, gsb0 ;  /* 0x00600000106879f3 */ /* 0x000fe2000b800868 */
        /* <DEDUP_REMOVED lines=10> */
[----:B------:R-:W-:Y:S01]  /*11cf0*/  UMOV UR36, UR24 ;  /* 0x0000001800247c82 */ /* 0x000fe20008000000 */
[----:B------:R-:W-:Y:S01]  /*11d00*/  UMOV UR37, UR25 ;  /* 0x0000001900257c82 */ /* 0x000fe20008000000 */
[----:B------:R-:W-:-:S02]  /*11d10*/  WARPGROUP.DEPBAR.LE gsb0, 0x0 ;  /* 0x00008000000079c5 */ /* 0x000fc40000010000 */
[----:B------:R-:W-:-:S06]  /*11d20*/  WARPGROUP.ARRIVE ;  /* 0x00000000000079c5 */ /* 0x000fcc0000000000 */
[----:B------:R-:W-:Y:S01]  /*11d30*/  QGMMA.64x32x32.F32.E4M3.E4M3 R40, gdesc[UR36], R40, UP0, gsb0 ;  /* 0x00600000242879f3 */ /* 0x000fe2000b800828 */
[----:B------:R-:W-:Y:S04]  /*11d40*/  STL [R1+0xbfc], R168 ;  /* 0x000bfca801007387 */ /* 0x000fe80000100800 */
[----:B------:R0:W-:Y:S04]  /*11d50*/  STL [R1+0xbf8], R169 ;  /* 0x000bf8a901007387 */ /* 0x0001e80000100800 */
        /* <DEDUP_REMOVED lines=14> */
[----:B0-----:R-:W3:Y:S04]  /*11e40*/  LDL.LU.64 R168, [R1+0xc0] ;  /* 0x0000c00001a87983 */ /* 0x001ee80000300a00 */
[----:B-1----:R-:W3:Y:S04]  /*11e50*/  LDL.LU.64 R170, [R1+0xc8] ;  /* 0x0000c80001aa7983 */ /* 0x002ee80000300a00 */
[----:B----4-:R-:W4:Y:S04]  /*11e60*/  LDL.LU.64 R172, [R1+0xd0] ;  /* 0x0000d00001ac7983 */ /* 0x010f280000300a00 */
[----:B------:R-:W4:Y:S04]  /*11e70*/  LDL.LU.64 R174, [R1+0xd8] ;  /* 0x0000d80001ae7983 */ /* 0x000f280000300a00 */
[----:B------:R-:W4:Y:S04]  /*11e80*/  LDL.LU.64 R176, [R1+0xe0] ;  /* 0x0000e00001b07983 */ /* 0x000f280000300a00 */
[----:B------:R-:W4:Y:S04]  /*11e90*/  LDL.LU.64 R178, [R1+0xe8] ;  /* 0x0000e80001b27983 */ /* 0x000f280000300a00 */
[----:B------:R-:W4:Y:S04]  /*11ea0*/  LDL.LU.64 R180, [R1+0xf0] ;  /* 0x0000f00001b47983 */ /* 0x000f280000300a00 */
[----:B------:R-:W4:Y:S01]  /*11eb0*/  LDL.LU.64 R182, [R1+0xf8] ;  /* 0x0000f80001b67983 */ /* 0x000f220000300a00 */
[----:B------:R-:W-:Y:S01]  /*11ec0*/  UIADD3 UR12, UR54, 0x600, URZ ;  /* 0x00000600360c7890 */ /* 0x000fe2000fffe03f */
[----:B------:R-:W-:-:S02]  /*11ed0*/  WARPGROUP.DEPBAR.LE gsb0, 0x0 ;  /* 0x00008000000079c5 */ /* 0x000fc40000010000 */
[----:B------:R-:W-:Y:S01]  /*11ee0*/  WARPGROUP.ARRIVE ;  /* 0x00000000000079c5 */ /* 0x000fe20000000000 */
[----:B------:R-:W-:-:S03]  /*11ef0*/  UMOV UR37, 0x80000020 ;  /* 0x8000002000257882 */ /* 0x000fc60000000000 */
[----:B------:R-:W-:Y:S02]  /*11f00*/  UMOV UR36, UR12 ;  /* 0x0000000c00247c82 */ /* 0x000fe40008000000 */
        /* <DEDUP_REMOVED lines=9> */
[----:B--2---:R-:W-:-:S06]  /*11fa0*/  WARPGROUP.ARRIVE ;  /* 0x00000000000079c5 */ /* 0x004fcc0000000000 */
[----:B------:R-:W-:Y:S01]  /*11fb0*/  QGMMA.64x32x32.F32.E4M3.E4M3 R152, gdesc[UR32], R152, UP0, gsb0 ;  /* 0x00600000209879f3 */ /* 0x000fe2000b800898 */
[----:B------:R-:W-:Y:S01]  /*11fc0*/  UMOV UR28, UR36 ;  /* 0x00000024001c7c82 */ /* 0x000fe20008000000 */
[----:B------:R-:W-:Y:S01]  /*11fd0*/  UMOV UR29, UR37 ;  /* 0x00000025001d7c82 */ /* 0x000fe20008000000 */
[----:B------:R-:W-:Y:S02]  /*11fe0*/  WARPGROUP.DEPBAR.LE gsb0, 0x0 ;  /* 0x00008000000079c5 */ /* 0x000fe40000010000 */
[----:B---3--:R-:W-:-:S06]  /*11ff0*/  WARPGROUP.ARRIVE ;  /* 0x00000000000079c5 */ /* 0x008fcc0000000000 */
[----:B------:R-:W-:Y:S01]  /*12000*/  QGMMA.64x32x32.F32.E4M3.E4M3 R216, gdesc[UR28], R216, UP0, gsb0 ;  /* 0x006000001cd879f3 */ /* 0x000fe2000b8008d8 */
[----:B------:R-:W-:Y:S01]  /*12010*/  UMOV UR12, UR36 ;  /* 0x00000024000c7c82 */ /* 0x000fe20008000000 */
[----:B------:R-:W-:Y:S01]  /*12020*/  UMOV UR13, UR37 ;  /* 0x00000025000d7c82 */ /* 0x000fe20008000000 */
        /* <DEDUP_REMOVED lines=16> */
[----:B------:R-:W2:Y:S01]  /*12130*/  LDL.LU.64 R118, [R1+0x1f8] ;  /* 0x0001f80001767983 */ /* 0x000ea20000300a00 */
[----:B----4-:R-:W-:-:S06]  /*12140*/  WARPGROUP.ARRIVE ;  /* 0x00000000000079c5 */ /* 0x010fcc0000000000 */
[----:B------:R-:W-:Y:S01]  /*12150*/  QGMMA.64x32x32.F32.E4M3.E4M3 R168, gdesc[UR12], R168, UP0, gsb0 ;  /* 0x006000000ca879f3 */ /* 0x000fe2000b8008a8 */
        /* <DEDUP_REMOVED lines=33> */
[----:B------:R4:W-:Y:S04]  /*12370*/  STL.64 [R1+0xc0], R168 ;  /* 0x0000c0a801007387 */ /* 0x0009e80000100a00 */
[----:B------:R4:W-:Y:S04]  /*12380*/  STL.64 [R1+0xc8], R170 ;  /* 0x0000c8aa01007387 */ /* 0x0009e80000100a00 */
[----:B------:R4:W-:Y:S04]  /*12390*/  STL.64 [R1+0xd0], R172 ;  /* 0x0000d0ac01007387 */ /* 0x0009e80000100a00 */
[----:B0-----:R-:W4:Y:S04]  /*123a0*/  LDL.LU R40, [R1+0x180] ;  /* 0x0001800001287983 */ /* 0x001f280000300800 */
        /* <DEDUP_REMOVED lines=15> */
[----:B-1----:R-:W4:Y:S04]  /*124a0*/  LDL.LU R24, [R1+0x280] ;  /* 0x0002800001187983 */ /* 0x002f280000300800 */
        /* <DEDUP_REMOVED lines=15> */
[----:B---3--:R-:W3:Y:S04]  /*125a0*/  LDL.LU.64 R152, [R1+0x2c0] ;  /* 0x0002c00001987983 */ /* 0x008ee80000300a00 */
[----:B------:R-:W3:Y:S04]  /*125b0*/  LDL.LU.64 R154, [R1+0x2c8] ;  /* 0x0002c800019a7983 */ /* 0x000ee80000300a00 */
[----:B------:R-:W3:Y:S04]  /*125c0*/  LDL.LU.64 R156, [R1+0x2d0] ;  /* 0x0002d000019c7983 */ /* 0x000ee80000300a00 */
[----:B------:R-:W3:Y:S04]  /*125d0*/  LDL.LU.64 R158, [R1+0x2d8] ;  /* 0x0002d800019e7983 */ /* 0x000ee80000300a00 */
[----:B------:R-:W3:Y:S04]  /*125e0*/  LDL.LU.64 R160, [R1+0x2e0] ;  /* 0x0002e00001a07983 */ /* 0x000ee80000300a00 */
[----:B------:R-:W3:Y:S04]  /*125f0*/  LDL.LU.64 R162, [R1+0x2e8] ;  /* 0x0002e80001a27983 */ /* 0x000ee80000300a00 */
[----:B------:R-:W3:Y:S04]  /*12600*/  LDL.LU.64 R164, [R1+0x2f0] ;  /* 0x0002f00001a47983 */ /* 0x000ee80000300a00 */
[----:B------:R-:W3:Y:S04]  /*12610*/  LDL.LU.64 R166, [R1+0x2f8] ;  /* 0x0002f80001a67983 */ /* 0x000ee80000300a00 */
        /* <DEDUP_REMOVED lines=16> */
[----:B--2---:R-:W-:Y:S01]  /*12720*/  WARPGROUP.ARRIVE ;  /* 0x00000000000079c5 */ /* 0x004fe20000000000 */
[----:B------:R-:W-:Y:S01]  /*12730*/  UMOV UR38, UR22 ;  /* 0x0000001600267c82 */ /* 0x000fe20008000000 */
[----:B------:R-:W-:-:S04]  /*12740*/  UMOV UR39, UR23 ;  /* 0x0000001700277c82 */ /* 0x000fc80008000000 */
[----:B------:R-:W-:Y:S01]  /*12750*/  QGMMA.64x32x32.F32.E4M3.E4M3 R104, gdesc[UR36], R104, UP0, gsb0 ;  /* 0x00600000246879f3 */ /* 0x000fe2000b800868 */
[----:B------:R-:W-:Y:S01]  /*12760*/  UMOV UR24, UR36 ;  /* 0x0000002400187c82 */ /* 0x000fe20008000000 */
[----:B------:R-:W-:Y:S01]  /*12770*/  UMOV UR25, UR37 ;  /* 0x0000002500197c82 */ /* 0x000fe20008000000 */
[----:B------:R-:W-:Y:S02]  /*12780*/  WARPGROUP.DEPBAR.LE gsb0, 0x0 ;  /* 0x00008000000079c5 */ /* 0x000fe40000010000 */
[----:B------:R-:W-:Y:S02]  /*12790*/  UIADD3 UR20, UR54, 0x2, URZ ;  /* 0x0000000236147890 */ /* 0x000fe4000fffe03f */
[----:B------:R-:W-:Y:S01]  /*127a0*/  UIADD3 UR22, UR55, 0x2, URZ ;  /* 0x0000000237167890 */ /* 0x000fe2000fffe03f */
[----:B------:R-:W-:Y:S01]  /*127b0*/  UMOV UR21, 0x80000020 ;  /* 0x8000002000157882 */ /* 0x000fe20000000000 */
[----:B------:R-:W-:Y:S01]  /*127c0*/  UMOV UR23, 0x80000020 ;  /* 0x8000002000177882 */ /* 0x000fe20000000000 */
[----:B------:R-:W-:-:S02]  /*127d0*/  UIADD3 UR18, UR55, 0x82, URZ ;  /* 0x0000008237127890 */ /* 0x000fc4000fffe03f */
[----:B------:R-:W-:Y:S01]  /*127e0*/  UMOV UR16, UR20 ;  /* 0x0000001400107c82 */ /* 0x000fe20008000000 */
[----:B------:R-:W-:Y:S01]  /*127f0*/  UMOV UR17, UR21 ;  /* 0x0000001500117c82 */ /* 0x000fe20008000000 */
[----:B------:R-:W-:Y:S01]  /*12800*/  UMOV UR19, 0x80000020 ;  /* 0x8000002000137882 */ /* 0x000fe20000000000 */
[----:B---3--:R-:W-:-:S06]  /*12810*/  WARPGROUP.ARRIVE ;  /* 0x00000000000079c5 */ /* 0x008fcc0000000000 */
[----:B------:R-:W-:Y:S03]  /*12820*/  QGMMA.64x32x32.F32.E4M3.E4M3 R152, gdesc[UR24], R152, UP0, gsb0 ;  /* 0x00600000189879f3 */ /* 0x000fe6000b800898 */
[----:B------:R-:W-:Y:S02]  /*12830*/  WARPGROUP.DEPBAR.LE gsb0, 0x0 ;  /* 0x00008000000079c5 */ /* 0x000fe40000010000 */
[----:B----4-:R-:W-:-:S06]  /*12840*/  WARPGROUP.ARRIVE ;  /* 0x00000000000079c5 */ /* 0x010fcc0000000000 */
[----:B------:R-:W-:Y:S03]  /*12850*/  QGMMA.64x32x32.F32.E4M3.E4M3 R88, gdesc[UR20], R88, gsb0 ;  /* 0x00600000145879f3 */ /* 0x000fe60008000858 */
        /* <DEDUP_REMOVED lines=51> */
[----:B------:R-:W-:Y:S01]  /*12b90*/  IMAD.MOV.U32 R119, RZ, RZ, R0 ;  /* 0x000000ffff777224 */ /* 0x000fe200078e0000 */
[----:B------:R-:W-:Y:S01]  /*12ba0*/  UIADD3 UR14, UR55, 0x182, URZ ;  /* 0x00000182370e7890 */ /* 0x000fe2000fffe03f */
[----:B------:R-:W-:-:S04]  /*12bb0*/  WARPGROUP.DEPBAR.LE gsb0, 0x0 ;  /* 0x00008000000079c5 */ /* 0x000fc80000010000 */
[----:B------:R-:W-:Y:S01]  /*12bc0*/  WARPGROUP.ARRIVE ;  /* 0x00000000000079c5 */ /* 0x000fe20000000000 */
[----:B------:R-:W-:Y:S01]  /*12bd0*/  UMOV UR12, UR20 ;  /* 0x00000014000c7c82 */ /* 0x000fe20008000000 */
[----:B------:R-:W-:Y:S01]  /*12be0*/  UMOV UR13, UR21 ;  /* 0x00000015000d7c82 */ /* 0x000fe20008000000 */
[----:B------:R-:W-:-:S03]  /*12bf0*/  UMOV UR15, 0x80000020 ;  /* 0x80000020000f7882 */ /* 0x000fc60000000000 */
        /* <DEDUP_REMOVED lines=56> */
[----:B0-----:R-:W2:Y:S04]  /*12f80*/  LDL.LU.64 R200, [R1] ;  /* 0x0000000001c87983 */ /* 0x001ea80000300a00 */
        /* <DEDUP_REMOVED lines=11> */
[----:B------:R0:W-:Y:S04]  /*13040*/  STL.64 [R1+0xaf0], R142 ;  /* 0x000af08e01007387 */ /* 0x0001e80000100a00 */
[----:B------:R1:W-:Y:S04]  /*13050*/  STL.64 [R1+0xae8], R140 ;  /* 0x000ae88c01007387 */ /* 0x0003e80000100a00 */
[----:B------:R3:W-:Y:S04]  /*13060*/  STL.64 [R1+0xae0], R138 ;  /* 0x000ae08a01007387 */ /* 0x0007e80000100a00 */
[----:B------:R4:W-:Y:S01]  /*13070*/  STL.64 [R1+0xad8], R136 ;  /* 0x000ad88801007387 */ /* 0x0009e20000100a00 */
[----:B0-----:R-:W-:-:S02]  /*13080*/  IMAD.MOV.U32 R142, RZ, RZ, R130 ;  /* 0x000000ffff8e7224 */ /* 0x001fc400078e0082 */
[----:B-1----:R-:W-:Y:S02]  /*13090*/  IMAD.MOV.U32 R140, RZ, RZ, R132 ;  /* 0x000000ffff8c7224 */ /* 0x002fe400078e0084 */
[----:B---3--:R-:W-:Y:S02]  /*130a0*/  IMAD.MOV.U32 R138, RZ, RZ, R56 ;  /* 0x000000ffff8a7224 */ /* 0x008fe400078e0038 */
[----:B----4-:R-:W-:Y:S02]  /*130b0*/  IMAD.MOV.U32 R136, RZ, RZ, R58 ;  /* 0x000000ffff887224 */ /* 0x010fe400078e003a */
[----:B------:R-:W3:Y:S01]  /*130c0*/  LDL.LU R58, [R1+0xeb4] ;  /* 0x000eb400013a7983 */ /* 0x000ee20000300800 */
[----:B------:R-:W-:Y:S02]  /*130d0*/  IMAD.MOV.U32 R137, RZ, RZ, R57 ;  /* 0x000000ffff897224 */ /* 0x000fe400078e0039 */
[----:B------:R-:W-:Y:S01]  /*130e0*/  IMAD.MOV.U32 R139, RZ, RZ, R133 ;  /* 0x000000ffff8b7224 */ /* 0x000fe200078e0085 */
[----:B------:R-:W4:Y:S01]  /*130f0*/  LDL.LU R57, [R1+0xeb0] ;  /* 0x000eb00001397983 */ /* 0x000f220000300800 */
[----:B------:R-:W-:-:S03]  /*13100*/  IMAD.MOV.U32 R141, RZ, RZ, R131 ;  /* 0x000000ffff8d7224 */ /* 0x000fc600078e0083 */
[----:B------:R-:W2:Y:S01]  /*13110*/  LDL.LU R56, [R1+0xeac] ;  /* 0x000eac0001387983 */ /* 0x000ea20000300800 */
        /* <DEDUP_REMOVED lines=45> */
[----:B------:R-:W2:Y:S04]  /*133f0*/  LDL.LU R76, [R1+0xe50] ;  /* 0x000e5000014c7983 */ /* 0x000ea80000300800 */
[----:B------:R-:W2:Y:S04]  /*13400*/  LDL.LU R75, [R1+0xe4c] ;  /* 0x000e4c00014b7983 */ /* 0x000ea80000300800 */
[----:B------:R-:W2:Y:S04]  /*13410*/  LDL.LU R74, [R1+0xe48] ;  /* 0x000e4800014a7983 */ /* 0x000ea80000300800 */
[----:B------:R-:W2:Y:S04]  /*13420*/  LDL.LU R73, [R1+0xe44] ;  /* 0x000e440001497983 */ /* 0x000ea80000300800 */
[----:B------:R-:W2:Y:S01]  /*13430*/  LDL.LU R72, [R1+0xe40] ;  /* 0x000e400001487983 */ /* 0x000ea20000300800 */
[----:B------:R-:W-:-:S02]  /*13440*/  IMAD.MOV.U32 R118, RZ, RZ, R184 ;  /* 0x000000ffff767224 */ /* 0x000fc400078e00b8 */
[----:B------:R-:W-:Y:S01]  /*13450*/  IMAD.MOV.U32 R119, RZ, RZ, R185 ;  /* 0x000000ffff777224 */ /* 0x000fe200078e00b9 */
[----:B------:R-:W2:Y:S01]  /*13460*/  LDL.LU R184, [R1+0xe3c] ;  /* 0x000e3c0001b87983 */ /* 0x000ea20000300800 */
[----:B------:R-:W-:Y:S02]  /*13470*/  IMAD.MOV.U32 R40, RZ, RZ, R186 ;  /* 0x000000ffff287224 */ /* 0x000fe400078e00ba */
[----:B------:R-:W-:Y:S01]  /*13480*/  IMAD.MOV.U32 R41, RZ, RZ, R187 ;  /* 0x000000ffff297224 */ /* 0x000fe200078e00bb */
        /* <DEDUP_REMOVED lines=30> */
[----:B------:R-:W2:Y:S01]  /*13670*/  LDL.LU R122, [R1+0xdf8] ;  /* 0x000df800017a7983 */ /* 0x000ea20000300800 */
[----:B------:R-:W-:Y:S02]  /*13680*/  IMAD.MOV.U32 R38, RZ, RZ, R59 ;  /* 0x000000ffff267224 */ /* 0x000fe400078e003b */
[----:B------:R-:W-:-:S02]  /*13690*/  IMAD.MOV.U32 R39, RZ, RZ, R60 ;  /* 0x000000ffff277224 */ /* 0x000fc400078e003c */
[----:B---3--:R-:W-:Y:S02]  /*136a0*/  IMAD.MOV.U32 R37, RZ, RZ, R58 ;  /* 0x000000ffff257224 */ /* 0x008fe400078e003a */
[----:B----4-:R-:W-:Y:S02]  /*136b0*/  IMAD.MOV.U32 R36, RZ, RZ, R57 ;  /* 0x000000ffff247224 */ /* 0x010fe400078e0039 */
[----:B--2---:R-:W-:Y:S02]  /*136c0*/  IMAD.MOV.U32 R35, RZ, RZ, R56 ;  /* 0x000000ffff237224 */ /* 0x004fe400078e0038 */
        /* <DEDUP_REMOVED lines=22> */
[----:B------:R-:W3:Y:S04]  /*13830*/  LDL.LU R56, [R1+0xdc8] ;  /* 0x000dc80001387983 */ /* 0x000ee80000300800 */
[----:B------:R-:W3:Y:S04]  /*13840*/  LDL.LU R57, [R1+0xdc4] ;  /* 0x000dc40001397983 */ /* 0x000ee80000300800 */
[----:B------:R-:W3:Y:S04]  /*13850*/  LDL.LU R58, [R1+0xdc0] ;  /* 0x000dc000013a7983 */ /* 0x000ee80000300800 */
[----:B------:R-:W3:Y:S01]  /*13860*/  LDL.LU R59, [R1+0xdbc] ;  /* 0x000dbc00013b7983 */ /* 0x000ee20000300800 */
[----:B------:R-:W-:-:S02]  /*13870*/  IMAD.MOV.U32 R90, RZ, RZ, R74 ;  /* 0x000000ffff5a7224 */ /* 0x000fc400078e004a */
[----:B------:R-:W-:Y:S01]  /*13880*/  IMAD.MOV.U32 R89, RZ, RZ, R73 ;  /* 0x000000ffff597224 */ /* 0x000fe200078e0049 */
        /* <DEDUP_REMOVED lines=30> */
[----:B------:R-:W4:Y:S01]  /*13a70*/  LDL.LU R87, [R1+0xd78] ;  /* 0x000d780001577983 */ /* 0x000f220000300800 */
[----:B------:R-:W-:Y:S01]  /*13a80*/  UIADD3 UR38, UR55, 0x302, URZ ;  /* 0x0000030237267890 */ /* 0x000fe2000fffe03f */
[----:B------:R-:W-:Y:S01]  /*13a90*/  UMOV UR36, UR20 ;  /* 0x0000001400247c82 */ /* 0x000fe20008000000 */
[----:B------:R-:W-:Y:S01]  /*13aa0*/  UMOV UR37, UR21 ;  /* 0x0000001500257c82 */ /* 0x000fe20008000000 */
[----:B------:R-:W-:Y:S01]  /*13ab0*/  UMOV UR39, 0x80000020 ;  /* 0x8000002000277882 */ /* 0x000fe20000000000 */
        /* <DEDUP_REMOVED lines=32> */
[----:B----4-:R-:W-:-:S06]  /*13cc0*/  WARPGROUP.ARRIVE ;  /* 0x00000000000079c5 */ /* 0x010fcc0000000000 */
[----:B------:R-:W-:Y:S03]  /*13cd0*/  QGMMA.64x32x32.F32.E4M3.E4M3 R72, gdesc[UR36], R72, gsb0 ;  /* 0x00600000244879f3 */ /* 0x000fe60008000848 */
[----:B------:R-:W-:Y:S02]  /*13ce0*/  WARPGROUP.DEPBAR.LE gsb0, 0x0 ;  /* 0x00008000000079c5 */ /* 0x000fe40000010000 */
        /* <DEDUP_REMOVED lines=10> */
[----:B----4-:R-:W-:Y:S02]  /*13d90*/  IMAD.MOV.U32 R74, RZ, RZ, R63 ;  /* 0x000000ffff4a7224 */ /* 0x010fe400078e003f */
[----:B---3--:R-:W-:Y:S02]  /*13da0*/  IMAD.MOV.U32 R72, RZ, RZ, R61 ;  /* 0x000000ffff487224 */ /* 0x008fe400078e003d */
[----:B------:R-:W3:Y:S01]  /*13db0*/  LDL.LU R61, [R1+0xd74] ;  /* 0x000d7400013d7983 */ /* 0x000ee20000300800 */
[----:B------:R-:W-:Y:S02]  /*13dc0*/  IMAD.MOV.U32 R73, RZ, RZ, R62 ;  /* 0x000000ffff497224 */ /* 0x000fe400078e003e */
[----:B------:R-:W-:Y:S01]  /*13dd0*/  IMAD.MOV.U32 R75, RZ, RZ, R64 ;  /* 0x000000ffff4b7224 */ /* 0x000fe200078e0040 */
        /* <DEDUP_REMOVED lines=10> */
[----:B------:R-:W3:Y:S04]  /*13e80*/  LDL.LU R67, [R1+0xd5c] ;  /* 0x000d5c0001437983 */ /* 0x000ee80000300800 */
[----:B------:R-:W3:Y:S04]  /*13e90*/  LDL.LU R68, [R1+0xd58] ;  /* 0x000d580001447983 */ /* 0x000ee80000300800 */
[----:B------:R-:W3:Y:S04]  /*13ea0*/  LDL.LU R69, [R1+0xd54] ;  /* 0x000d540001457983 */ /* 0x000ee80000300800 */
[----:B------:R-:W3:Y:S04]  /*13eb0*/  LDL.LU R70, [R1+0xd50] ;  /* 0x000d500001467983 */ /* 0x000ee80000300800 */
[----:B------:R-:W3:Y:S01]  /*13ec0*/  LDL.LU R71, [R1+0xd4c] ;  /* 0x000d4c0001477983 */ /* 0x000ee20000300800 */
[----:B------:R-:W-:-:S02]  /*13ed0*/  IMAD.MOV.U32 R83, RZ, RZ, R134 ;  /* 0x000000ffff537224 */ /* 0x000fc400078e0086 */
[----:B------:R-:W-:Y:S01]  /*13ee0*/  IMAD.MOV.U32 R84, RZ, RZ, R135 ;  /* 0x000000ffff547224 */ /* 0x000fe200078e0087 */
[----:B------:R-:W2:Y:S04]  /*13ef0*/  LDL.LU R134, [R1+0xd48] ;  /* 0x000d480001867983 */ /* 0x000ea80000300800 */
[----:B------:R-:W2:Y:S01]  /*13f00*/  LDL.LU R135, [R1+0xd44] ;  /* 0x000d440001877983 */ /* 0x000ea20000300800 */
[----:B------:R-:W-:-:S03]  /*13f10*/  IMAD.MOV.U32 R85, RZ, RZ, R199 ;  /* 0x000000ffff557224 */ /* 0x000fc600078e00c7 */
[----:B------:R-:W4:Y:S01]  /*13f20*/  LDL.LU R199, [R1+0xd40] ;  /* 0x000d400001c77983 */ /* 0x000f220000300800 */
[----:B------:R-:W-:Y:S01]  /*13f30*/  UIADD3 UR12, UR54, 0x202, URZ ;  /* 0x00000202360c7890 */ /* 0x000fe2000fffe03f */
[----:B------:R-:W-:Y:S02]  /*13f40*/  UMOV UR37, 0x80000020 ;  /* 0x8000002000257882 */ /* 0x000fe40000000000 */
[----:B------:R-:W4:Y:S04]  /*13f50*/  LDL.LU R86, [R1+0x238] ;  /* 0x0002380001567983 */ /* 0x000f280000300800 */
        /* <DEDUP_REMOVED lines=9> */
[----:B---3--:R-:W-:-:S06]  /*13ff0*/  WARPGROUP.ARRIVE ;  /* 0x00000000000079c5 */ /* 0x008fcc0000000000 */
[----:B------:R-:W-:Y:S03]  /*14000*/  QGMMA.64x32x32.F32.E4M3.E4M3 R56, gdesc[UR36], R56, gsb0 ;  /* 0x00600000243879f3 */ /* 0x000fe60008000838 */
[----:B------:R-:W-:Y:S02]  /*14010*/  WARPGROUP.DEPBAR.LE gsb0, 0x0 ;  /* 0x00008000000079c5 */ /* 0x000fe40000010000 */
[----:B--2---:R-:W-:-:S06]  /*14020*/  WARPGROUP.ARRIVE ;  /* 0x00000000000079c5 */ /* 0x004fcc0000000000 */
[----:B------:R-:W-:Y:S03]  /*14030*/  QGMMA.64x32x32.F32.E4M3.E4M3 R120, gdesc[UR24], R120, gsb0 ;  /* 0x00600000187879f3 */ /* 0x000fe60008000878 */
[----:B------:R-:W-:Y:S02]  /*14040*/  WARPGROUP.DEPBAR.LE gsb0, 0x0 ;  /* 0x00008000000079c5 */ /* 0x000fe40000010000 */
[----:B----4-:R-:W-:-:S06]  /*14050*/  WARPGROUP.ARRIVE ;  /* 0x00000000000079c5 */ /* 0x010fcc0000000000 */
        /* <DEDUP_REMOVED lines=60> */
[----:B0-----:R-:W3:Y:S04]  /*14420*/  LDL.LU.64 R102, [R1+0xcf8] ;  /* 0x000cf80001667983 */ /* 0x001ee80000300a00 */
[----:B------:R-:W3:Y:S04]  /*14430*/  LDL.LU.64 R100, [R1+0xcf0] ;  /* 0x000cf00001647983 */ /* 0x000ee80000300a00 */
[----:B------:R-:W3:Y:S04]  /*14440*/  LDL.LU.64 R98, [R1+0xce8] ;  /* 0x000ce80001627983 */ /* 0x000ee80000300a00 */
[----:B------:R-:W3:Y:S04]  /*14450*/  LDL.LU.64 R96, [R1+0xce0] ;  /* 0x000ce00001607983 */ /* 0x000ee80000300a00 */
[----:B------:R-:W3:Y:S04]  /*14460*/  LDL.LU.64 R94, [R1+0xcd8] ;  /* 0x000cd800015e7983 */ /* 0x000ee80000300a00 */
[----:B------:R-:W3:Y:S04]  /*14470*/  LDL.LU.64 R92, [R1+0xcd0] ;  /* 0x000cd000015c7983 */ /* 0x000ee80000300a00 */
[----:B------:R-:W3:Y:S01]  /*14480*/  LDL.LU.64 R90, [R1+0xcc8] ;  /* 0x000cc800015a7983 */ /* 0x000ee20000300a00 */
[----:B------:R-:W-:-:S03]  /*14490*/  UMOV UR12, UR20 ;  /* 0x00000014000c7c82 */ /* 0x000fc60008000000 */
[----:B------:R-:W3:Y:S01]  /*144a0*/  LDL.LU.64 R88, [R1+0xcc0] ;  /* 0x000cc00001587983 */ /* 0x000ee20000300a00 */
[----:B------:R-:W-:Y:S02]  /*144b0*/  UMOV UR13, UR21 ;  /* 0x00000015000d7c82 */ /* 0x000fe40008000000 */
        /* <DEDUP_REMOVED lines=65> */
[----:B------:R1:W-:Y:S04]  /*148d0*/  STL.64 [R1+0x138], R150 ;  /* 0x0001389601007387 */ /* 0x0003e80000100a00 */
[----:B------:R4:W-:Y:S04]  /*148e0*/  STL.64 [R1], R200 ;  /* 0x000000c801007387 */ /* 0x0009e80000100a00 */
        /* <DEDUP_REMOVED lines=10> */
[----:B------:R1:W-:Y:S01]  /*14990*/  STL.64 [R1+0x38], R214 ;  /* 0x000038d601007387 */ /* 0x0003e20000100a00 */
        /* <DEDUP_REMOVED lines=28> */
[----:B------:R-:W-:Y:S01]  /*14b60*/  UMOV UR32, UR20 ;  /* 0x0000001400207c82 */ /* 0x000fe20008000000 */
[----:B------:R-:W-:Y:S01]  /*14b70*/  UMOV UR33, UR21 ;  /* 0x0000001500217c82 */ /* 0x000fe20008000000 */
[----:B------:R-:W-:Y:S01]  /*14b80*/  UMOV UR24, UR20 ;  /* 0x0000001400187c82 */ /* 0x000fe20008000000 */
[----:B------:R-:W-:Y:S01]  /*14b90*/  UMOV UR25, UR21 ;  /* 0x0000001500197c82 */ /* 0x000fe20008000000 */
[----:B------:R-:W-:Y:S01]  /*14ba0*/  UMOV UR36, UR20 ;  /* 0x0000001400247c82 */ /* 0x000fe20008000000 */
[----:B------:R-:W-:Y:S01]  /*14bb0*/  UMOV UR37, UR21 ;  /* 0x0000001500257c82 */ /* 0x000fe20008000000 */
[----:B------:R-:W2:Y:S04]  /*14bc0*/  LDL.LU R72, [R1+0xc0] ;  /* 0x0000c00001487983 */ /* 0x000ea80000300800 */
[----:B------:R-:W2:Y:S04]  /*14bd0*/  LDL.LU R73, [R1+0xc4] ;  /* 0x0000c40001497983 */ /* 0x000ea80000300800 */
[----:B------:R-:W2:Y:S04]  /*14be0*/  LDL.LU R74, [R1+0xc8] ;  /* 0x0000c800014a7983 */ /* 0x000ea80000300800 */
[----:B------:R-:W2:Y:S04]  /*14bf0*/  LDL.LU R75, [R1+0xcc] ;  /* 0x0000cc00014b7983 */ /* 0x000ea80000300800 */
[----:B------:R-:W2:Y:S04]  /*14c00*/  LDL.LU R76, [R1+0xd0] ;  /* 0x0000d000014c7983 */ /* 0x000ea80000300800 */
[----:B------:R-:W2:Y:S01]  /*14c10*/  LDL.LU R77, [R1+0xd4] ;  /* 0x0000d400014d7983 */ /* 0x000ea20000300800 */
[----:B------:R-:W-:Y:S01]  /*14c20*/  UIADD3 UR54, UR54, 0x602, URZ ;  /* 0x0000060236367890 */ /* 0x000fe2000fffe03f */
[----:B----4-:R-:W-:-:S06]  /*14c30*/  WARPGROUP.ARRIVE ;  /* 0x00000000000079c5 */ /* 0x010fcc0000000000 */
[----:B------:R-:W-:Y:S03]  /*14c40*/  QGMMA.64x32x32.F32.E4M3.E4M3 R168, gdesc[UR32], R168, gsb0 ;  /* 0x0060000020a879f3 */ /* 0x000fe600080008a8 */
[----:B------:R-:W-:Y:S02]  /*14c50*/  WARPGROUP.DEPBAR.LE gsb0, 0x0 ;  /* 0x00008000000079c5 */ /* 0x000fe40000010000 */
[----:B---3--:R-:W-:-:S06]  /*14c60*/  WARPGROUP.ARRIVE ;  /* 0x00000000000079c5 */ /* 0x008fcc0000000000 */
[----:B------:R-:W-:Y:S03]  /*14c70*/  QGMMA.64x32x32.F32.E4M3.E4M3 R104, gdesc[UR24], R104, gsb0 ;  /* 0x00600000186879f3 */ /* 0x000fe60008000868 */
[----:B------:R-:W-:Y:S02]  /*14c80*/  WARPGROUP.DEPBAR.LE gsb0, 0x0 ;  /* 0x00008000000079c5 */ /* 0x000fe40000010000 */
[----:B--2---:R-:W-:-:S06]  /*14c90*/  WARPGROUP.ARRIVE ;  /* 0x00000000000079c5 */ /* 0x004fcc0000000000 */
        /* <DEDUP_REMOVED lines=31> */
[----:B------:R-:W-:Y:S01]  /*14e90*/  UMOV UR28, UR36 ;  /* 0x00000024001c7c82 */ /* 0x000fe20008000000 */
[----:B------:R-:W-:Y:S01]  /*14ea0*/  UMOV UR29, UR37 ;  /* 0x00000025001d7c82 */ /* 0x000fe20008000000 */
[----:B------:R-:W-:Y:S01]  /*14eb0*/  UMOV UR16, UR36 ;  /* 0x0000002400107c82 */ /* 0x000fe20008000000 */
[----:B------:R-:W-:Y:S01]  /*14ec0*/  UMOV UR17, UR37 ;  /* 0x0000002500117c82 */ /* 0x000fe20008000000 */
        /* <DEDUP_REMOVED lines=10> */
[----:B------:R-:W-:Y:S02]  /*14f70*/  IMAD.MOV.U32 R209, RZ, RZ, R7 ;  /* 0x000000ffffd17224 */ /* 0x000fe400078e0007 */
[----:B------:R-:W-:Y:S02]  /*14f80*/  IMAD.MOV.U32 R210, RZ, RZ, R6 ;  /* 0x000000ffffd27224 */ /* 0x000fe400078e0006 */
[----:B------:R-:W-:-:S02]  /*14f90*/  IMAD.MOV.U32 R211, RZ, RZ, R5 ;  /* 0x000000ffffd37224 */ /* 0x000fc400078e0005 */
[----:B-1----:R-:W-:Y:S02]  /*14fa0*/  IMAD.MOV.U32 R212, RZ, RZ, R4 ;  /* 0x000000ffffd47224 */ /* 0x002fe400078e0004 */
[----:B------:R-:W-:Y:S02]  /*14fb0*/  IMAD.MOV.U32 R213, RZ, RZ, R3 ;  /* 0x000000ffffd57224 */ /* 0x000fe400078e0003 */
        /* <DEDUP_REMOVED lines=8> */
[----:B------:R0:W5:Y:S04]  /*15040*/  LDL.LU R234, [R1+0xbb8] ;  /* 0x000bb80001ea7983 */ /* 0x0001680000300800 */
        /* <DEDUP_REMOVED lines=13> */
[----:B------:R0:W5:Y:S01]  /*15120*/  LDL.LU R12, [R1+0xb80] ;  /* 0x000b8000010c7983 */ /* 0x0001620000300800 */
[----:B------:R-:W-:-:S02]  /*15130*/  WARPGROUP.DEPBAR.LE gsb0, 0x0 ;  /* 0x00008000000079c5 */ /* 0x000fc40000010000 */
[----:B------:R-:W-:Y:S01]  /*15140*/  WARPGROUP.ARRIVE ;  /* 0x00000000000079c5 */ /* 0x000fe20000000000 */
[----:B------:R0:W5:Y:S04]  /*15150*/  LDL.LU R10, [R1+0xb7c] ;  /* 0x000b7c00010a7983 */ /* 0x0001680000300800 */
[----:B------:R0:W5:Y:S01]  /*15160*/  LDL.LU R9, [R1+0xb78] ;  /* 0x000b780001097983 */ /* 0x0001620000300800 */
[----:B------:R-:W-:Y:S03]  /*15170*/  QGMMA.64x32x32.F32.E4M3.E4M3 R136, gdesc[UR16], R136, gsb0 ;  /* 0x00600000108879f3 */ /* 0x000fe60008000888 */
        /* <DEDUP_REMOVED lines=59> */
[----:B------:R0:W5:Y:S01]  /*15530*/  LDL.LU.64 R200, [R1+0xa98] ;  /* 0x000a980001c87983 */ /* 0x0001620000300a00 */
[----:B------:R-:W-:-:S04]  /*15540*/  UIADD3 UR41, UR41, 0x2, URZ ;  /* 0x0000000229297890 */ /* 0x000fc8000fffe03f */
[----:B------:R-:W-:-:S04]  /*15550*/  UISETP.NE.AND UP0, UPT, UR41, UR49, UPT ;  /* 0x000000312900728c */ /* 0x000fc8000bf05270 */
[----:B------:R-:W-:-:S06]  /*15560*/  USEL UR12, URZ, 0x1, UP0 ;  /* 0x000000013f0c7887 */ /* 0x000fcc0008000000 */
[----:B------:R-:W-:-:S13]  /*15570*/  ISETP.NE.AND P0, PT, RZ, UR12, PT ;  /* 0x0000000cff007c0c */ /* 0x000fda000bf05270 */
[----:B0-----:R-:W-:Y:S05]  /*15580*/  @!P0 BRA `(.L_x_28) ;  /* 0x0000006800308947 */ /* 0x001fea0003800000 */
[----:B-----5:R0:W-:Y:S04]  /*15590*/  STL [R1+0xb94], R82 ;  /* 0x000b945201007387 */ /* 0x0201e80000100800 */
[----:B0-----:R-:W2:Y:S04]  /*155a0*/  LDL R82, [R1+0x380] ;  /* 0x0003800001527983 */ /* 0x001ea80000100800 */
[----:B------:R0:W-:Y:S04]  /*155b0*/  STL [R1+0xb90], R83 ;  /* 0x000b905301007387 */ /* 0x0001e80000100800 */
[----:B0-----:R-:W3:Y:S04]  /*155c0*/  LDL R83, [R1+0x384] ;  /* 0x0003840001537983 */ /* 0x001ee80000100800 */
[----:B------:R0:W-:Y:S04]  /*155d0*/  STL [R1+0xb8c], R84 ;  /* 0x000b8c5401007387 */ /* 0x0001e80000100800 */
[----:B0-----:R-:W4:Y:S04]  /*155e0*/  LDL.LU R84, [R1+0x418] ;  /* 0x0004180001547983 */ /* 0x001f280000300800 */
[----:B------:R0:W-:Y:S04]  /*155f0*/  STL [R1+0xb88], R85 ;  /* 0x000b885501007387 */ /* 0x0001e80000100800 */
[----:B0-----:R-:W4:Y:S04]  /*15600*/  LDL R85, [R1+0x320] ;  /* 0x0003200001557983 */ /* 0x001f280000100800 */
        /* <DEDUP_REMOVED lines=119> */
[----:B0-----:R-:W4:Y:S01]  /*15d80*/  LDL R0, [R1+0x388] ;  /* 0x0003880001007983 */ /* 0x001f220000100800 */
[----:B--2---:R-:W-:-:S01]  /*15d90*/  FADD R12, R82, R12 ;  /* 0x0000000c520c7221 */ /* 0x004fc20000000000 */
[----:B---3--:R-:W-:Y:S01]  /*15da0*/  FADD R13, R83, R13 ;  /* 0x0000000d530d7221 */ /* 0x008fe20000000000 */
[----:B----4-:R-:W-:-:S01]  /*15db0*/  FADD R26, R27, R26 ;  /* 0x0000001a1b1a7221 */ /* 0x010fc20000000000 */
[----:B------:R-:W2:Y:S01]  /*15dc0*/  LDL.LU R82, [R1+0xb94] ;  /* 0x000b940001527983 */ /* 0x000ea20000300800 */
[----:B------:R-:W-:-:S01]  /*15dd0*/  FADD R24, R25, R24 ;  /* 0x0000001819187221 */ /* 0x000fc20000000000 */
[----:B------:R-:W-:-:S02]  /*15de0*/  FADD R54, R55, R54 ;  /* 0x0000003637367221 */ /* 0x000fc40000000000 */
[----:B------:R-:W3:Y:S01]  /*15df0*/  LDL.LU R83, [R1+0xb90] ;  /* 0x000b900001537983 */ /* 0x000ee20000300800 */
[----:B------:R-:W-:-:S01]  /*15e00*/  FADD R52, R53, R52 ;  /* 0x0000003435347221 */ /* 0x000fc20000000000 */
[----:B------:R-:W-:Y:S01]  /*15e10*/  FADD R50, R51, R50 ;  /* 0x0000003233327221 */ /* 0x000fe20000000000 */
        /* <DEDUP_REMOVED lines=17> */
[----:B------:R-:W-:-:S05]  /*15f30*/  FADD R32, R33, R32 ;  /* 0x0000002021207221 */ /* 0x000fca0000000000 */
[----:B------:R-:W-:Y:S04]  /*15f40*/  STL [R1+0x3c0], R32 ;  /* 0x0003c02001007387 */ /* 0x000fe80000100800 */
[----:B------:R-:W-:Y:S04]  /*15f50*/  STL [R1+0x3c4], R30 ;  /* 0x0003c41e01007387 */ /* 0x000fe80000100800 */
[----:B------:R-:W-:Y:S01]  /*15f60*/  STL [R1+0x3c8], R28 ;  /* 0x0003c81c01007387 */ /* 0x000fe20000100800 */
[----:B------:R-:W-:-:S03]  /*15f70*/  FADD R237, R34, R237 ;  /* 0x000000ed22ed7221 */ /* 0x000fc60000000000 */
[----:B------:R-:W-:Y:S04]  /*15f80*/  STL [R1+0x3cc], R26 ;  /* 0x0003cc1a01007387 */ /* 0x000fe80000100800 */
[----:B------:R-:W-:Y:S04]  /*15f90*/  STL [R1+0x3d0], R24 ;  /* 0x0003d01801007387 */ /* 0x000fe80000100800 */
[----:B------:R0:W-:Y:S01]  /*15fa0*/  STL [R1+0x3d4], R54 ;  /* 0x0003d43601007387 */ /* 0x0001e20000100800 */
[----:B------:R-:W-:-:S03]  /*15fb0*/  FADD R236, R35, R236 ;  /* 0x000000ec23ec7221 */ /* 0x000fc60000000000 */
[----:B------:R1:W-:Y:S04]  /*15fc0*/  STL [R1+0x3d8], R52 ;  /* 0x0003d83401007387 */ /* 0x0003e80000100800 */
[----:B------:R4:W-:Y:S04]  /*15fd0*/  STL [R1+0x3dc], R50 ;  /* 0x0003dc3201007387 */ /* 0x0009e80000100800 */
[----:B------:R4:W-:Y:S04]  /*15fe0*/  STL [R1+0x3e0], R48 ;  /* 0x0003e03001007387 */ /* 0x0009e80000100800 */
[----:B------:R4:W-:Y:S01]  /*15ff0*/  STL [R1+0x3e4], R46 ;  /* 0x0003e42e01007387 */ /* 0x0009e20000100800 */
[----:B------:R-:W-:-:S03]  /*16000*/  FADD R235, R36, R235 ;  /* 0x000000eb24eb7221 */ /* 0x000fc60000000000 */
[----:B------:R4:W-:Y:S04]  /*16010*/  STL [R1+0x3e8], R44 ;  /* 0x0003e82c01007387 */ /* 0x0009e80000100800 */
[----:B------:R4:W-:Y:S04]  /*16020*/  STL [R1+0x3ec], R42 ;  /* 0x0003ec2a01007387 */ /* 0x0009e80000100800 */
        /* <DEDUP_REMOVED lines=11> */
[----:B------:R-:W3:Y:S04]  /*160e0*/  LDL R55, [R1+0x324] ;  /* 0x0003240001377983 */ /* 0x000ee80000100800 */
[----:B------:R2:W-:Y:S04]  /*160f0*/  STL [R1+0x410], R56 ;  /* 0x0004103801007387 */ /* 0x0005e80000100800 */
[----:B0-----:R-:W3:Y:S04]  /*16100*/  LDL.LU R54, [R1+0x41c] ;  /* 0x00041c0001367983 */ /* 0x001ee80000300800 */
[----:B------:R0:W-:Y:S01]  /*16110*/  STL [R1+0x414], R86 ;  /* 0x0004145601007387 */ /* 0x0001e20000100800 */
[----:B------:R-:W-:-:S03]  /*16120*/  FADD R23, R10, R23 ;  /* 0x000000170a177221 */ /* 0x000fc60000000000 */
[----:B------:R-:W3:Y:S04]  /*16130*/  LDL R53, [R1+0x328] ;  /* 0x0003280001357983 */ /* 0x000ee80000100800 */
[----:B------:R0:W-:Y:S04]  /*16140*/  STL [R1+0x418], R84 ;  /* 0x0004185401007387 */ /* 0x0001e80000100800 */
[----:B-1----:R-:W3:Y:S01]  /*16150*/  LDL.LU R52, [R1+0x420] ;  /* 0x0004200001347983 */ /* 0x002ee20000300800 */
[----:B------:R-:W-:-:S03]  /*16160*/  FADD R22, R9, R22 ;  /* 0x0000001609167221 */ /* 0x000fc60000000000 */
[----:B------:R-:W3:Y:S04]  /*16170*/  LDL R51, [R1+0x32c] ;  /* 0x00032c0001337983 */ /* 0x000ee80000100800 */
[----:B----4-:R-:W4:Y:S04]  /*16180*/  LDL.LU R50, [R1+0x424] ;  /* 0x0004240001327983 */ /* 0x010f280000300800 */
[----:B------:R-:W4:Y:S04]  /*16190*/  LDL R49, [R1+0x330] ;  /* 0x0003300001317983 */ /* 0x000f280000100800 */
[----:B------:R-:W4:Y:S01]  /*161a0*/  LDL.LU R48, [R1+0x428] ;  /* 0x0004280001307983 */ /* 0x000f220000300800 */
[----:B------:R-:W-:-:S03]  /*161b0*/  FADD R21, R8, R21 ;  /* 0x0000001508157221 */ /* 0x000fc60000000000 */
[----:B------:R-:W4:Y:S04]  /*161c0*/  LDL R47, [R1+0x334] ;  /* 0x00033400012f7983 */ /* 0x000f280000100800 */
[----:B------:R-:W4:Y:S04]  /*161d0*/  LDL.LU R46, [R1+0x42c] ;  /* 0x00042c00012e7983 */ /* 0x000f280000300800 */
[----:B------:R-:W4:Y:S01]  /*161e0*/  LDL R45, [R1+0x338] ;  /* 0x00033800012d7983 */ /* 0x000f220000100800 */
[----:B------:R-:W-:-:S03]  /*161f0*/  FADD R20, R7, R20 ;  /* 0x0000001407147221 */ /* 0x000fc60000000000 */
[----:B------:R-:W4:Y:S04]  /*16200*/  LDL.LU R39, [R1+0x430] ;  /* 0x0004300001277983 */ /* 0x000f280000300800 */
[----:B------:R-:W4:Y:S04]  /*16210*/  LDL R44, [R1+0x33c] ;  /* 0x00033c00012c7983 */ /* 0x000f280000100800 */
[----:B------:R-:W4:Y:S04]  /*16220*/  LDL.LU R38, [R1+0x434] ;  /* 0x0004340001267983 */ /* 0x000f280000300800 */
[----:B------:R-:W4:Y:S01]  /*16230*/  LDL R43, [R1+0x2c0] ;  /* 0x0002c000012b7983 */ /* 0x000f220000100800 */
[----:B------:R-:W-:-:S03]  /*16240*/  FADD R19, R6, R19 ;  /* 0x0000001306137221 */ /* 0x000fc60000000000 */
[----:B------:R-:W4:Y:S04]  /*16250*/  LDL.LU R37, [R1+0x438] ;  /* 0x0004380001257983 */ /* 0x000f280000300800 */
[----:B------:R-:W4:Y:S04]  /*16260*/  LDL R42, [R1+0x2c4] ;  /* 0x0002c400012a7983 */ /* 0x000f280000100800 */
[----:B------:R-:W4:Y:S01]  /*16270*/  LDL.LU R36, [R1+0x43c] ;  /* 0x00043c0001247983 */ /* 0x000f220000300800 */
[----:B------:R-:W-:-:S03]  /*16280*/  FADD R18, R5, R18 ;  /* 0x0000001205127221 */ /* 0x000fc60000000000 */
[----:B------:R-:W4:Y:S04]  /*16290*/  LDL R41, [R1+0x2c8] ;  /* 0x0002c80001297983 */ /* 0x000f280000100800 */
[----:B------:R-:W4:Y:S04]  /*162a0*/  LDL.LU R35, [R1+0x440] ;  /* 0x0004400001237983 */ /* 0x000f280000300800 */
        /* <DEDUP_REMOVED lines=28> */
[----:B--2---:R-:W2:Y:S04]  /*16470*/  LDL R60, [R1+0x2fc] ;  /* 0x0002fc00013c7983 */ /* 0x004ea80000100800 */
[----:B------:R-:W2:Y:S04]  /*16480*/  LDL.LU R9, [R1+0x474] ;  /* 0x0004740001097983 */ /* 0x000ea80000300800 */
[----:B------:R-:W2:Y:S04]  /*16490*/  LDL R59, [R1+0x280] ;  /* 0x00028000013b7983 */ /* 0x000ea80000100800 */
        /* <DEDUP_REMOVED lines=9> */
[----:B0-----:R-:W2:Y:S04]  /*16530*/  LDL R86, [R1+0x294] ;  /* 0x0002940001567983 */ /* 0x001ea80000100800 */
[----:B------:R-:W2:Y:S04]  /*16540*/  LDL.LU R3, [R1+0x48c] ;  /* 0x00048c0001037983 */ /* 0x000ea80000300800 */
[----:B------:R-:W2:Y:S04]  /*16550*/  LDL R85, [R1+0x298] ;  /* 0x0002980001557983 */ /* 0x000ea80000100800 */
[----:B------:R-:W2:Y:S04]  /*16560*/  LDL.LU R2, [R1+0x490] ;  /* 0x0004900001027983 */ /* 0x000ea80000300800 */
[----:B------:R-:W2:Y:S04]  /*16570*/  LDL R84, [R1+0x29c] ;  /* 0x00029c0001547983 */ /* 0x000ea80000100800 */
[----:B------:R-:W2:Y:S01]  /*16580*/  LDL.LU R0, [R1+0x494] ;  /* 0x0004940001007983 */ /* 0x000ea20000300800 */
[----:B---3--:R-:W-:-:S05]  /*16590*/  FADD R54, R55, R54 ;  /* 0x0000003637367221 */ /* 0x008fca0000000000 */
[----:B------:R0:W-:Y:S01]  /*165a0*/  STL [R1+0x41c], R54 ;  /* 0x00041c3601007387 */ /* 0x0001e20000100800 */
[----:B------:R-:W-:-:S01]  /*165b0*/  FADD R52, R53, R52 ;  /* 0x0000003435347221 */ /* 0x000fc20000000000 */
[----:B----4-:R-:W-:-:S04]  /*165c0*/  FADD R50, R51, R50 ;  /* 0x0000003233327221 */ /* 0x010fc80000000000 */
[----:B------:R1:W-:Y:S01]  /*165d0*/  STL [R1+0x420], R52 ;  /* 0x0004203401007387 */ /* 0x0003e20000100800 */
[----:B------:R-:W-:-:S03]  /*165e0*/  FADD R48, R49, R48 ;  /* 0x0000003031307221 */ /* 0x000fc60000000000 */
        /* <DEDUP_REMOVED lines=37> */
[----:B--2---:R-:W-:-:S03]  /*16840*/  FADD R9, R60, R9 ;  /* 0x000000093c097221 */ /* 0x004fc60000000000 */
        /* <DEDUP_REMOVED lines=10> */
[----:B------:R2:W-:Y:S04]  /*168f0*/  STL [R1+0x484], R5 ;  /* 0x0004840501007387 */ /* 0x0005e80000100800 */
[----:B------:R2:W-:Y:S01]  /*16900*/  STL [R1+0x488], R4 ;  /* 0x0004880401007387 */ /* 0x0005e20000100800 */
[----:B------:R-:W-:-:S03]  /*16910*/  FADD R3, R86, R3 ;  /* 0x0000000356037221 */ /* 0x000fc60000000000 */
[----:B------:R-:W2:Y:S04]  /*16920*/  LDL R55, [R1+0x2a0] ;  /* 0x0002a00001377983 */ /* 0x000ea80000100800 */
[----:B------:R2:W-:Y:S01]  /*16930*/  STL [R1+0x48c], R3 ;  /* 0x00048c0301007387 */ /* 0x0005e20000100800 */
[----:B------:R-:W-:-:S03]  /*16940*/  FADD R2, R85, R2 ;  /* 0x0000000255027221 */ /* 0x000fc60000000000 */
[----:B0-----:R-:W2:Y:S04]  /*16950*/  LDL.LU R54, [R1+0x498] ;  /* 0x0004980001367983 */ /* 0x001ea80000300800 */
[----:B------:R0:W-:Y:S01]  /*16960*/  STL [R1+0x490], R2 ;  /* 0x0004900201007387 */ /* 0x0001e20000100800 */
[----:B------:R-:W-:-:S03]  /*16970*/  FADD R0, R84, R0 ;  /* 0x0000000054007221 */ /* 0x000fc60000000000 */
[----:B------:R-:W2:Y:S04]  /*16980*/  LDL R53, [R1+0x2a4] ;  /* 0x0002a40001357983 */ /* 0x000ea80000100800 */
[----:B------:R0:W-:Y:S04]  /*16990*/  STL [R1+0x494], R0 ;  /* 0x0004940001007387 */ /* 0x0001e80000100800 */
[----:B-1----:R-:W2:Y:S04]  /*169a0*/  LDL.LU R52, [R1+0x49c] ;  /* 0x00049c0001347983 */ /* 0x002ea80000300800 */
[----:B------:R-:W2:Y:S04]  /*169b0*/  LDL R51, [R1+0x2a8] ;  /* 0x0002a80001337983 */ /* 0x000ea80000100800 */
[----:B---3--:R-:W3:Y:S04]  /*169c0*/  LDL.LU R50, [R1+0x4a0] ;  /* 0x0004a00001327983 */ /* 0x008ee80000300800 */
[----:B------:R-:W3:Y:S04]  /*169d0*/  LDL R49, [R1+0x2ac] ;  /* 0x0002ac0001317983 */ /* 0x000ee80000100800 */
[----:B----4-:R-:W4:Y:S04]  /*169e0*/  LDL.LU R48, [R1+0x4a4] ;  /* 0x0004a40001307983 */ /* 0x010f280000300800 */
        /* <DEDUP_REMOVED lines=35> */
[----:B--2---:R-:W2:Y:S04]  /*16c20*/  LDL.LU R10, [R1+0x4ec] ;  /* 0x0004ec00010a7983 */ /* 0x004ea80000300800 */
        /* <DEDUP_REMOVED lines=15> */
[----:B0-----:R-:W2:Y:S04]  /*16d20*/  LDL.LU R2, [R1+0x50c] ;  /* 0x00050c0001027983 */ /* 0x001ea80000300800 */
[----:B------:R-:W2:Y:S04]  /*16d30*/  LDL R84, [R1+0x218] ;  /* 0x0002180001547983 */ /* 0x000ea80000100800 */
[----:B------:R-:W2:Y:S01]  /*16d40*/  LDL.LU R0, [R1+0x510] ;  /* 0x0005100001007983 */ /* 0x000ea20000300800 */
[----:B------:R-:W-:-:S05]  /*16d50*/  FADD R54, R55, R54 ;  /* 0x0000003637367221 */ /* 0x000fca0000000000 */
[----:B------:R0:W-:Y:S01]  /*16d60*/  STL [R1+0x498], R54 ;  /* 0x0004983601007387 */ /* 0x0001e20000100800 */
[----:B------:R-:W-:-:S01]  /*16d70*/  FADD R52, R53, R52 ;  /* 0x0000003435347221 */ /* 0x000fc20000000000 */
[----:B---3--:R-:W-:-:S04]  /*16d80*/  FADD R50, R51, R50 ;  /* 0x0000003233327221 */ /* 0x008fc80000000000 */
[----:B------:R1:W-:Y:S01]  /*16d90*/  STL [R1+0x49c], R52 ;  /* 0x00049c3401007387 */ /* 0x0003e20000100800 */
[----:B----4-:R-:W-:-:S03]  /*16da0*/  FADD R48, R49, R48 ;  /* 0x0000003031307221 */ /* 0x010fc60000000000 */
[----:B------:R-:W-:Y:S01]  /*16db0*/  STL [R1+0x4a0], R50 ;  /* 0x0004a03201007387 */ /* 0x000fe20000100800 */
[----:B------:R-:W-:-:S03]  /*16dc0*/  FADD R46, R47, R46 ;  /* 0x0000002e2f2e7221 */ /* 0x000fc60000000000 */
[----:B------:R-:W-:Y:S01]  /*16dd0*/  STL [R1+0x4a4], R48 ;  /* 0x0004a43001007387 */ /* 0x000fe20000100800 */
[----:B------:R-:W-:-:S03]  /*16de0*/  FADD R39, R45, R39 ;  /* 0x000000272d277221 */ /* 0x000fc60000000000 */
[----:B------:R-:W-:Y:S01]  /*16df0*/  STL [R1+0x4a8], R46 ;  /* 0x0004a82e01007387 */ /* 0x000fe20000100800 */
        /* <DEDUP_REMOVED lines=45> */
[----:B------:R-:W-:-:S01]  /*170d0*/  FADD R3, R86, R3 ;  /* 0x0000000356037221 */ /* 0x000fc20000000000 */
[----:B------:R-:W-:Y:S01]  /*170e0*/  FADD R2, R85, R2 ;  /* 0x0000000255027221 */ /* 0x000fe20000000000 */
[----:B------:R-:W-:-:S02]  /*170f0*/  FADD R0, R84, R0 ;  /* 0x0000000054007221 */ /* 0x000fc40000000000 */
[----:B------:R-:W2:Y:S04]  /*17100*/  LDL R84, [R1+0x21c] ;  /* 0x00021c0001547983 */ /* 0x000ea80000100800 */
[----:B------:R2:W-:Y:S04]  /*17110*/  STL [R1+0x508], R3 ;  /* 0x0005080301007387 */ /* 0x0005e80000100800 */
[----:B------:R-:W2:Y:S04]  /*17120*/  LDL.LU R85, [R1+0x514] ;  /* 0x0005140001557983 */ /* 0x000ea80000300800 */
[----:B------:R2:W-:Y:S04]  /*17130*/  STL [R1+0x50c], R2 ;  /* 0x00050c0201007387 */ /* 0x0005e80000100800 */
[----:B------:R-:W2:Y:S04]  /*17140*/  LDL R86, [R1+0x220] ;  /* 0x0002200001567983 */ /* 0x000ea80000100800 */
[----:B------:R2:W-:Y:S04]  /*17150*/  STL [R1+0x510], R0 ;  /* 0x0005100001007387 */ /* 0x0005e80000100800 */
[----:B------:R-:W2:Y:S04]  /*17160*/  LDL.LU R87, [R1+0x518] ;  /* 0x0005180001577983 */ /* 0x000ea80000300800 */
[----:B------:R-:W2:Y:S04]  /*17170*/  LDL R56, [R1+0x224] ;  /* 0x0002240001387983 */ /* 0x000ea80000100800 */
[----:B------:R-:W2:Y:S04]  /*17180*/  LDL.LU R57, [R1+0x51c] ;  /* 0x00051c0001397983 */ /* 0x000ea80000300800 */
[----:B------:R-:W2:Y:S04]  /*17190*/  LDL R58, [R1+0x228] ;  /* 0x00022800013a7983 */ /* 0x000ea80000100800 */
[----:B------:R-:W2:Y:S04]  /*171a0*/  LDL.LU R55, [R1+0x520] ;  /* 0x0005200001377983 */ /* 0x000ea80000300800 */
[----:B0-----:R-:W2:Y:S04]  /*171b0*/  LDL R54, [R1+0x22c] ;  /* 0x00022c0001367983 */ /* 0x001ea80000100800 */
[----:B------:R-:W2:Y:S04]  /*171c0*/  LDL.LU R53, [R1+0x524] ;  /* 0x0005240001357983 */ /* 0x000ea80000300800 */
[----:B-1----:R-:W2:Y:S04]  /*171d0*/  LDL R52, [R1+0x230] ;  /* 0x0002300001347983 */ /* 0x002ea80000100800 */
        /* <DEDUP_REMOVED lines=50> */
[----:B------:R-:W2:Y:S01]  /*17500*/  LDL.LU R0, [R1+0x58c] ;  /* 0x00058c0001007983 */ /* 0x000ea20000300800 */
[----:B------:R-:W-:-:S03]  /*17510*/  FADD R85, R84, R85 ;  /* 0x0000005554557221 */ /* 0x000fc60000000000 */
[----:B------:R-:W2:Y:S04]  /*17520*/  LDL.LU R84, [R1+0xb8c] ;  /* 0x000b8c0001547983 */ /* 0x000ea80000300800 */
[----:B------:R0:W-:Y:S01]  /*17530*/  STL [R1+0x514], R85 ;  /* 0x0005145501007387 */ /* 0x0001e20000100800 */
[----:B------:R-:W-:-:S03]  /*17540*/  FADD R87, R86, R87 ;  /* 0x0000005756577221 */ /* 0x000fc60000000000 */
[----:B0-----:R-:W2:Y:S04]  /*17550*/  LDL.LU R85, [R1+0xb88] ;  /* 0x000b880001557983 */ /* 0x001ea80000300800 */
[----:B------:R-:W2:Y:S01]  /*17560*/  LDL.LU R86, [R1+0xb84] ;  /* 0x000b840001567983 */ /* 0x000ea20000300800 */
[----:B------:R-:W-:-:S03]  /*17570*/  FADD R57, R56, R57 ;  /* 0x0000003938397221 */ /* 0x000fc60000000000 */
[----:B------:R0:W-:Y:S01]  /*17580*/  STL [R1+0x518], R87 ;  /* 0x0005185701007387 */ /* 0x0001e20000100800 */
[----:B------:R-:W-:-:S03]  /*17590*/  FADD R55, R58, R55 ;  /* 0x000000373a377221 */ /* 0x000fc60000000000 */
[----:B0-----:R-:W2:Y:S04]  /*175a0*/  LDL.LU R87, [R1+0xb80] ;  /* 0x000b800001577983 */ /* 0x001ea80000300800 */
[----:B------:R-:W2:Y:S01]  /*175b0*/  LDL.LU R56, [R1+0xb7c] ;  /* 0x000b7c0001387983 */ /* 0x000ea20000300800 */
[----:B------:R-:W-:-:S03]  /*175c0*/  FADD R53, R54, R53 ;  /* 0x0000003536357221 */ /* 0x000fc60000000000 */
[----:B------:R0:W-:Y:S01]  /*175d0*/  STL [R1+0x51c], R57 ;  /* 0x00051c3901007387 */ /* 0x0001e20000100800 */
[----:B---3--:R-:W-:-:S03]  /*175e0*/  FADD R39, R52, R39 ;  /* 0x0000002734277221 */ /* 0x008fc60000000000 */
[----:B0-----:R-:W3:Y:S01]  /*175f0*/  LDL.LU R57, [R1+0xb78] ;  /* 0x000b780001397983 */ /* 0x001ee20000300800 */
[----:B----4-:R-:W-:-:S03]  /*17600*/  FADD R38, R51, R38 ;  /* 0x0000002633267221 */ /* 0x010fc60000000000 */
[----:B------:R-:W4:Y:S04]  /*17610*/  LDL.LU R58, [R1+0xb74] ;  /* 0x000b7400013a7983 */ /* 0x000f280000300800 */
[----:B------:R-:W-:Y:S01]  /*17620*/  STL [R1+0x520], R55 ;  /* 0x0005203701007387 */ /* 0x000fe20000100800 */
[----:B------:R-:W-:-:S03]  /*17630*/  FADD R37, R50, R37 ;  /* 0x0000002532257221 */ /* 0x000fc60000000000 */
[----:B------:R-:W-:Y:S04]  /*17640*/  STL [R1+0x524], R53 ;  /* 0x0005243501007387 */ /* 0x000fe80000100800 */
[----:B------:R-:W-:Y:S01]  /*17650*/  STL [R1+0x528], R39 ;  /* 0x0005282701007387 */ /* 0x000fe20000100800 */
[----:B------:R-:W-:-:S03]  /*17660*/  FADD R36, R49, R36 ;  /* 0x0000002431247221 */ /* 0x000fc60000000000 */
[----:B------:R-:W-:Y:S04]  /*17670*/  STL [R1+0x52c], R38 ;  /* 0x00052c2601007387 */ /* 0x000fe80000100800 */
[----:B------:R-:W-:Y:S01]  /*17680*/  STL [R1+0x530], R37 ;  /* 0x0005302501007387 */ /* 0x000fe20000100800 */
[----:B------:R-:W-:-:S03]  /*17690*/  FADD R35, R48, R35 ;  /* 0x0000002330237221 */ /* 0x000fc60000000000 */
        /* <DEDUP_REMOVED lines=16> */
[----:B------:R-:W-:Y:S01]  /*177a0*/  STL [R1+0x554], R28 ;  /* 0x0005541c01007387 */ /* 0x000fe20000100800 */
[----:B------:R-:W-:-:S03]  /*177b0*/  FADD R26, R71, R26 ;  /* 0x0000001a471a7221 */ /* 0x000fc60000000000 */
[----:B------:R-:W-:Y:S01]  /*177c0*/  STL [R1+0x558], R27 ;  /* 0x0005581b01007387 */ /* 0x000fe20000100800 */
[----:B------:R-:W-:-:S03]  /*177d0*/  FADD R25, R70, R25 ;  /* 0x0000001946197221 */ /* 0x000fc60000000000 */
[----:B------:R-:W-:Y:S01]  /*177e0*/  STL [R1+0x55c], R26 ;  /* 0x00055c1a01007387 */ /* 0x000fe20000100800 */
[----:B--2---:R-:W-:-:S03]  /*177f0*/  FADD R24, R69, R24 ;  /* 0x0000001845187221 */ /* 0x004fc60000000000 */
        /* <DEDUP_REMOVED lines=14> */
[----:B------:R-:W-:Y:S04]  /*178e0*/  STL [R1+0x57c], R5 ;  /* 0x00057c0501007387 */ /* 0x000fe80000100800 */
[----:B------:R-:W-:Y:S01]  /*178f0*/  STL [R1+0x580], R4 ;  /* 0x0005800401007387 */ /* 0x000fe20000100800 */
[----:B------:R-:W-:-:S03]  /*17900*/  FADD R3, R61, R3 ;  /* 0x000000033d037221 */ /* 0x000fc60000000000 */
[----:B0-----:R-:W2:Y:S04]  /*17910*/  LDL R30, [R1+0x198] ;  /* 0x00019800011e7983 */ /* 0x001ea80000100800 */
[----:B------:R0:W-:Y:S01]  /*17920*/  STL [R1+0x584], R3 ;  /* 0x0005840301007387 */ /* 0x0001e20000100800 */
[----:B------:R-:W-:-:S03]  /*17930*/  FADD R2, R60, R2 ;  /* 0x000000023c027221 */ /* 0x000fc60000000000 */
[----:B-1----:R-:W2:Y:S04]  /*17940*/  LDL.LU R29, [R1+0x590] ;  /* 0x00059000011d7983 */ /* 0x002ea80000300800 */
[----:B------:R1:W-:Y:S01]  /*17950*/  STL [R1+0x588], R2 ;  /* 0x0005880201007387 */ /* 0x0003e20000100800 */
[----:B------:R-:W-:-:S03]  /*17960*/  FADD R0, R59, R0 ;  /* 0x000000003b007221 */ /* 0x000fc60000000000 */
[----:B------:R-:W3:Y:S04]  /*17970*/  LDL R59, [R1+0x19c] ;  /* 0x00019c00013b7983 */ /* 0x000ee80000100800 */
[----:B------:R1:W-:Y:S04]  /*17980*/  STL [R1+0x58c], R0 ;  /* 0x00058c0001007387 */ /* 0x0003e80000100800 */
[----:B------:R-:W3:Y:S04]  /*17990*/  LDL.LU R60, [R1+0x594] ;  /* 0x00059400013c7983 */ /* 0x000ee80000300800 */
        /* <DEDUP_REMOVED lines=11> */
[----:B0-----:R-:W4:Y:S04]  /*17a50*/  LDL.LU R3, [R1+0x5ac] ;  /* 0x0005ac0001037983 */ /* 0x001f280000300800 */
[----:B------:R-:W4:Y:S04]  /*17a60*/  LDL R35, [R1+0x1b8] ;  /* 0x0001b80001237983 */ /* 0x000f280000100800 */
[----:B-1----:R-:W4:Y:S04]  /*17a70*/  LDL.LU R2, [R1+0x5b0] ;  /* 0x0005b00001027983 */ /* 0x002f280000300800 */
[----:B------:R-:W4:Y:S04]  /*17a80*/  LDL R34, [R1+0x1bc] ;  /* 0x0001bc0001227983 */ /* 0x000f280000100800 */
[----:B------:R-:W4:Y:S04]  /*17a90*/  LDL.LU R0, [R1+0x5b4] ;  /* 0x0005b40001007983 */ /* 0x000f280000300800 */
[----:B------:R-:W4:Y:S04]  /*17aa0*/  LDL R55, [R1+0x140] ;  /* 0x0001400001377983 */ /* 0x000f280000100800 */
[----:B------:R-:W4:Y:S04]  /*17ab0*/  LDL R54, [R1+0x144] ;  /* 0x0001440001367983 */ /* 0x000f280000100800 */
[----:B------:R-:W4:Y:S04]  /*17ac0*/  LDL R53, [R1+0x148] ;  /* 0x0001480001357983 */ /* 0x000f280000100800 */
[----:B------:R-:W4:Y:S04]  /*17ad0*/  LDL R52, [R1+0x14c] ;  /* 0x00014c0001347983 */ /* 0x000f280000100800 */
[----:B------:R-:W4:Y:S04]  /*17ae0*/  LDL R51, [R1+0x150] ;  /* 0x0001500001337983 */ /* 0x000f280000100800 */
        /* <DEDUP_REMOVED lines=25> */
[----:B------:R-:W4:Y:S04]  /*17c80*/  LDL R69, [R1+0x108] ;  /* 0x0001080001457983 */ /* 0x000f280000100800 */
[----:B------:R-:W4:Y:S04]  /*17c90*/  LDL R68, [R1+0x10c] ;  /* 0x00010c0001447983 */ /* 0x000f280000100800 */
[----:B------:R-:W4:Y:S04]  /*17ca0*/  LDL.LU R33, [R1+0x5b8] ;  /* 0x0005b80001217983 */ /* 0x000f280000300800 */
[----:B------:R-:W4:Y:S04]  /*17cb0*/  LDL.LU R32, [R1+0x5bc] ;  /* 0x0005bc0001207983 */ /* 0x000f280000300800 */
[----:B------:R-:W4:Y:S01]  /*17cc0*/  LDL.LU R31, [R1+0x5c0] ;  /* 0x0005c000011f7983 */ /* 0x000f220000300800 */
[----:B--2---:R-:W-:-:S05]  /*17cd0*/  FADD R29, R30, R29 ;  /* 0x0000001d1e1d7221 */ /* 0x004fca0000000000 */
[----:B------:R0:W-:Y:S04]  /*17ce0*/  STL [R1+0x590], R29 ;  /* 0x0005901d01007387 */ /* 0x0001e80000100800 */
[----:B------:R-:W2:Y:S04]  /*17cf0*/  LDL.LU R30, [R1+0x5c4] ;  /* 0x0005c400011e7983 */ /* 0x000ea80000300800 */
[----:B0-----:R-:W2:Y:S01]  /*17d00*/  LDL.LU R29, [R1+0x5c8] ;  /* 0x0005c800011d7983 */ /* 0x001ea20000300800 */
[----:B---3--:R-:W-:-:S03]  /*17d10*/  FADD R60, R59, R60 ;  /* 0x0000003c3b3c7221 */ /* 0x008fc60000000000 */
[----:B------:R-:W3:Y:S04]  /*17d20*/  LDL.LU R59, [R1+0xb70] ;  /* 0x000b7000013b7983 */ /* 0x000ee80000300800 */
[----:B------:R0:W-:Y:S01]  /*17d30*/  STL [R1+0x594], R60 ;  /* 0x0005943c01007387 */ /* 0x0001e20000100800 */
[----:B----4-:R-:W-:-:S03]  /*17d40*/  FADD R62, R61, R62 ;  /* 0x0000003e3d3e7221 */ /* 0x010fc60000000000 */
[----:B0-----:R-:W4:Y:S01]  /*17d50*/  LDL.LU R60, [R1+0xb6c] ;  /* 0x000b6c00013c7983 */ /* 0x001f220000300800 */
[----:B------:R-:W-:-:S03]  /*17d60*/  FADD R64, R63, R64 ;  /* 0x000000403f407221 */ /* 0x000fc60000000000 */
[----:B------:R-:W4:Y:S04]  /*17d70*/  LDL.LU R61, [R1+0xb68] ;  /* 0x000b6800013d7983 */ /* 0x000f280000300800 */
[----:B------:R0:W-:Y:S01]  /*17d80*/  STL [R1+0x598], R62 ;  /* 0x0005983e01007387 */ /* 0x0001e20000100800 */
[----:B------:R-:W-:-:S03]  /*17d90*/  FADD R66, R65, R66 ;  /* 0x0000004241427221 */ /* 0x000fc60000000000 */
[----:B0-----:R-:W4:Y:S01]  /*17da0*/  LDL.LU R62, [R1+0xb64] ;  /* 0x000b6400013e7983 */ /* 0x001f220000300800 */
[----:B------:R-:W-:-:S03]  /*17db0*/  FADD R39, R67, R39 ;  /* 0x0000002743277221 */ /* 0x000fc60000000000 */
[----:B------:R-:W4:Y:S01]  /*17dc0*/  LDL.LU R63, [R1+0xb60] ;  /* 0x000b6000013f7983 */ /* 0x000f220000300800 */
[----:B------:R-:W-:-:S03]  /*17dd0*/  FADD R37, R38, R37 ;  /* 0x0000002526257221 */ /* 0x000fc60000000000 */
[----:B------:R0:W-:Y:S01]  /*17de0*/  STL [R1+0x59c], R64 ;  /* 0x00059c4001007387 */ /* 0x0001e20000100800 */
[----:B------:R-:W-:-:S03]  /*17df0*/  FADD R3, R36, R3 ;  /* 0x0000000324037221 */ /* 0x000fc60000000000 */
[----:B0-----:R-:W4:Y:S04]  /*17e00*/  LDL.LU R64, [R1+0xb5c] ;  /* 0x000b5c0001407983 */ /* 0x001f280000300800 */
[----:B------:R-:W4:Y:S01]  /*17e10*/  LDL.LU R65, [R1+0xb58] ;  /* 0x000b580001417983 */ /* 0x000f220000300800 */
[----:B------:R-:W-:-:S03]  /*17e20*/  FADD R2, R35, R2 ;  /* 0x0000000223027221 */ /* 0x000fc60000000000 */
[----:B------:R0:W-:Y:S01]  /*17e30*/  STL [R1+0x5a0], R66 ;  /* 0x0005a04201007387 */ /* 0x0001e20000100800 */
[----:B------:R-:W-:-:S03]  /*17e40*/  FADD R0, R34, R0 ;  /* 0x0000000022007221 */ /* 0x000fc60000000000 */
[----:B0-----:R-:W4:Y:S04]  /*17e50*/  LDL.LU R66, [R1+0xb54] ;  /* 0x000b540001427983 */ /* 0x001f280000300800 */
[----:B------:R-:W4:Y:S04]  /*17e60*/  LDL.LU R67, [R1+0xb50] ;  /* 0x000b500001437983 */ /* 0x000f280000300800 */
[----:B------:R-:W-:Y:S04]  /*17e70*/  STL [R1+0x5a4], R39 ;  /* 0x0005a42701007387 */ /* 0x000fe80000100800 */
[----:B------:R-:W-:Y:S04]  /*17e80*/  STL [R1+0x5a8], R37 ;  /* 0x0005a82501007387 */ /* 0x000fe80000100800 */
[----:B------:R0:W-:Y:S04]  /*17e90*/  STL [R1+0x5ac], R3 ;  /* 0x0005ac0301007387 */ /* 0x0001e80000100800 */
[----:B0-----:R-:W3:Y:S04]  /*17ea0*/  LDL.LU R3, [R1+0x5fc] ;  /* 0x0005fc0001037983 */ /* 0x001ee80000300800 */
[----:B------:R0:W-:Y:S04]  /*17eb0*/  STL [R1+0x5b0], R2 ;  /* 0x0005b00201007387 */ /* 0x0001e80000100800 */
[----:B0-----:R-:W4:Y:S04]  /*17ec0*/  LDL.LU R2, [R1+0x600] ;  /* 0x0006000001027983 */ /* 0x001f280000300800 */
[----:B------:R0:W-:Y:S04]  /*17ed0*/  STL [R1+0x5b4], R0 ;  /* 0x0005b40001007387 */ /* 0x0001e80000100800 */
[----:B0-----:R-:W4:Y:S01]  /*17ee0*/  LDL.LU R0, [R1+0x604] ;  /* 0x0006040001007983 */ /* 0x001f220000300800 */
        /* <DEDUP_REMOVED lines=13> */
[----:B------:R-:W-:-:S04]  /*17fc0*/  FADD R32, R54, R32 ;  /* 0x0000002036207221 */ /* 0x000fc80000000000 */
[----:B------:R-:W-:Y:S01]  /*17fd0*/  STL [R1+0x5b8], R33 ;  /* 0x0005b82101007387 */ /* 0x000fe20000100800 */
[----:B------:R-:W-:-:S03]  /*17fe0*/  FADD R31, R53, R31 ;  /* 0x0000001f351f7221 */ /* 0x000fc60000000000 */
[----:B------:R-:W-:Y:S04]  /*17ff0*/  STL [R1+0x5bc], R32 ;  /* 0x0005bc2001007387 */ /* 0x000fe80000100800 */
[----:B------:R-:W-:Y:S01]  /*18000*/  STL [R1+0x5c0], R31 ;  /* 0x0005c01f01007387 */ /* 0x000fe20000100800 */
[----:B--2---:R-:W-:-:S01]  /*18010*/  FADD R30, R52, R30 ;  /* 0x0000001e341e7221 */ /* 0x004fc20000000000 */
[----:B------:R-:W-:-:S04]  /*18020*/  FADD R29, R51, R29 ;  /* 0x0000001d331d7221 */ /* 0x000fc80000000000 */
[----:B------:R-:W-:Y:S04]  /*18030*/  STL [R1+0x5c4], R30 ;  /* 0x0005c41e01007387 */ /* 0x000fe80000100800 */
[----:B------:R-:W-:Y:S04]  /*18040*/  STL [R1+0x5c8], R29 ;  /* 0x0005c81d01007387 */ /* 0x000fe80000100800 */
[----:B------:R-:W-:Y:S04]  /*18050*/  STL [R1+0x5cc], R28 ;  /* 0x0005cc1c01007387 */ /* 0x000fe80000100800 */
[----:B------:R-:W-:Y:S04]  /*18060*/  STL [R1+0x5d0], R27 ;  /* 0x0005d01b01007387 */ /* 0x000fe80000100800 */
[----:B------:R-:W-:Y:S04]  /*18070*/  STL [R1+0x5d4], R26 ;  /* 0x0005d41a01007387 */ /* 0x000fe80000100800 */
[----:B------:R-:W-:Y:S04]  /*18080*/  STL [R1+0x5d8], R25 ;  /* 0x0005d81901007387 */ /* 0x000fe80000100800 */
[----:B------:R-:W-:Y:S04]  /*18090*/  STL [R1+0x5dc], R24 ;  /* 0x0005dc1801007387 */ /* 0x000fe80000100800 */
[----:B------:R0:W-:Y:S04]  /*180a0*/  STL [R1+0x5e0], R10 ;  /* 0x0005e00a01007387 */ /* 0x0001e80000100800 */
[----:B------:R-:W-:Y:S04]  /*180b0*/  STL [R1+0x5e4], R9 ;  /* 0x0005e40901007387 */ /* 0x000fe80000100800 */
[----:B------:R-:W-:Y:S04]  /*180c0*/  STL [R1+0x5e8], R8 ;  /* 0x0005e80801007387 */ /* 0x000fe80000100800 */
[----:B------:R-:W-:Y:S04]  /*180d0*/  STL [R1+0x5ec], R7 ;  /* 0x0005ec0701007387 */ /* 0x000fe80000100800 */
[----:B------:R-:W-:Y:S04]  /*180e0*/  STL [R1+0x5f0], R6 ;  /* 0x0005f00601007387 */ /* 0x000fe80000100800 */
[----:B------:R-:W-:Y:S04]  /*180f0*/  STL [R1+0x5f4], R5 ;  /* 0x0005f40501007387 */ /* 0x000fe80000100800 */
[----:B------:R-:W-:Y:S01]  /*18100*/  STL [R1+0x5f8], R4 ;  /* 0x0005f80401007387 */ /* 0x000fe20000100800 */
[----:B---3--:R-:W-:-:S01]  /*18110*/  FADD R3, R70, R3 ;  /* 0x0000000346037221 */ /* 0x008fc20000000000 */
[----:B----4-:R-:W-:Y:S01]  /*18120*/  FADD R2, R69, R2 ;  /* 0x0000000245027221 */ /* 0x010fe20000000000 */
[----:B------:R-:W-:-:S02]  /*18130*/  FADD R0, R68, R0 ;  /* 0x0000000044007221 */ /* 0x000fc40000000000 */
[----:B------:R-:W2:Y:S04]  /*18140*/  LDL R68, [R1+0x110] ;  /* 0x0001100001447983 */ /* 0x000ea80000100800 */
[----:B------:R1:W-:Y:S04]  /*18150*/  STL [R1+0x5fc], R3 ;  /* 0x0005fc0301007387 */ /* 0x0003e80000100800 */
[----:B0-----:R-:W2:Y:S04]  /*18160*/  LDL.LU R10, [R1+0x608] ;  /* 0x00060800010a7983 */ /* 0x001ea80000300800 */
[----:B------:R0:W-:Y:S04]  /*18170*/  STL [R1+0x600], R2 ;  /* 0x0006000201007387 */ /* 0x0001e80000100800 */
[----:B------:R-:W3:Y:S04]  /*18180*/  LDL R69, [R1+0x114] ;  /* 0x0001140001457983 */ /* 0x000ee80000100800 */
[----:B------:R4:W-:Y:S04]  /*18190*/  STL [R1+0x604], R0 ;  /* 0x0006040001007387 */ /* 0x0009e80000100800 */
[----:B------:R-:W3:Y:S04]  /*181a0*/  LDL.LU R27, [R1+0x60c] ;  /* 0x00060c00011b7983 */ /* 0x000ee80000300800 */
[----:B------:R-:W3:Y:S04]  /*181b0*/  LDL R70, [R1+0x118] ;  /* 0x0001180001467983 */ /* 0x000ee80000100800 */
        /* <DEDUP_REMOVED lines=20> */
[----:B-1----:R-:W3:Y:S04]  /*18300*/  LDL.LU R3, [R1+0x638] ;  /* 0x0006380001037983 */ /* 0x002ee80000300800 */
[----:B------:R-:W3:Y:S04]  /*18310*/  LDL R55, [R1+0xc4] ;  /* 0x0000c40001377983 */ /* 0x000ee80000100800 */
[----:B0-----:R-:W3:Y:S04]  /*18320*/  LDL.LU R2, [R1+0x63c] ;  /* 0x00063c0001027983 */ /* 0x001ee80000300800 */
[----:B------:R-:W3:Y:S04]  /*18330*/  LDL R54, [R1+0xc8] ;  /* 0x0000c80001367983 */ /* 0x000ee80000100800 */
[----:B----4-:R-:W4:Y:S04]  /*18340*/  LDL.LU R0, [R1+0x640] ;  /* 0x0006400001007983 */ /* 0x010f280000300800 */
        /* <DEDUP_REMOVED lines=15> */
[----:B------:R-:W4:Y:S01]  /*18440*/  LDL.LU R4, [R1+0x668] ;  /* 0x0006680001047983 */ /* 0x000f220000300800 */
[----:B--2---:R-:W-:-:S03]  /*18450*/  FADD R10, R68, R10 ;  /* 0x0000000a440a7221 */ /* 0x004fc60000000000 */
[----:B------:R-:W2:Y:S04]  /*18460*/  LDL.LU R68, [R1+0xb4c] ;  /* 0x000b4c0001447983 */ /* 0x000ea80000300800 */
[----:B------:R0:W-:Y:S01]  /*18470*/  STL [R1+0x608], R10 ;  /* 0x0006080a01007387 */ /* 0x0001e20000100800 */
[----:B---3--:R-:W-:-:S03]  /*18480*/  FADD R27, R69, R27 ;  /* 0x0000001b451b7221 */ /* 0x008fc60000000000 */
[----:B0-----:R-:W3:Y:S04]  /*18490*/  LDL.LU R10, [R1+0x650] ;  /* 0x00065000010a7983 */ /* 0x001ee80000300800 */
        /* <DEDUP_REMOVED lines=14> */
[----:B0-----:R-:W2:Y:S01]  /*18580*/  LDL.LU R29, [R1+0x644] ;  /* 0x00064400011d7983 */ /* 0x001ea20000300800 */
[----:B------:R-:W-:-:S03]  /*18590*/  FADD R34, R35, R34 ;  /* 0x0000002223227221 */ /* 0x000fc60000000000 */
[----:B------:R-:W2:Y:S04]  /*185a0*/  LDL.LU R40, [R1+0xb3c] ;  /* 0x000b3c0001287983 */ /* 0x000ea80000300800 */
[----:B------:R0:W-:Y:S01]  /*185b0*/  STL [R1+0x618], R41 ;  /* 0x0006182901007387 */ /* 0x0001e20000100800 */
[----:B------:R-:W-:-:S03]  /*185c0*/  FADD R32, R33, R32 ;  /* 0x0000002021207221 */ /* 0x000fc60000000000 */
[----:B0-----:R-:W2:Y:S01]  /*185d0*/  LDL.LU R41, [R1+0xb38] ;  /* 0x000b380001297983 */ /* 0x001ea20000300800 */
[----:B------:R-:W-:-:S03]  /*185e0*/  FADD R30, R31, R30 ;  /* 0x0000001e1f1e7221 */ /* 0x000fc60000000000 */
[----:B------:R-:W2:Y:S04]  /*185f0*/  LDL.LU R42, [R1+0xb34] ;  /* 0x000b3400012a7983 */ /* 0x000ea80000300800 */
[----:B------:R0:W-:Y:S01]  /*18600*/  STL [R1+0x61c], R43 ;  /* 0x00061c2b01007387 */ /* 0x0001e20000100800 */
[----:B------:R-:W-:-:S01]  /*18610*/  FADD R25, R26, R25 ;  /* 0x000000191a197221 */ /* 0x000fc20000000000 */
[----:B------:R-:W-:Y:S02]  /*18620*/  FADD R3, R24, R3 ;  /* 0x0000000318037221 */ /* 0x000fe40000000000 */
[----:B0-----:R-:W2:Y:S04]  /*18630*/  LDL.LU R43, [R1+0xb30] ;  /* 0x000b3000012b7983 */ /* 0x001ea80000300800 */
[----:B------:R-:W-:Y:S01]  /*18640*/  STL [R1+0x620], R38 ;  /* 0x0006202601007387 */ /* 0x000fe20000100800 */
[----:B------:R-:W-:-:S03]  /*18650*/  FADD R2, R55, R2 ;  /* 0x0000000237027221 */ /* 0x000fc60000000000 */
[----:B------:R-:W-:Y:S04]  /*18660*/  STL [R1+0x624], R36 ;  /* 0x0006242401007387 */ /* 0x000fe80000100800 */
[----:B------:R-:W-:Y:S01]  /*18670*/  STL [R1+0x628], R34 ;  /* 0x0006282201007387 */ /* 0x000fe20000100800 */
[----:B----4-:R-:W-:-:S03]  /*18680*/  FADD R0, R54, R0 ;  /* 0x0000000036007221 */ /* 0x010fc60000000000 */
[----:B------:R-:W-:Y:S04]  /*18690*/  STL [R1+0x62c], R32 ;  /* 0x00062c2001007387 */ /* 0x000fe80000100800 */
[----:B------:R-:W-:Y:S04]  /*186a0*/  STL [R1+0x630], R30 ;  /* 0x0006301e01007387 */ /* 0x000fe80000100800 */
[----:B------:R-:W-:Y:S04]  /*186b0*/  STL [R1+0x634], R25 ;  /* 0x0006341901007387 */ /* 0x000fe80000100800 */
[----:B------:R-:W4:Y:S04]  /*186c0*/  LDL R26, [R1+0xf4] ;  /* 0x0000f400011a7983 */ /* 0x000f280000100800 */
[----:B------:R0:W-:Y:S04]  /*186d0*/  STL [R1+0x638], R3 ;  /* 0x0006380301007387 */ /* 0x0001e80000100800 */
[----:B0-----:R-:W4:Y:S04]  /*186e0*/  LDL.LU R3, [R1+0x66c] ;  /* 0x00066c0001037983 */ /* 0x001f280000300800 */
[----:B------:R0:W-:Y:S04]  /*186f0*/  STL [R1+0x63c], R2 ;  /* 0x00063c0201007387 */ /* 0x0001e80000100800 */
[----:B------:R-:W4:Y:S04]  /*18700*/  LDL R25, [R1+0xf8] ;  /* 0x0000f80001197983 */ /* 0x000f280000100800 */
[----:B------:R1:W-:Y:S04]  /*18710*/  STL [R1+0x640], R0 ;  /* 0x0006400001007387 */ /* 0x0003e80000100800 */
[----:B0-----:R-:W4:Y:S04]  /*18720*/  LDL.LU R2, [R1+0x670] ;  /* 0x0006700001027983 */ /* 0x001f280000300800 */
[----:B------:R-:W4:Y:S04]  /*18730*/  LDL R24, [R1+0xfc] ;  /* 0x0000fc0001187983 */ /* 0x000f280000100800 */
[----:B-1----:R-:W4:Y:S01]  /*18740*/  LDL.LU R0, [R1+0x674] ;  /* 0x0006740001007983 */ /* 0x002f220000300800 */
[----:B------:R-:W-:-:S01]  /*18750*/  FADD R9, R49, R9 ;  /* 0x0000000931097221 */ /* 0x000fc20000000000 */
[----:B------:R-:W-:Y:S01]  /*18760*/  FADD R8, R48, R8 ;  /* 0x0000000830087221 */ /* 0x000fe20000000000 */
[----:B------:R-:W-:-:S01]  /*18770*/  FADD R7, R47, R7 ;  /* 0x000000072f077221 */ /* 0x000fc20000000000 */
[----:B------:R-:W-:Y:S01]  /*18780*/  FADD R6, R46, R6 ;  /* 0x000000062e067221 */ /* 0x000fe20000000000 */
[----:B------:R-:W-:-:S01]  /*18790*/  FADD R5, R45, R5 ;  /* 0x000000052d057221 */ /* 0x000fc20000000000 */
[----:B------:R-:W-:Y:S01]  /*187a0*/  FADD R4, R44, R4 ;  /* 0x000000042c047221 */ /* 0x000fe20000000000 */
[----:B---3--:R-:W-:-:S01]  /*187b0*/  FADD R10, R50, R10 ;  /* 0x0000000a320a7221 */ /* 0x008fc20000000000 */
[----:B--2---:R-:W-:Y:S01]  /*187c0*/  FADD R27, R51, R27 ;  /* 0x0000001b331b7221 */ /* 0x004fe20000000000 */
[----:B------:R-:W-:-:S01]  /*187d0*/  FADD R28, R52, R28 ;  /* 0x0000001c341c7221 */ /* 0x000fc20000000000 */
[----:B------:R-:W-:-:S05]  /*187e0*/  FADD R29, R53, R29 ;  /* 0x0000001d351d7221 */ /* 0x000fca0000000000 */
[----:B------:R0:W-:Y:S04]  /*187f0*/  STL [R1+0x644], R29 ;  /* 0x0006441d01007387 */ /* 0x0001e80000100800 */
[----:B------:R-:W-:Y:S04]  /*18800*/  STL [R1+0x648], R28 ;  /* 0x0006481c01007387 */ /* 0x000fe80000100800 */
[----:B------:R1:W-:Y:S04]  /*18810*/  STL [R1+0x64c], R27 ;  /* 0x00064c1b01007387 */ /* 0x0003e80000100800 */
[----:B------:R-:W-:Y:S04]  /*18820*/  STL [R1+0x650], R10 ;  /* 0x0006500a01007387 */ /* 0x000fe80000100800 */
[----:B------:R-:W-:Y:S04]  /*18830*/  STL [R1+0x654], R9 ;  /* 0x0006540901007387 */ /* 0x000fe80000100800 */
[----:B------:R-:W-:Y:S04]  /*18840*/  STL [R1+0x658], R8 ;  /* 0x0006580801007387 */ /* 0x000fe80000100800 */
[----:B------:R-:W-:Y:S04]  /*18850*/  STL [R1+0x65c], R7 ;  /* 0x00065c0701007387 */ /* 0x000fe80000100800 */
[----:B------:R-:W2:Y:S04]  /*18860*/  LDL R35, [R1+0x80] ;  /* 0x0000800001237983 */ /* 0x000ea80000100800 */
[----:B------:R-:W-:Y:S04]  /*18870*/  STL [R1+0x660], R6 ;  /* 0x0006600601007387 */ /* 0x000fe80000100800 */
[----:B------:R-:W2:Y:S04]  /*18880*/  LDL.LU R34, [R1+0x678] ;  /* 0x0006780001227983 */ /* 0x000ea80000300800 */
[----:B------:R3:W-:Y:S04]  /*18890*/  STL [R1+0x664], R5 ;  /* 0x0006640501007387 */ /* 0x0007e80000100800 */
[----:B------:R-:W2:Y:S04]  /*188a0*/  LDL R33, [R1+0x84] ;  /* 0x0000840001217983 */ /* 0x000ea80000100800 */
[----:B------:R-:W-:Y:S04]  /*188b0*/  STL [R1+0x668], R4 ;  /* 0x0006680401007387 */ /* 0x000fe80000100800 */
[----:B------:R-:W2:Y:S04]  /*188c0*/  LDL R53, [R1+0x88] ;  /* 0x0000880001357983 */ /* 0x000ea80000100800 */
[----:B------:R-:W2:Y:S04]  /*188d0*/  LDL R51, [R1+0x8c] ;  /* 0x00008c0001337983 */ /* 0x000ea80000100800 */
[----:B------:R-:W2:Y:S04]  /*188e0*/  LDL R49, [R1+0x90] ;  /* 0x0000900001317983 */ /* 0x000ea80000100800 */
[----:B------:R-:W2:Y:S04]  /*188f0*/  LDL R47, [R1+0x94] ;  /* 0x00009400012f7983 */ /* 0x000ea80000100800 */
[----:B------:R-:W2:Y:S04]  /*18900*/  LDL R45, [R1+0x98] ;  /* 0x00009800012d7983 */ /* 0x000ea80000100800 */
[----:B------:R-:W2:Y:S01]  /*18910*/  LDL R31, [R1+0x9c] ;  /* 0x00009c00011f7983 */ /* 0x000ea20000100800 */
[----:B----4-:R-:W-:-:S03]  /*18920*/  FADD R3, R26, R3 ;  /* 0x000000031a037221 */ /* 0x010fc60000000000 */
[----:B0-----:R-:W4:Y:S04]  /*18930*/  LDL R29, [R1+0xa0] ;  /* 0x0000a000011d7983 */ /* 0x001f280000100800 */
[----:B-1----:R-:W4:Y:S04]  /*18940*/  LDL R27, [R1+0xa4] ;  /* 0x0000a400011b7983 */ /* 0x002f280000100800 */
[----:B------:R-:W4:Y:S04]  /*18950*/  LDL R55, [R1+0xa8] ;  /* 0x0000a80001377983 */ /* 0x000f280000100800 */
[----:B------:R-:W4:Y:S01]  /*18960*/  LDL R54, [R1+0xac] ;  /* 0x0000ac0001367983 */ /* 0x000f220000100800 */
[----:B------:R-:W-:-:S03]  /*18970*/  FADD R2, R25, R2 ;  /* 0x0000000219027221 */ /* 0x000fc60000000000 */
[----:B------:R-:W4:Y:S04]  /*18980*/  LDL R52, [R1+0xb0] ;  /* 0x0000b00001347983 */ /* 0x000f280000100800 */
[----:B------:R-:W4:Y:S01]  /*18990*/  LDL R50, [R1+0xb4] ;  /* 0x0000b40001327983 */ /* 0x000f220000100800 */
[----:B------:R-:W-:-:S03]  /*189a0*/  FADD R0, R24, R0 ;  /* 0x0000000018007221 */ /* 0x000fc60000000000 */
[----:B------:R-:W4:Y:S04]  /*189b0*/  LDL R48, [R1+0xb8] ;  /* 0x0000b80001307983 */ /* 0x000f280000100800 */
[----:B------:R-:W4:Y:S04]  /*189c0*/  LDL R46, [R1+0xbc] ;  /* 0x0000bc00012e7983 */ /* 0x000f280000100800 */
[----:B------:R-:W4:Y:S04]  /*189d0*/  LDL R44, [R1+0x40] ;  /* 0x00004000012c7983 */ /* 0x000f280000100800 */
[----:B------:R-:W4:Y:S04]  /*189e0*/  LDL.LU R32, [R1+0x67c] ;  /* 0x00067c0001207983 */ /* 0x000f280000300800 */
[----:B------:R0:W-:Y:S04]  /*189f0*/  STL [R1+0x66c], R3 ;  /* 0x00066c0301007387 */ /* 0x0001e80000100800 */
[----:B---3--:R-:W3:Y:S04]  /*18a00*/  LDL.LU R5, [R1+0x680] ;  /* 0x0006800001057983 */ /* 0x008ee80000300800 */
[----:B------:R1:W-:Y:S04]  /*18a10*/  STL [R1+0x670], R2 ;  /* 0x0006700201007387 */ /* 0x0003e80000100800 */
[----:B0-----:R-:W3:Y:S04]  /*18a20*/  LDL.LU R3, [R1+0x684] ;  /* 0x0006840001037983 */ /* 0x001ee80000300800 */
[----:B------:R0:W-:Y:S04]  /*18a30*/  STL [R1+0x674], R0 ;  /* 0x0006740001007387 */ /* 0x0001e80000100800 */
[----:B-1----:R-:W3:Y:S04]  /*18a40*/  LDL.LU R2, [R1+0x688] ;  /* 0x0006880001027983 */ /* 0x002ee80000300800 */
[----:B0-----:R-:W3:Y:S04]  /*18a50*/  LDL.LU R0, [R1+0x68c] ;  /* 0x00068c0001007983 */ /* 0x001ee80000300800 */
        /* <DEDUP_REMOVED lines=11> */
[----:B--2---:R-:W-:-:S05]  /*18b10*/  FADD R34, R35, R34 ;  /* 0x0000002223227221 */ /* 0x004fca0000000000 */
[----:B------:R-:W-:Y:S01]  /*18b20*/  STL [R1+0x678], R34 ;  /* 0x0006782201007387 */ /* 0x000fe20000100800 */
[----:B----4-:R-:W-:-:S01]  /*18b30*/  FADD R32, R33, R32 ;  /* 0x0000002021207221 */ /* 0x010fc20000000000 */
[----:B---3--:R-:W-:-:S04]  /*18b40*/  FADD R5, R53, R5 ;  /* 0x0000000535057221 */ /* 0x008fc80000000000 */
[----:B------:R-:W-:Y:S04]  /*18b50*/  STL [R1+0x67c], R32 ;  /* 0x00067c2001007387 */ /* 0x000fe80000100800 */
[----:B------:R0:W-:Y:S01]  /*18b60*/  STL [R1+0x680], R5 ;  /* 0x0006800501007387 */ /* 0x0001e20000100800 */
[----:B------:R-:W-:-:S03]  /*18b70*/  FADD R3, R51, R3 ;  /* 0x0000000333037221 */ /* 0x000fc60000000000 */
[----:B------:R-:W2:Y:S04]  /*18b80*/  LDL R53, [R1+0x44] ;  /* 0x0000440001357983 */ /* 0x000ea80000100800 */
[----:B------:R1:W-:Y:S01]  /*18b90*/  STL [R1+0x684], R3 ;  /* 0x0006840301007387 */ /* 0x0003e20000100800 */
[----:B------:R-:W-:-:S03]  /*18ba0*/  FADD R2, R49, R2 ;  /* 0x0000000231027221 */ /* 0x000fc60000000000 */
[----:B0-----:R-:W2:Y:S01]  /*18bb0*/  LDL.LU R5, [R1+0x6bc] ;  /* 0x0006bc0001057983 */ /* 0x001ea20000300800 */
[----:B------:R-:W-:-:S03]  /*18bc0*/  FADD R0, R47, R0 ;  /* 0x000000002f007221 */ /* 0x000fc60000000000 */
[----:B------:R-:W-:Y:S04]  /*18bd0*/  STL [R1+0x688], R2 ;  /* 0x0006880201007387 */ /* 0x000fe80000100800 */
[----:B------:R-:W3:Y:S04]  /*18be0*/  LDL R51, [R1+0x48] ;  /* 0x0000480001337983 */ /* 0x000ee80000100800 */
[----:B------:R0:W-:Y:S04]  /*18bf0*/  STL [R1+0x68c], R0 ;  /* 0x00068c0001007387 */ /* 0x0001e80000100800 */
[----:B-1----:R-:W3:Y:S04]  /*18c00*/  LDL.LU R3, [R1+0x6c0] ;  /* 0x0006c00001037983 */ /* 0x002ee80000300800 */
[----:B------:R-:W4:Y:S04]  /*18c10*/  LDL R49, [R1+0x4c] ;  /* 0x00004c0001317983 */ /* 0x000f280000100800 */
[----:B0-----:R-:W4:Y:S01]  /*18c20*/  LDL.LU R0, [R1+0x6c4] ;  /* 0x0006c40001007983 */ /* 0x001f220000300800 */
[----:B------:R-:W-:-:S03]  /*18c30*/  FADD R4, R45, R4 ;  /* 0x000000042d047221 */ /* 0x000fc60000000000 */
[----:B------:R-:W4:Y:S04]  /*18c40*/  LDL R47, [R1+0x50] ;  /* 0x00005000012f7983 */ /* 0x000f280000100800 */
[----:B------:R-:W4:Y:S04]  /*18c50*/  LDL.LU R2, [R1+0x6c8] ;  /* 0x0006c80001027983 */ /* 0x000f280000300800 */
[----:B------:R-:W4:Y:S04]  /*18c60*/  LDL R45, [R1+0x54] ;  /* 0x00005400012d7983 */ /* 0x000f280000100800 */
[----:B------:R0:W-:Y:S04]  /*18c70*/  STL [R1+0x690], R4 ;  /* 0x0006900401007387 */ /* 0x0001e80000100800 */
[----:B0-----:R-:W4:Y:S01]  /*18c80*/  LDL.LU R4, [R1+0x6cc] ;  /* 0x0006cc0001047983 */ /* 0x001f220000300800 */
[----:B------:R-:W-:-:S01]  /*18c90*/  FADD R30, R31, R30 ;  /* 0x0000001e1f1e7221 */ /* 0x000fc20000000000 */
[----:B------:R-:W-:Y:S01]  /*18ca0*/  FADD R28, R29, R28 ;  /* 0x0000001c1d1c7221 */ /* 0x000fe20000000000 */
[----:B------:R-:W-:-:S01]  /*18cb0*/  FADD R26, R27, R26 ;  /* 0x0000001a1b1a7221 */ /* 0x000fc20000000000 */
[----:B------:R-:W-:Y:S01]  /*18cc0*/  FADD R25, R55, R25 ;  /* 0x0000001937197221 */ /* 0x000fe20000000000 */
[----:B------:R-:W-:-:S01]  /*18cd0*/  FADD R24, R54, R24 ;  /* 0x0000001836187221 */ /* 0x000fc20000000000 */
[----:B------:R-:W-:Y:S01]  /*18ce0*/  STL [R1+0x694], R30 ;  /* 0x0006941e01007387 */ /* 0x000fe20000100800 */
[----:B------:R-:W-:-:S01]  /*18cf0*/  FADD R10, R52, R10 ;  /* 0x0000000a340a7221 */ /* 0x000fc20000000000 */
[----:B------:R-:W-:-:S02]  /*18d00*/  FADD R9, R50, R9 ;  /* 0x0000000932097221 */ /* 0x000fc40000000000 */
[----:B------:R-:W-:Y:S01]  /*18d10*/  STL [R1+0x698], R28 ;  /* 0x0006981c01007387 */ /* 0x000fe20000100800 */
[----:B------:R-:W-:-:S03]  /*18d20*/  FADD R8, R48, R8 ;  /* 0x0000000830087221 */ /* 0x000fc60000000000 */
[----:B------:R-:W-:Y:S01]  /*18d30*/  STL [R1+0x69c], R26 ;  /* 0x00069c1a01007387 */ /* 0x000fe20000100800 */
[----:B------:R-:W-:-:S03]  /*18d40*/  FADD R7, R46, R7 ;  /* 0x000000072e077221 */ /* 0x000fc60000000000 */
[----:B------:R-:W-:Y:S01]  /*18d50*/  STL [R1+0x6a0], R25 ;  /* 0x0006a01901007387 */ /* 0x000fe20000100800 */
[----:B------:R-:W-:-:S03]  /*18d60*/  FADD R6, R44, R6 ;  /* 0x000000062c067221 */ /* 0x000fc60000000000 */
[----:B------:R-:W-:Y:S04]  /*18d70*/  STL [R1+0x6a4], R24 ;  /* 0x0006a41801007387 */ /* 0x000fe80000100800 */
[----:B------:R0:W-:Y:S04]  /*18d80*/  STL [R1+0x6a8], R10 ;  /* 0x0006a80a01007387 */ /* 0x0001e80000100800 */
[----:B------:R-:W-:Y:S04]  /*18d90*/  STL [R1+0x6ac], R9 ;  /* 0x0006ac0901007387 */ /* 0x000fe80000100800 */
[----:B------:R-:W4:Y:S04]  /*18da0*/  LDL R44, [R1+0x58] ;  /* 0x00005800012c7983 */ /* 0x000f280000100800 */
[----:B------:R-:W-:Y:S04]  /*18db0*/  STL [R1+0x6b0], R8 ;  /* 0x0006b00801007387 */ /* 0x000fe80000100800 */
[----:B------:R-:W4:Y:S04]  /*18dc0*/  LDL R46, [R1+0x5c] ;  /* 0x00005c00012e7983 */ /* 0x000f280000100800 */
[----:B------:R-:W-:Y:S04]  /*18dd0*/  STL [R1+0x6b4], R7 ;  /* 0x0006b40701007387 */ /* 0x000fe80000100800 */
[----:B------:R-:W4:Y:S04]  /*18de0*/  LDL R48, [R1+0x60] ;  /* 0x0000600001307983 */ /* 0x000f280000100800 */
[----:B------:R-:W-:Y:S04]  /*18df0*/  STL [R1+0x6b8], R6 ;  /* 0x0006b80601007387 */ /* 0x000fe80000100800 */
[----:B------:R-:W4:Y:S04]  /*18e00*/  LDL R50, [R1+0x64] ;  /* 0x0000640001327983 */ /* 0x000f280000100800 */
[----:B------:R-:W4:Y:S04]  /*18e10*/  LDL R52, [R1+0x68] ;  /* 0x0000680001347983 */ /* 0x000f280000100800 */
[----:B0-----:R-:W4:Y:S04]  /*18e20*/  LDL R10, [R1+0x6c] ;  /* 0x00006c00010a7983 */ /* 0x001f280000100800 */
[----:B------:R-:W4:Y:S04]  /*18e30*/  LDL R39, [R1+0x70] ;  /* 0x0000700001277983 */ /* 0x000f280000100800 */
[----:B------:R-:W4:Y:S04]  /*18e40*/  LDL R32, [R1+0x74] ;  /* 0x0000740001207983 */ /* 0x000f280000100800 */
[----:B------:R-:W4:Y:S04]  /*18e50*/  LDL R30, [R1+0x78] ;  /* 0x00007800011e7983 */ /* 0x000f280000100800 */
[----:B------:R-:W4:Y:S04]  /*18e60*/  LDL R28, [R1+0x7c] ;  /* 0x00007c00011c7983 */ /* 0x000f280000100800 */
[----:B------:R-:W4:Y:S04]  /*18e70*/  LDL R26, [R1] ;  /* 0x00000000011a7983 */ /* 0x000f280000100800 */
[----:B------:R-:W4:Y:S04]  /*18e80*/  LDL R24, [R1+0x4] ;  /* 0x0000040001187983 */ /* 0x000f280000100800 */
[----:B------:R-:W4:Y:S01]  /*18e90*/  LDL R54, [R1+0x8] ;  /* 0x0000080001367983 */ /* 0x000f220000100800 */
[----:B--2---:R-:W-:-:S01]  /*18ea0*/  FADD R5, R53, R5 ;  /* 0x0000000535057221 */ /* 0x004fc20000000000 */
[----:B---3--:R-:W-:Y:S01]  /*18eb0*/  FADD R3, R51, R3 ;  /* 0x0000000333037221 */ /* 0x008fe20000000000 */
[----:B----4-:R-:W-:-:S05]  /*18ec0*/  FADD R0, R49, R0 ;  /* 0x0000000031007221 */ /* 0x010fca0000000000 */
[----:B------:R0:W-:Y:S01]  /*18ed0*/  STL [R1+0x6c4], R0 ;  /* 0x0006c40001007387 */ /* 0x0001e20000100800 */
[----:B------:R-:W-:-:S03]  /*18ee0*/  FADD R2, R47, R2 ;  /* 0x000000022f027221 */ /* 0x000fc60000000000 */
[----:B------:R-:W-:Y:S04]  /*18ef0*/  STL [R1+0x6bc], R5 ;  /* 0x0006bc0501007387 */ /* 0x000fe80000100800 */
[----:B0-----:R-:W2:Y:S04]  /*18f00*/  LDL.LU R0, [R1+0x700] ;  /* 0x0007000001007983 */ /* 0x001ea80000300800 */
[----:B------:R0:W-:Y:S01]  /*18f10*/  STL [R1+0x6c0], R3 ;  /* 0x0006c00301007387 */ /* 0x0001e20000100800 */
[----:B------:R-:W-:-:S03]  /*18f20*/  FADD R4, R45, R4 ;  /* 0x000000042d047221 */ /* 0x000fc60000000000 */
[----:B0-----:R-:W3:Y:S04]  /*18f30*/  LDL.LU R3, [R1+0x6f8] ;  /* 0x0006f80001037983 */ /* 0x001ee80000300800 */
[----:B------:R0:W-:Y:S04]  /*18f40*/  STL [R1+0x6c8], R2 ;  /* 0x0006c80201007387 */ /* 0x0001e80000100800 */
[----:B0-----:R-:W4:Y:S04]  /*18f50*/  LDL.LU R2, [R1+0x6fc] ;  /* 0x0006fc0001027983 */ /* 0x001f280000300800 */
[----:B------:R-:W3:Y:S04]  /*18f60*/  LDL.LU R45, [R1+0x6d0] ;  /* 0x0006d000012d7983 */ /* 0x000ee80000300800 */
[----:B------:R-:W4:Y:S04]  /*18f70*/  LDL.LU R47, [R1+0x6d4] ;  /* 0x0006d400012f7983 */ /* 0x000f280000300800 */
[----:B------:R-:W4:Y:S04]  /*18f80*/  LDL.LU R49, [R1+0x6d8] ;  /* 0x0006d80001317983 */ /* 0x000f280000300800 */
[----:B------:R0:W-:Y:S04]  /*18f90*/  STL [R1+0x6cc], R4 ;  /* 0x0006cc0401007387 */ /* 0x0001e80000100800 */
[----:B------:R-:W4:Y:S04]  /*18fa0*/  LDL.LU R51, [R1+0x6dc] ;  /* 0x0006dc0001337983 */ /* 0x000f280000300800 */
[----:B------:R-:W4:Y:S04]  /*18fb0*/  LDL.LU R9, [R1+0x6e0] ;  /* 0x0006e00001097983 */ /* 0x000f280000300800 */
[----:B------:R-:W4:Y:S04]  /*18fc0*/  LDL.LU R8, [R1+0x6e4] ;  /* 0x0006e40001087983 */ /* 0x000f280000300800 */
[----:B------:R-:W4:Y:S04]  /*18fd0*/  LDL.LU R7, [R1+0x6e8] ;  /* 0x0006e80001077983 */ /* 0x000f280000300800 */
[----:B------:R-:W4:Y:S04]  /*18fe0*/  LDL.LU R6, [R1+0x6ec] ;  /* 0x0006ec0001067983 */ /* 0x000f280000300800 */
[----:B------:R-:W4:Y:S04]  /*18ff0*/  LDL.LU R5, [R1+0x6f0] ;  /* 0x0006f00001057983 */ /* 0x000f280000300800 */
[----:B0-----:R-:W4:Y:S04]  /*19000*/  LDL.LU R4, [R1+0x6f4] ;  /* 0x0006f40001047983 */ /* 0x001f280000300800 */
        /* <DEDUP_REMOVED lines=12> */
[----:B--2---:R-:W-:-:S01]  /*190d0*/  FADD R0, R54, R0 ;  /* 0x0000000036007221 */ /* 0x004fc20000000000 */
[----:B---3--:R-:W-:-:S02]  /*190e0*/  FADD R45, R44, R45 ;  /* 0x0000002d2c2d7221 */ /* 0x008fc40000000000 */
[----:B------:R-:W2:Y:S01]  /*190f0*/  LDL.LU R44, [R1+0xb2c] ;  /* 0x000b2c00012c7983 */ /* 0x000ea20000300800 */
[----:B----4-:R-:W-:-:S03]  /*19100*/  FADD R47, R46, R47 ;  /* 0x0000002f2e2f7221 */ /* 0x010fc60000000000 */
[----:B------:R0:W-:Y:S01]  /*19110*/  STL [R1+0x6d0], R45 ;  /* 0x0006d02d01007387 */ /* 0x0001e20000100800 */
[----:B------:R-:W-:-:S03]  /*19120*/  FADD R49, R48, R49 ;  /* 0x0000003130317221 */ /* 0x000fc60000000000 */
[----:B0-----:R-:W3:Y:S01]  /*19130*/  LDL.LU R45, [R1+0xb28] ;  /* 0x000b2800012d7983 */ /* 0x001ee20000300800 */
[----:B------:R-:W-:-:S03]  /*19140*/  FADD R51, R50, R51 ;  /* 0x0000003332337221 */ /* 0x000fc60000000000 */
[----:B------:R-:W4:Y:S04]  /*19150*/  LDL.LU R46, [R1+0xb24] ;  /* 0x000b2400012e7983 */ /* 0x000f280000300800 */
[----:B------:R0:W-:Y:S01]  /*19160*/  STL [R1+0x6d4], R47 ;  /* 0x0006d42f01007387 */ /* 0x0001e20000100800 */
[----:B------:R-:W-:-:S01]  /*19170*/  FADD R9, R52, R9 ;  /* 0x0000000934097221 */ /* 0x000fc20000000000 */
[----:B------:R-:W-:Y:S01]  /*19180*/  FADD R8, R10, R8 ;  /* 0x000000080a087221 */ /* 0x000fe20000000000 */
[----:B------:R-:W-:-:S01]  /*19190*/  FADD R7, R39, R7 ;  /* 0x0000000727077221 */ /* 0x000fc20000000000 */
[----:B0-----:R-:W4:Y:S04]  /*191a0*/  LDL.LU R47, [R1+0xb20] ;  /* 0x000b2000012f7983 */ /* 0x001f280000300800 */
        /* <DEDUP_REMOVED lines=9> */
[----:B------:R-:W-:-:S02]  /*19240*/  FADD R2, R24, R2 ;  /* 0x0000000218027221 */ /* 0x000fc40000000000 */
[----:B0-----:R-:W4:Y:S04]  /*19250*/  LDL.LU R51, [R1+0xb10] ;  /* 0x000b100001337983 */ /* 0x001f280000300800 */
[----:B------:R-:W4:Y:S04]  /*19260*/  LDL.LU R52, [R1+0xb0c] ;  /* 0x000b0c0001347983 */ /* 0x000f280000300800 */
[----:B------:R0:W-:Y:S04]  /*19270*/  STL [R1+0x6e0], R9 ;  /* 0x0006e00901007387 */ /* 0x0001e80000100800 */
[----:B------:R1:W-:Y:S04]  /*19280*/  STL [R1+0x6e4], R8 ;  /* 0x0006e40801007387 */ /* 0x0003e80000100800 */
[----:B------:R1:W-:Y:S04]  /*19290*/  STL [R1+0x6e8], R7 ;  /* 0x0006e80701007387 */ /* 0x0003e80000100800 */
[----:B------:R1:W-:Y:S04]  /*192a0*/  STL [R1+0x6ec], R6 ;  /* 0x0006ec0601007387 */ /* 0x0003e80000100800 */
[----:B------:R1:W-:Y:S04]  /*192b0*/  STL [R1+0x6f0], R5 ;  /* 0x0006f00501007387 */ /* 0x0003e80000100800 */
[----:B------:R1:W-:Y:S04]  /*192c0*/  STL [R1+0x6f4], R4 ;  /* 0x0006f40401007387 */ /* 0x0003e80000100800 */
[----:B------:R-:W2:Y:S04]  /*192d0*/  LDL.LU R54, [R1+0x704] ;  /* 0x0007040001367983 */ /* 0x000ea80000300800 */
[----:B------:R1:W-:Y:S04]  /*192e0*/  STL [R1+0x6f8], R3 ;  /* 0x0006f80301007387 */ /* 0x0003e80000100800 */
[----:B------:R-:W3:Y:S04]  /*192f0*/  LDL.LU R24, [R1+0x708] ;  /* 0x0007080001187983 */ /* 0x000ee80000300800 */
[----:B------:R1:W-:Y:S04]  /*19300*/  STL [R1+0x6fc], R2 ;  /* 0x0006fc0201007387 */ /* 0x0003e80000100800 */
[----:B------:R-:W4:Y:S04]  /*19310*/  LDL.LU R26, [R1+0x70c] ;  /* 0x00070c00011a7983 */ /* 0x000f280000300800 */
[----:B------:R1:W-:Y:S04]  /*19320*/  STL [R1+0x700], R0 ;  /* 0x0007000001007387 */ /* 0x0003e80000100800 */
[----:B------:R-:W4:Y:S04]  /*19330*/  LDL.LU R28, [R1+0x710] ;  /* 0x00071000011c7983 */ /* 0x000f280000300800 */
[----:B------:R-:W4:Y:S04]  /*19340*/  LDL.LU R30, [R1+0x714] ;  /* 0x00071400011e7983 */ /* 0x000f280000300800 */
[----:B------:R-:W4:Y:S04]  /*19350*/  LDL.LU R32, [R1+0x718] ;  /* 0x0007180001207983 */ /* 0x000f280000300800 */
[----:B------:R-:W4:Y:S04]  /*19360*/  LDL.LU R39, [R1+0x71c] ;  /* 0x00071c0001277983 */ /* 0x000f280000300800 */
[----:B------:R-:W4:Y:S04]  /*19370*/  LDL.LU R10, [R1+0x720] ;  /* 0x00072000010a7983 */ /* 0x000f280000300800 */
[----:B0-----:R-:W4:Y:S04]  /*19380*/  LDL.LU R9, [R1+0x724] ;  /* 0x0007240001097983 */ /* 0x001f280000300800 */
[----:B-1----:R-:W4:Y:S04]  /*19390*/  LDL.LU R8, [R1+0x728] ;  /* 0x0007280001087983 */ /* 0x002f280000300800 */
[----:B------:R-:W4:Y:S04]  /*193a0*/  LDL.LU R7, [R1+0x72c] ;  /* 0x00072c0001077983 */ /* 0x000f280000300800 */
[----:B------:R-:W4:Y:S04]  /*193b0*/  LDL.LU R6, [R1+0x730] ;  /* 0x0007300001067983 */ /* 0x000f280000300800 */
[----:B------:R-:W4:Y:S04]  /*193c0*/  LDL.LU R5, [R1+0x734] ;  /* 0x0007340001057983 */ /* 0x000f280000300800 */
[----:B------:R-:W4:Y:S04]  /*193d0*/  LDL.LU R4, [R1+0x738] ;  /* 0x0007380001047983 */ /* 0x000f280000300800 */
[----:B------:R-:W4:Y:S04]  /*193e0*/  LDL.LU R3, [R1+0x73c] ;  /* 0x00073c0001037983 */ /* 0x000f280000300800 */
[----:B------:R-:W4:Y:S04]  /*193f0*/  LDL.LU R2, [R1+0x740] ;  /* 0x0007400001027983 */ /* 0x000f280000300800 */
[----:B------:R-:W4:Y:S01]  /*19400*/  LDL.LU R0, [R1+0x744] ;  /* 0x0007440001007983 */ /* 0x000f220000300800 */
[----:B--2---:R-:W-:-:S03]  /*19410*/  FADD R54, R53, R54 ;  /* 0x0000003635367221 */ /* 0x004fc60000000000 */
[----:B------:R-:W2:Y:S04]  /*19420*/  LDL.LU R53, [R1+0xb08] ;  /* 0x000b080001357983 */ /* 0x000ea80000300800 */
[----:B------:R0:W-:Y:S01]  /*19430*/  STL [R1+0x704], R54 ;  /* 0x0007043601007387 */ /* 0x0001e20000100800 */
[----:B---3--:R-:W-:-:S03]  /*19440*/  FADD R24, R55, R24 ;  /* 0x0000001837187221 */ /* 0x008fc60000000000 */
[----:B0-----:R-:W3:Y:S01]  /*19450*/  LDL.LU R54, [R1+0xb04] ;  /* 0x000b040001367983 */ /* 0x001ee20000300800 */
[----:B----4-:R-:W-:-:S03]  /*19460*/  FADD R26, R25, R26 ;  /* 0x0000001a191a7221 */ /* 0x010fc60000000000 */
[----:B------:R-:W4:Y:S04]  /*19470*/  LDL.LU R55, [R1+0xb00] ;  /* 0x000b000001377983 */ /* 0x000f280000300800 */
[----:B------:R0:W-:Y:S01]  /*19480*/  STL [R1+0x708], R24 ;  /* 0x0007081801007387 */ /* 0x0001e20000100800 */
[----:B------:R-:W-:-:S01]  /*19490*/  FADD R28, R27, R28 ;  /* 0x0000001c1b1c7221 */ /* 0x000fc20000000000 */
[----:B------:R-:W-:Y:S02]  /*194a0*/  FADD R30, R29, R30 ;  /* 0x0000001e1d1e7221 */ /* 0x000fe40000000000 */
        /* <DEDUP_REMOVED lines=29> */
[----:B------:R1:W-:Y:S01]  /*19680*/  STL [R1+0x72c], R7 ;  /* 0x00072c0701007387 */ /* 0x0003e20000100800 */
[----:B------:R-:W-:-:S03]  /*19690*/  FADD R0, R219, R0 ;  /* 0x00000000db007221 */ /* 0x000fc60000000000 */
[----:B------:R1:W-:Y:S04]  /*196a0*/  STL [R1+0x730], R6 ;  /* 0x0007300601007387 */ /* 0x0003e80000100800 */
[----:B------:R1:W-:Y:S04]  /*196b0*/  STL [R1+0x734], R5 ;  /* 0x0007340501007387 */ /* 0x0003e80000100800 */
[----:B------:R1:W-:Y:S04]  /*196c0*/  STL [R1+0x738], R4 ;  /* 0x0007380401007387 */ /* 0x0003e80000100800 */
[----:B0-----:R-:W2:Y:S04]  /*196d0*/  LDL.LU R39, [R1+0x748] ;  /* 0x0007480001277983 */ /* 0x001ea80000300800 */
        /* <DEDUP_REMOVED lines=16> */
[----:B0-----:R-:W4:Y:S04]  /*197e0*/  LDL.LU R3, [R1+0x780] ;  /* 0x0007800001037983 */ /* 0x001f280000300800 */
[----:B------:R-:W4:Y:S04]  /*197f0*/  LDL.LU R2, [R1+0x784] ;  /* 0x0007840001027983 */ /* 0x000f280000300800 */
[----:B------:R-:W4:Y:S01]  /*19800*/  LDL.LU R0, [R1+0x788] ;  /* 0x0007880001007983 */ /* 0x000f220000300800 */
[----:B--2---:R-:W-:-:S01]  /*19810*/  FADD R39, R220, R39 ;  /* 0x00000027dc277221 */ /* 0x004fc20000000000 */
[----:B---3--:R-:W-:-:S04]  /*19820*/  FADD R38, R221, R38 ;  /* 0x00000026dd267221 */ /* 0x008fc80000000000 */
[----:B------:R0:W-:Y:S01]  /*19830*/  STL [R1+0x748], R39 ;  /* 0x0007482701007387 */ /* 0x0001e20000100800 */
[----:B----4-:R-:W-:-:S03]  /*19840*/  FADD R37, R222, R37 ;  /* 0x00000025de257221 */ /* 0x010fc60000000000 */
        /* <DEDUP_REMOVED lines=26> */
[----:B0-----:R-:W4:Y:S01]  /*199f0*/  LDL.LU R39, [R1+0x78c] ;  /* 0x00078c0001277983 */ /* 0x001f220000300800 */
[----:B------:R-:W-:-:S03]  /*19a00*/  FADD R0, R204, R0 ;  /* 0x00000000cc007221 */ /* 0x000fc60000000000 */
[----:B------:R0:W-:Y:S04]  /*19a10*/  STL [R1+0x780], R3 ;  /* 0x0007800301007387 */ /* 0x0001e80000100800 */
[----:B-1----:R-:W4:Y:S04]  /*19a20*/  LDL.LU R38, [R1+0x790] ;  /* 0x0007900001267983 */ /* 0x002f280000300800 */
[----:B------:R1:W-:Y:S04]  /*19a30*/  STL [R1+0x784], R2 ;  /* 0x0007840201007387 */ /* 0x0003e80000100800 */
[----:B--2---:R-:W2:Y:S04]  /*19a40*/  LDL.LU R37, [R1+0x794] ;  /* 0x0007940001257983 */ /* 0x004ea80000300800 */
[----:B------:R1:W-:Y:S04]  /*19a50*/  STL [R1+0x788], R0 ;  /* 0x0007880001007387 */ /* 0x0003e80000100800 */
[----:B---3--:R-:W3:Y:S04]  /*19a60*/  LDL.LU R36, [R1+0x798] ;  /* 0x0007980001247983 */ /* 0x008ee80000300800 */
[----:B----4-:R-:W4:Y:S04]  /*19a70*/  LDL.LU R35, [R1+0x79c] ;  /* 0x00079c0001237983 */ /* 0x010f280000300800 */
        /* <DEDUP_REMOVED lines=9> */
[----:B0-----:R-:W4:Y:S04]  /*19b10*/  LDL.LU R3, [R1+0x7c4] ;  /* 0x0007c40001037983 */ /* 0x001f280000300800 */
[----:B-1----:R-:W4:Y:S04]  /*19b20*/  LDL.LU R2, [R1+0x7c8] ;  /* 0x0007c80001027983 */ /* 0x002f280000300800 */
[----:B------:R-:W4:Y:S01]  /*19b30*/  LDL.LU R0, [R1+0x7cc] ;  /* 0x0007cc0001007983 */ /* 0x000f220000300800 */
[----:B------:R-:W-:-:S01]  /*19b40*/  FADD R39, R205, R39 ;  /* 0x00000027cd277221 */ /* 0x000fc20000000000 */
[----:B------:R-:W-:-:S04]  /*19b50*/  FADD R38, R206, R38 ;  /* 0x00000026ce267221 */ /* 0x000fc80000000000 */
[----:B------:R0:W-:Y:S01]  /*19b60*/  STL [R1+0x78c], R39 ;  /* 0x00078c2701007387 */ /* 0x0001e20000100800 */
[----:B--2---:R-:W-:-:S03]  /*19b70*/  FADD R37, R207, R37 ;  /* 0x00000025cf257221 */ /* 0x004fc60000000000 */
[----:B------:R1:W-:Y:S01]  /*19b80*/  STL [R1+0x790], R38 ;  /* 0x0007902601007387 */ /* 0x0003e20000100800 */
[----:B---3--:R-:W-:-:S03]  /*19b90*/  FADD R36, R208, R36 ;  /* 0x00000024d0247221 */ /* 0x008fc60000000000 */
        /* <DEDUP_REMOVED lines=455> */
[----:B------:R-:W-:Y:S01]  /*1b810*/  STL [R1+0x9f0], R39 ;  /* 0x0009f02701007387 */ /* 0x000fe20000100800 */
[----:B--2---:R-:W-:-:S03]  /*1b820*/  FADD R37, R40, R37 ;  /* 0x0000002528257221 */ /* 0x004fc60000000000 */
[----:B------:R-:W-:Y:S01]  /*1b830*/  STL [R1+0x9f4], R38 ;  /* 0x0009f42601007387 */ /* 0x000fe20000100800 */
[----:B---3--:R-:W-:-:S03]  /*1b840*/  FADD R36, R41, R36 ;  /* 0x0000002429247221 */ /* 0x008fc60000000000 */
[----:B------:R-:W-:Y:S01]  /*1b850*/  STL [R1+0x9f8], R37 ;  /* 0x0009f82501007387 */ /* 0x000fe20000100800 */
[----:B----4-:R-:W-:-:S03]  /*1b860*/  FADD R35, R42, R35 ;  /* 0x000000232a237221 */ /* 0x010fc60000000000 */
[----:B------:R-:W-:Y:S01]  /*1b870*/  STL [R1+0x9fc], R36 ;  /* 0x0009fc2401007387 */ /* 0x000fe20000100800 */
[----:B------:R-:W-:-:S03]  /*1b880*/  FADD R34, R43, R34 ;  /* 0x000000222b227221 */ /* 0x000fc60000000000 */
[----:B------:R-:W-:Y:S01]  /*1b890*/  STL [R1+0xa00], R35 ;  /* 0x000a002301007387 */ /* 0x000fe20000100800 */
[----:B------:R-:W-:-:S03]  /*1b8a0*/  FADD R11, R44, R11 ;  /* 0x0000000b2c0b7221 */ /* 0x000fc60000000000 */
[----:B------:R0:W-:Y:S01]  /*1b8b0*/  STL [R1+0xa04], R34 ;  /* 0x000a042201007387 */ /* 0x0001e20000100800 */
        /* <DEDUP_REMOVED lines=20> */
[----:B------:R-:W4:Y:S04]  /*1ba00*/  LDL.LU R35, [R1+0xa38] ;  /* 0x000a380001237983 */ /* 0x000f280000300800 */
[----:B------:R0:W-:Y:S04]  /*1ba10*/  STL [R1+0xa2c], R2 ;  /* 0x000a2c0201007387 */ /* 0x0001e80000100800 */
[----:B------:R-:W4:Y:S04]  /*1ba20*/  LDL.LU R36, [R1+0xa3c] ;  /* 0x000a3c0001247983 */ /* 0x000f280000300800 */
[----:B------:R0:W-:Y:S04]  /*1ba30*/  STL [R1+0xa30], R0 ;  /* 0x000a300001007387 */ /* 0x0001e80000100800 */
[----:B------:R-:W4:Y:S04]  /*1ba40*/  LDL.LU R37, [R1+0xa40] ;  /* 0x000a400001257983 */ /* 0x000f280000300800 */
[----:B------:R-:W4:Y:S04]  /*1ba50*/  LDL.LU R38, [R1+0xa44] ;  /* 0x000a440001267983 */ /* 0x000f280000300800 */
[----:B------:R-:W4:Y:S04]  /*1ba60*/  LDL.LU R39, [R1+0xa48] ;  /* 0x000a480001277983 */ /* 0x000f280000300800 */
[----:B-1----:R-:W4:Y:S04]  /*1ba70*/  LDL.LU R10, [R1+0xa4c] ;  /* 0x000a4c00010a7983 */ /* 0x002f280000300800 */
[----:B--2---:R-:W2:Y:S04]  /*1ba80*/  LDL.LU R9, [R1+0xa50] ;  /* 0x000a500001097983 */ /* 0x004ea80000300800 */
[----:B---3--:R-:W3:Y:S04]  /*1ba90*/  LDL.LU R8, [R1+0xa54] ;  /* 0x000a540001087983 */ /* 0x008ee80000300800 */
[----:B----4-:R-:W4:Y:S04]  /*1baa0*/  LDL.LU R7, [R1+0xa58] ;  /* 0x000a580001077983 */ /* 0x010f280000300800 */
[----:B------:R-:W4:Y:S04]  /*1bab0*/  LDL.LU R6, [R1+0xa5c] ;  /* 0x000a5c0001067983 */ /* 0x000f280000300800 */
[----:B------:R-:W4:Y:S04]  /*1bac0*/  LDL.LU R5, [R1+0xa60] ;  /* 0x000a600001057983 */ /* 0x000f280000300800 */
[----:B------:R-:W4:Y:S04]  /*1bad0*/  LDL.LU R4, [R1+0xa64] ;  /* 0x000a640001047983 */ /* 0x000f280000300800 */
[----:B0-----:R-:W4:Y:S04]  /*1bae0*/  LDL.LU R3, [R1+0xa68] ;  /* 0x000a680001037983 */ /* 0x001f280000300800 */
[----:B------:R-:W4:Y:S04]  /*1baf0*/  LDL.LU R2, [R1+0xa6c] ;  /* 0x000a6c0001027983 */ /* 0x000f280000300800 */
[----:B------:R-:W4:Y:S04]  /*1bb00*/  LDL.LU R0, [R1+0xa70] ;  /* 0x000a700001007983 */ /* 0x000f280000300800 */
[----:B------:R-:W4:Y:S01]  /*1bb10*/  LDL.LU R11, [R1+0xa74] ;  /* 0x000a7400010b7983 */ /* 0x000f220000300800 */
[----:B------:R-:W-:-:S05]  /*1bb20*/  FADD R34, R55, R34 ;  /* 0x0000002237227221 */ /* 0x000fca0000000000 */
[----:B------:R0:W-:Y:S01]  /*1bb30*/  STL [R1+0xa34], R34 ;  /* 0x000a342201007387 */ /* 0x0001e20000100800 */
[----:B------:R-:W-:-:S03]  /*1bb40*/  FADD R35, R24, R35 ;  /* 0x0000002318237221 */ /* 0x000fc60000000000 */
[----:B0-----:R-:W4:Y:S01]  /*1bb50*/  LDL.LU R34, [R1+0xad4] ;  /* 0x000ad40001227983 */ /* 0x001f220000300800 */
[----:B------:R-:W-:-:S03]  /*1bb60*/  FADD R36, R25, R36 ;  /* 0x0000002419247221 */ /* 0x000fc60000000000 */
[----:B------:R0:W-:Y:S01]  /*1bb70*/  STL [R1+0xa38], R35 ;  /* 0x000a382301007387 */ /* 0x0001e20000100800 */
[----:B------:R-:W-:-:S01]  /*1bb80*/  FADD R37, R26, R37 ;  /* 0x000000251a257221 */ /* 0x000fc20000000000 */
[----:B------:R-:W-:Y:S02]  /*1bb90*/  FADD R38, R27, R38 ;  /* 0x000000261b267221 */ /* 0x000fe40000000000 */
[----:B0-----:R-:W4:Y:S01]  /*1bba0*/  LDL.LU R35, [R1+0xad0] ;  /* 0x000ad00001237983 */ /* 0x001f220000300800 */
[----:B------:R-:W-:-:S03]  /*1bbb0*/  FADD R39, R28, R39 ;  /* 0x000000271c277221 */ /* 0x000fc60000000000 */
[----:B------:R0:W-:Y:S04]  /*1bbc0*/  STL [R1+0xa3c], R36 ;  /* 0x000a3c2401007387 */ /* 0x0001e80000100800 */
[----:B0-----:R-:W4:Y:S04]  /*1bbd0*/  LDL.LU R36, [R1+0xacc] ;  /* 0x000acc0001247983 */ /* 0x001f280000300800 */
[----:B------:R0:W-:Y:S04]  /*1bbe0*/  STL [R1+0xa40], R37 ;  /* 0x000a402501007387 */ /* 0x0001e80000100800 */
[----:B0-----:R-:W4:Y:S04]  /*1bbf0*/  LDL.LU R37, [R1+0xac8] ;  /* 0x000ac80001257983 */ /* 0x001f280000300800 */
[----:B------:R0:W-:Y:S04]  /*1bc00*/  STL [R1+0xa44], R38 ;  /* 0x000a442601007387 */ /* 0x0001e80000100800 */
[----:B0-----:R-:W4:Y:S04]  /*1bc10*/  LDL.LU R38, [R1+0xac4] ;  /* 0x000ac40001267983 */ /* 0x001f280000300800 */
[----:B------:R0:W-:Y:S04]  /*1bc20*/  STL [R1+0xa48], R39 ;  /* 0x000a482701007387 */ /* 0x0001e80000100800 */
[----:B0-----:R-:W4:Y:S01]  /*1bc30*/  LDL.LU R39, [R1+0xac0] ;  /* 0x000ac00001277983 */ /* 0x001f220000300800 */
[----:B------:R-:W-:-:S01]  /*1bc40*/  FADD R10, R29, R10 ;  /* 0x0000000a1d0a7221 */ /* 0x000fc20000000000 */
[----:B--2---:R-:W-:Y:S01]  /*1bc50*/  FADD R9, R30, R9 ;  /* 0x000000091e097221 */ /* 0x004fe20000000000 */
[----:B---3--:R-:W-:-:S01]  /*1bc60*/  FADD R8, R31, R8 ;  /* 0x000000081f087221 */ /* 0x008fc20000000000 */
[----:B----4-:R-:W-:-:S02]  /*1bc70*/  FADD R7, R32, R7 ;  /* 0x0000000720077221 */ /* 0x010fc40000000000 */
[----:B------:R0:W-:Y:S01]  /*1bc80*/  STL [R1+0xa4c], R10 ;  /* 0x000a4c0a01007387 */ /* 0x0001e20000100800 */
[----:B------:R-:W-:-:S03]  /*1bc90*/  FADD R6, R33, R6 ;  /* 0x0000000621067221 */ /* 0x000fc60000000000 */
        /* <DEDUP_REMOVED lines=8> */
[----:B-1----:R0:W5:Y:S01]  /*1bd20*/  LDL.LU R6, [R1+0xaac] ;  /* 0x000aac0001067983 */ /* 0x0021620000300800 */
[----:B------:R-:W-:Y:S01]  /*1bd30*/  UMOV UR41, URZ ;  /* 0x0000003f00297c82 */ /* 0x000fe20008000000 */
[----:B------:R-:W-:-:S05]  /*1bd40*/  FADD R5, R34, R5 ;  /* 0x0000000522057221 */ /* 0x000fca0000000000 */
[----:B------:R1:W-:Y:S01]  /*1bd50*/  STL [R1+0xa60], R5 ;  /* 0x000a600501007387 */ /* 0x0003e20000100800 */
[----:B------:R-:W-:-:S03]  /*1bd60*/  FADD R4, R35, R4 ;  /* 0x0000000423047221 */ /* 0x000fc60000000000 */
[----:B-1----:R0:W5:Y:S04]  /*1bd70*/  LDL.LU R5, [R1+0xaa8] ;  /* 0x000aa80001057983 */ /* 0x0021680000300800 */
        /* <DEDUP_REMOVED lines=12> */
[----:B------:R0:W-:Y:S02]  /*1be40*/  STL [R1+0xa74], R11 ;  /* 0x000a740b01007387 */ /* 0x0001e40000100800 */
.L_x_28:
[----:B------:R-:W-:Y:S05]  /*1be50*/  @!P1 BRA `(.L_x_29) ;  /* 0x0000000000049947 */ /* 0x000fea0003800000 */
[----:B------:R-:W-:Y:S01]  /*1be60*/  BPT.TRAP 0x1 ;  /* 0x000000040000795c */ /* 0x000fe20000300000 */
.L_x_29:
[----:B0-----:R-:W2:Y:S04]  /*1be70*/  LDL R11, [R1+0xa80] ;  /* 0x000a8000010b7983 */ /* 0x001ea80000100800 */
[----:B-----5:R0:W-:Y:S04]  /*1be80*/  STL [R1+0xa98], R0 ;  /* 0x000a980001007387 */ /* 0x0201e80000100800 */
[----:B0-----:R-:W3:Y:S01]  /*1be90*/  LDL R0, [R1+0xa84] ;  /* 0x000a840001007983 */ /* 0x001ee20000100800 */
[----:B--2---:R-:W-:Y:S01]  /*1bea0*/  ISETP.NE.AND P0, PT, R11, RZ, PT ;  /* 0x000000ff0b00720c */ /* 0x004fe20003f05270 */
[----:B------:R-:W-:-:S12]  /*1beb0*/  IMAD.U32 R11, RZ, RZ, UR50 ;  /* 0x00000032ff0b7e24 */ /* 0x000fd8000f8e00ff */
[----:B------:R-:W-:-:S05]  /*1bec0*/  @P0 LEA R11, R11, UR9, 0x3 ;  /* 0x000000090b0b0c11 */ /* 0x000fca000f8e18ff */
[----:B------:R-:W-:-:S05]  /*1bed0*/  @P0 VIADD R11, R11, 0x20 ;  /* 0x000000200b0b0836 */ /* 0x000fca0000000000 */
[----:B---3--:R-:W-:Y:S02]  /*1bee0*/  @P0 PRMT R11, R0, 0x654, R11 ;  /* 0x00000654000b0816 */ /* 0x008fe4000000000b */
[----:B------:R0:W5:Y:S01]  /*1bef0*/  LDL.LU R0, [R1+0xa98] ;  /* 0x000a980001007983 */ /* 0x0001620000300800 */
[----:B------:R-:W-:Y:S01]  /*1bf00*/  UISETP.GT.U32.AND UP0, UPT, UR4, 0x1, UPT ;  /* 0x000000010400788c */ /* 0x000fe2000bf04070 */
[----:B------:R0:W-:Y:S05]  /*1bf10*/  @P0 SYNCS.ARRIVE.TRANS64.RED.A1T0 RZ, [R11+URZ], RZ ;  /* 0x000000ff0bff09a7 */ /* 0x0001ea000810043f */
[----:B------:R-:W-:-:S13]  /*1bf20*/  PLOP3.LUT P0, PT, PT, PT, UP0, 0x80, 0x0 ;  /* 0x000000000000781c */ /* 0x000fda0003f0f008 */
[----:B0-----:R-:W-:Y:S05]  /*1bf30*/  @P0 BRA `(.L_x_30) ;  /* 0x0000000000040947 */ /* 0x001fea0003800000 */
[----:B------:R-:W-:Y:S01]  /*1bf40*/  BPT.TRAP 0x1 ;  /* 0x000000040000795c */ /* 0x000fe20000300000 */
.L_x_30:
[----:B------:R-:W-:Y:S01]  /*1bf50*/  UIADD3 UR51, UR51, 0x1, URZ ;  /* 0x0000000133337890 */ /* 0x000fe2000fffe03f */
[C---:B------:R-:W-:Y:S01]  /*1bf60*/  ISETP.GT.AND P0, PT, R10.reuse, 0x1, PT ;  /* 0x000000010a00780c */ /* 0x040fe20003f04270 */
[----:B------:R-:W-:Y:S01]  /*1bf70*/  UIADD3 UR50, UR50, 0x1, URZ ;  /* 0x0000000132327890 */ /* 0x000fe2000fffe03f */
[----:B------:R-:W-:Y:S01]  /*1bf80*/  VIADD R10, R10, 0xffffffff ;  /* 0xffffffff0a0a7836 */ /* 0x000fe20000000000 */
[----:B------:R-:W-:Y:S02]  /*1bf90*/  UISETP.NE.AND UP0, UPT, UR51, 0x4, UPT ;  /* 0x000000043300788c */ /* 0x000fe4000bf05270 */
[----:B------:R-:W-:Y:S02]  /*1bfa0*/  UISETP.NE.AND UP1, UPT, UR50, 0x4, UPT ;  /* 0x000000043200788c */ /* 0x000fe4000bf25270 */
[----:B------:R-:W-:Y:S02]  /*1bfb0*/  USEL UR13, URZ, 0x1, UP0 ;  /* 0x000000013f0d7887 */ /* 0x000fe40008000000 */
[----:B------:R-:W-:-:S02]  /*1bfc0*/  USEL UR51, UR51, URZ, UP0 ;  /* 0x0000003f33337287 */ /* 0x000fc40008000000 */
[----:B------:R-:W-:Y:S02]  /*1bfd0*/  USEL UR50, UR50, URZ, UP1 ;  /* 0x0000003f32327287 */ /* 0x000fe40008800000 */
[----:B------:R-:W-:Y:S01]  /*1bfe0*/  LOP3.LUT R9, R9, UR13, RZ, 0x3c, !PT ;  /* 0x0000000d09097c12 */ /* 0x000fe2000f8e3cff */
[----:B------:R-:W-:Y:S01]  /*1bff0*/  UMOV UR13, 0x1 ;  /* 0x00000001000d7882 */ /* 0x000fe20000000000 */
[----:B------:R-:W-:Y:S08]  /*1c000*/  @P0 BRA `(.L_x_31) ;  /* 0xffffff3800480947 */ /* 0x000ff0000383ffff */
.L_x_23:
[----:B------:R-:W-:-:S04]  /*1c010*/  UISETP.NE.AND UP0, UPT, UR41, URZ, UPT ;  /* 0x0000003f2900728c */ /* 0x000fc8000bf05270 */
[----:B------:R-:W-:-:S06]  /*1c020*/  USEL UR12, URZ, 0x1, !UP0 ;  /* 0x000000013f0c7887 */ /* 0x000fcc000c000000 */
[----:B------:R-:W-:-:S13]  /*1c030*/  ISETP.NE.AND P0, PT, RZ, UR12, PT ;  /* 0x0000000cff007c0c */ /* 0x000fda000bf05270 */
[----:B------:R-:W-:Y:S05]  /*1c040*/  @!P0 BRA `(.L_x_32) ;  /* 0x0000006800088947 */ /* 0x000fea0003800000 */
[----:B------:R-:W2:Y:S04]  /*1c050*/  LDL.LU R9, [R1+0x404] ;  /* 0x0004040001097983 */ /* 0x000ea80000300800 */
[----:B------:R-:W4:Y:S04]  /*1c060*/  LDL.LU R10, [R1+0x310] ;  /* 0x00031000010a7983 */ /* 0x000f280000300800 */
[----:B------:R-:W4:Y:S04]  /*1c070*/  LDL.LU R11, [R1+0x408] ;  /* 0x00040800010b7983 */ /* 0x000f280000300800 */
[----:B-----5:R0:W-:Y:S04]  /*1c080*/  STL [R1+0xb80], R85 ;  /* 0x000b805501007387 */ /* 0x0201e80000100800 */
[----:B0-----:R-:W2:Y:S04]  /*1c090*/  LDL.LU R85, [R1+0x30c] ;  /* 0x00030c0001557983 */ /* 0x001ea80000300800 */
[----:B------:R0:W-:Y:S04]  /*1c0a0*/  STL [R1+0xb7c], R86 ;  /* 0x000b7c5601007387 */ /* 0x0001e80000100800 */
[----:B0-----:R-:W3:Y:S04]  /*1c0b0*/  LDL.LU R86, [R1+0x400] ;  /* 0x0004000001567983 */ /* 0x001ee80000300800 */
[----:B------:R0:W-:Y:S04]  /*1c0c0*/  STL [R1+0xb78], R87 ;  /* 0x000b785701007387 */ /* 0x0001e80000100800 */
[----:B0-----:R-:W3:Y:S04]  /*1c0d0*/  LDL.LU R87, [R1+0x308] ;  /* 0x0003080001577983 */ /* 0x001ee80000300800 */
[----:B------:R0:W-:Y:S04]  /*1c0e0*/  STL [R1+0xb74], R56 ;  /* 0x000b743801007387 */ /* 0x0001e80000100800 */
[----:B0-----:R-:W4:Y:S04]  /*1c0f0*/  LDL.LU R56, [R1+0x3fc] ;  /* 0x0003fc0001387983 */ /* 0x001f280000300800 */
[----:B------:R0:W-:Y:S04]  /*1c100*/  STL [R1+0xb70], R57 ;  /* 0x000b703901007387 */ /* 0x0001e80000100800 */
[----:B0-----:R-:W4:Y:S04]  /*1c110*/  LDL.LU R57, [R1+0x304] ;  /* 0x0003040001397983 */ /* 0x001f280000300800 */
[----:B------:R0:W-:Y:S04]  /*1c120*/  STL [R1+0xb6c], R58 ;  /* 0x000b6c3a01007387 */ /* 0x0001e80000100800 */
[----:B0-----:R-:W2:Y:S04]  /*1c130*/  LDL.LU R58, [R1+0x3f8] ;  /* 0x0003f800013a7983 */ /* 0x001ea80000300800 */
[----:B------:R0:W-:Y:S04]  /*1c140*/  STL [R1+0xb68], R59 ;  /* 0x000b683b01007387 */ /* 0x0001e80000100800 */
        /* <DEDUP_REMOVED lines=92> */
[----:B0-----:R-:W3:Y:S01]  /*1c710*/  LDL.LU R7, [R1+0x380] ;  /* 0x0003800001077983 */ /* 0x001ee20000300800 */
[----:B--2---:R-:W-:Y:S01]  /*1c720*/  FADD R50, R51, R50 ;  /* 0x0000003233327221 */ /* 0x004fe20000000000 */
[----:B----4-:R-:W-:Y:S01]  /*1c730*/  FADD R48, R49, R48 ;  /* 0x0000003031307221 */ /* 0x010fe20000000000 */
[----:B---3--:R-:W-:Y:S01]  /*1c740*/  FADD R46, R47, R46 ;  /* 0x0000002e2f2e7221 */ /* 0x008fe20000000000 */
[----:B------:R-:W-:Y:S01]  /*1c750*/  STL [R1+0xaac], R6 ;  /* 0x000aac0601007387 */ /* 0x000fe20000100800 */
[----:B------:R-:W-:Y:S01]  /*1c760*/  FADD R44, R45, R44 ;  /* 0x0000002c2d2c7221 */ /* 0x000fe20000000000 */
[----:B------:R-:W-:Y:S01]  /*1c770*/  FADD R42, R43, R42 ;  /* 0x0000002a2b2a7221 */ /* 0x000fe20000000000 */
[----:B------:R-:W-:Y:S01]  /*1c780*/  FADD R40, R41, R40 ;  /* 0x0000002829287221 */ /* 0x000fe20000000000 */
        /* <DEDUP_REMOVED lines=12> */
[----:B------:R-:W-:Y:S01]  /*1c850*/  FADD R52, R53, R52 ;  /* 0x0000003435347221 */ /* 0x000fe20000000000 */
[----:B------:R-:W-:Y:S01]  /*1c860*/  STL [R1+0xa9c], R2 ;  /* 0x000a9c0201007387 */ /* 0x000fe20000100800 */
[----:B------:R-:W-:Y:S01]  /*1c870*/  FADD R9, R85, R9 ;  /* 0x0000000955097221 */ /* 0x000fe20000000000 */
[----:B------:R-:W-:-:S02]  /*1c880*/  FADD R11, R10, R11 ;  /* 0x0000000b0a0b7221 */ /* 0x000fc40000000000 */
[----:B------:R1:W-:Y:S01]  /*1c890*/  STL [R1+0xa98], R0 ;  /* 0x000a980001007387 */ /* 0x0003e20000100800 */
[----:B------:R-:W-:-:S05]  /*1c8a0*/  FADD R54, R55, R54 ;  /* 0x0000003637367221 */ /* 0x000fca0000000000 */
        /* <DEDUP_REMOVED lines=20> */
[----:B-1----:R-:W4:Y:S01]  /*1c9f0*/  LDL.LU R0, [R1+0x314] ;  /* 0x0003140001007983 */ /* 0x002f220000300800 */
[----:B------:R-:W-:-:S03]  /*1ca00*/  FADD R233, R28, R233 ;  /* 0x000000e91ce97221 */ /* 0x000fc60000000000 */
[----:B------:R1:W-:Y:S04]  /*1ca10*/  STL [R1+0x400], R86 ;  /* 0x0004005601007387 */ /* 0x0003e80000100800 */
[----:B------:R-:W4:Y:S04]  /*1ca20*/  LDL.LU R2, [R1+0x40c] ;  /* 0x00040c0001027983 */ /* 0x000f280000300800 */
[----:B------:R1:W-:Y:S01]  /*1ca30*/  STL [R1+0x404], R9 ;  /* 0x0004040901007387 */ /* 0x0003e20000100800 */
[----:B------:R-:W-:-:S03]  /*1ca40*/  FADD R232, R29, R232 ;  /* 0x000000e81de87221 */ /* 0x000fc60000000000 */
[----:B------:R-:W4:Y:S04]  /*1ca50*/  LDL.LU R3, [R1+0x318] ;  /* 0x0003180001037983 */ /* 0x000f280000300800 */
[----:B------:R1:W-:Y:S04]  /*1ca60*/  STL [R1+0x408], R11 ;  /* 0x0004080b01007387 */ /* 0x0003e80000100800 */
[----:B------:R-:W4:Y:S04]  /*1ca70*/  LDL.LU R4, [R1+0x410] ;  /* 0x0004100001047983 */ /* 0x000f280000300800 */
[----:B------:R-:W4:Y:S01]  /*1ca80*/  LDL.LU R5, [R1+0x31c] ;  /* 0x00031c0001057983 */ /* 0x000f220000300800 */
[----:B------:R-:W-:-:S03]  /*1ca90*/  FADD R23, R30, R23 ;  /* 0x000000171e177221 */ /* 0x000fc60000000000 */
[----:B------:R-:W4:Y:S01]  /*1caa0*/  LDL.LU R6, [R1+0x414] ;  /* 0x0004140001067983 */ /* 0x000f220000300800 */
[----:B------:R-:W-:Y:S01]  /*1cab0*/  FADD R22, R31, R22 ;  /* 0x000000161f167221 */ /* 0x000fe20000000000 */
        /* <DEDUP_REMOVED lines=9> */
[----:B------:R-:W-:-:S02]  /*1cb50*/  FADD R12, R7, R12 ;  /* 0x0000000c070c7221 */ /* 0x000fc40000000000 */
        /* <DEDUP_REMOVED lines=21> */
[----:B--2---:R-:W2:Y:S04]  /*1ccb0*/  LDL.LU R52, [R1+0x440] ;  /* 0x0004400001347983 */ /* 0x004ea80000300800 */
[----:B------:R-:W2:Y:S04]  /*1ccc0*/  LDL.LU R51, [R1+0x2cc] ;  /* 0x0002cc0001337983 */ /* 0x000ea80000300800 */
[----:B---3--:R-:W3:Y:S04]  /*1ccd0*/  LDL.LU R50, [R1+0x444] ;  /* 0x0004440001327983 */ /* 0x008ee80000300800 */
[----:B------:R-:W3:Y:S04]  /*1cce0*/  LDL.LU R49, [R1+0x2d0] ;  /* 0x0002d00001317983 */ /* 0x000ee80000300800 */
        /* <DEDUP_REMOVED lines=30> */
[----:B------:R-:W4:Y:S01]  /*1ced0*/  LDL.LU R11, [R1+0x484] ;  /* 0x00048400010b7983 */ /* 0x000f220000300800 */
[----:B------:R-:W-:Y:S01]  /*1cee0*/  FADD R2, R0, R2 ;  /* 0x0000000200027221 */ /* 0x000fe20000000000 */
[----:B------:R-:W-:Y:S01]  /*1cef0*/  FADD R4, R3, R4 ;  /* 0x0000000403047221 */ /* 0x000fe20000000000 */
[----:B------:R-:W-:-:S03]  /*1cf00*/  FADD R6, R5, R6 ;  /* 0x0000000605067221 */ /* 0x000fc60000000000 */
[----:B------:R0:W-:Y:S04]  /*1cf10*/  STL [R1+0x40c], R2 ;  /* 0x00040c0201007387 */ /* 0x0001e80000100800 */
[----:B------:R1:W-:Y:S04]  /*1cf20*/  STL [R1+0x410], R4 ;  /* 0x0004100401007387 */ /* 0x0003e80000100800 */
[----:B------:R1:W-:Y:S01]  /*1cf30*/  STL [R1+0x414], R6 ;  /* 0x0004140601007387 */ /* 0x0003e20000100800 */
[----:B------:R-:W-:Y:S01]  /*1cf40*/  FADD R8, R7, R8 ;  /* 0x0000000807087221 */ /* 0x000fe20000000000 */
[----:B------:R-:W-:-:S04]  /*1cf50*/  FADD R38, R39, R38 ;  /* 0x0000002627267221 */ /* 0x000fc80000000000 */
        /* <DEDUP_REMOVED lines=49> */
[----:B------:R-:W4:Y:S04]  /*1d270*/  LDL.LU R0, [R1+0x290] ;  /* 0x0002900001007983 */ /* 0x000f280000300800 */
[----:B------:R4:W-:Y:S01]  /*1d280*/  STL [R1+0x47c], R86 ;  /* 0x00047c5601007387 */ /* 0x0009e20000100800 */
[----:B------:R-:W-:-:S03]  /*1d290*/  FADD R9, R85, R9 ;  /* 0x0000000955097221 */ /* 0x000fc60000000000 */
[----:B0-----:R-:W4:Y:S04]  /*1d2a0*/  LDL.LU R2, [R1+0x488] ;  /* 0x0004880001027983 */ /* 0x001f280000300800 */
[----:B------:R0:W-:Y:S01]  /*1d2b0*/  STL [R1+0x480], R9 ;  /* 0x0004800901007387 */ /* 0x0001e20000100800 */
[----:B------:R-:W-:-:S03]  /*1d2c0*/  FADD R11, R10, R11 ;  /* 0x0000000b0a0b7221 */ /* 0x000fc60000000000 */
[----:B------:R-:W4:Y:S04]  /*1d2d0*/  LDL.LU R3, [R1+0x294] ;  /* 0x0002940001037983 */ /* 0x000f280000300800 */
[----:B------:R0:W-:Y:S04]  /*1d2e0*/  STL [R1+0x484], R11 ;  /* 0x0004840b01007387 */ /* 0x0001e80000100800 */
        /* <DEDUP_REMOVED lines=59> */
[----:B------:R-:W-:-:S05]  /*1d6a0*/  FADD R2, R0, R2 ;  /* 0x0000000200027221 */ /* 0x000fca0000000000 */
        /* <DEDUP_REMOVED lines=372> */
[----:B------:R-:W-:Y:S01]  /*1edf0*/  STL [R1+0x5fc], R2 ;  /* 0x0005fc0201007387 */ /* 0x000fe20000100800 */
[----:B------:R-:W-:Y:S01]  /*1ee00*/  FADD R4, R3, R4 ;  /* 0x0000000403047221 */ /* 0x000fe20000000000 */
[----:B------:R-:W-:-:S04]  /*1ee10*/  FADD R6, R5, R6 ;  /* 0x0000000605067221 */ /* 0x000fc80000000000 */
        /* <DEDUP_REMOVED lines=52> */
[----:B------:R-:W-:Y:S01]  /*1f160*/  FADD R86, R87, R86 ;  /* 0x0000005657567221 */ /* 0x000fe20000000000 */
[----:B------:R-:W-:Y:S02]  /*1f170*/  FADD R9, R85, R9 ;  /* 0x0000000955097221 */ /* 0x000fe40000000000 */
[----:B------:R-:W2:Y:S04]  /*1f180*/  LDL.LU R85, [R1+0x80] ;  /* 0x0000800001557983 */ /* 0x000ea80000300800 */
[----:B------:R0:W-:Y:S01]  /*1f190*/  STL [R1+0x66c], R86 ;  /* 0x00066c5601007387 */ /* 0x0001e20000100800 */
[----:B------:R-:W-:-:S03]  /*1f1a0*/  FADD R11, R10, R11 ;  /* 0x0000000b0a0b7221 */ /* 0x000fc60000000000 */
[----:B0-----:R-:W2:Y:S04]  /*1f1b0*/  LDL.LU R86, [R1+0x678] ;  /* 0x0006780001567983 */ /* 0x001ea80000300800 */
[----:B------:R0:W-:Y:S04]  /*1f1c0*/  STL [R1+0x670], R9 ;  /* 0x0006700901007387 */ /* 0x0001e80000100800 */
[----:B------:R-:W3:Y:S04]  /*1f1d0*/  LDL.LU R87, [R1+0x84] ;  /* 0x0000840001577983 */ /* 0x000ee80000300800 */
[----:B------:R1:W-:Y:S04]  /*1f1e0*/  STL [R1+0x674], R11 ;  /* 0x0006740b01007387 */ /* 0x0003e80000100800 */
        /* <DEDUP_REMOVED lines=58> */
[----:B-1----:R-:W4:Y:S01]  /*1f590*/  LDL.LU R11, [R1+0x6f0] ;  /* 0x0006f000010b7983 */ /* 0x002f220000300800 */
[----:B--2---:R-:W-:-:S03]  /*1f5a0*/  FADD R86, R85, R86 ;  /* 0x0000005655567221 */ /* 0x004fc60000000000 */
[----:B------:R-:W2:Y:S04]  /*1f5b0*/  LDL.LU R85, [R1+0xb80] ;  /* 0x000b800001557983 */ /* 0x000ea80000300800 */
[----:B------:R0:W-:Y:S01]  /*1f5c0*/  STL [R1+0x678], R86 ;  /* 0x0006785601007387 */ /* 0x0001e20000100800 */
[----:B---3--:R-:W-:-:S03]  /*1f5d0*/  FADD R56, R87, R56 ;  /* 0x0000003857387221 */ /* 0x008fc60000000000 */
[----:B0-----:R-:W3:Y:S04]  /*1f5e0*/  LDL.LU R86, [R1+0xb7c] ;  /* 0x000b7c0001567983 */ /* 0x001ee80000300800 */
[----:B------:R-:W3:Y:S01]  /*1f5f0*/  LDL.LU R87, [R1+0xb78] ;  /* 0x000b780001577983 */ /* 0x000ee20000300800 */
[----:B----4-:R-:W-:-:S03]  /*1f600*/  FADD R58, R57, R58 ;  /* 0x0000003a393a7221 */ /* 0x010fc60000000000 */
        /* <DEDUP_REMOVED lines=9> */
[----:B------:R0:W-:Y:S01]  /*1f6a0*/  STL [R1+0x684], R60 ;  /* 0x0006843c01007387 */ /* 0x0001e20000100800 */
[----:B------:R-:W-:Y:S01]  /*1f6b0*/  FADD R66, R65, R66 ;  /* 0x0000004241427221 */ /* 0x000fe20000000000 */
[----:B------:R-:W-:-:S02]  /*1f6c0*/  FADD R68, R67, R68 ;  /* 0x0000004443447221 */ /* 0x000fc40000000000 */
[----:B0-----:R-:W4:Y:S04]  /*1f6d0*/  LDL.LU R60, [R1+0xb64] ;  /* 0x000b6400013c7983 */ /* 0x001f280000300800 */
[----:B------:R-:W4:Y:S04]  /*1f6e0*/  LDL.LU R61, [R1+0xb60] ;  /* 0x000b6000013d7983 */ /* 0x000f280000300800 */
[----:B------:R0:W-:Y:S01]  /*1f6f0*/  STL [R1+0x688], R62 ;  /* 0x0006883e01007387 */ /* 0x0001e20000100800 */
[----:B------:R-:W-:-:S03]  /*1f700*/  FADD R70, R69, R70 ;  /* 0x0000004645467221 */ /* 0x000fc60000000000 */
        /* <DEDUP_REMOVED lines=24> */
[----:B------:R-:W-:Y:S01]  /*1f890*/  FADD R5, R4, R5 ;  /* 0x0000000504057221 */ /* 0x000fe20000000000 */
[----:B------:R-:W-:Y:S01]  /*1f8a0*/  FADD R7, R6, R7 ;  /* 0x0000000706077221 */ /* 0x000fe20000000000 */
[----:B------:R-:W-:Y:S01]  /*1f8b0*/  FADD R39, R8, R39 ;  /* 0x0000002708277221 */ /* 0x000fe20000000000 */
        /* <DEDUP_REMOVED lines=14> */
[----:B------:R-:W-:Y:S04]  /*1f9a0*/  STL [R1+0x6ac], R0 ;  /* 0x0006ac0001007387 */ /* 0x000fe80000100800 */
        /* <DEDUP_REMOVED lines=19> */
[----:B------:R-:W-:Y:S04]  /*1fae0*/  STL [R1+0x6e0], R53 ;  /* 0x0006e03501007387 */ /* 0x000fe80000100800 */
[----:B------:R-:W-:Y:S04]  /*1faf0*/  STL [R1+0x6e4], R51 ;  /* 0x0006e43301007387 */ /* 0x000fe80000100800 */
[----:B------:R-:W2:Y:S04]  /*1fb00*/  LDL.LU R48, [R1+0x7c] ;  /* 0x00007c0001307983 */ /* 0x000ea80000300800 */
[----:B------:R0:W-:Y:S04]  /*1fb10*/  STL [R1+0x6e8], R49 ;  /* 0x0006e83101007387 */ /* 0x0001e80000100800 */
[----:B------:R-:W2:Y:S04]  /*1fb20*/  LDL.LU R38, [R1+0x6f4] ;  /* 0x0006f40001267983 */ /* 0x000ea80000300800 */
[----:B------:R1:W-:Y:S04]  /*1fb30*/  STL [R1+0x6ec], R9 ;  /* 0x0006ec0901007387 */ /* 0x0003e80000100800 */
[----:B0-----:R-:W3:Y:S04]  /*1fb40*/  LDL.LU R49, [R1] ;  /* 0x0000000001317983 */ /* 0x001ee80000300800 */
        /* <DEDUP_REMOVED lines=37> */
[----:B0-----:R-:W3:Y:S04]  /*1fda0*/  LDL.LU R38, [R1+0x73c] ;  /* 0x00073c0001267983 */ /* 0x001ee80000300800 */
[----:B------:R-:W2:Y:S01]  /*1fdb0*/  LDL.LU R49, [R1+0xb10] ;  /* 0x000b100001317983 */ /* 0x000ea20000300800 */
[----:B----4-:R-:W-:-:S03]  /*1fdc0*/  FADD R8, R50, R8 ;  /* 0x0000000832087221 */ /* 0x010fc60000000000 */
[----:B------:R0:W-:Y:S01]  /*1fdd0*/  STL [R1+0x6f8], R39 ;  /* 0x0006f82701007387 */ /* 0x0001e20000100800 */
[----:B------:R-:W-:-:S03]  /*1fde0*/  FADD R7, R51, R7 ;  /* 0x0000000733077221 */ /* 0x000fc60000000000 */
[----:B0-----:R-:W4:Y:S04]  /*1fdf0*/  LDL.LU R39, [R1+0x740] ;  /* 0x0007400001277983 */ /* 0x001f280000300800 */
[----:B------:R-:W2:Y:S01]  /*1fe00*/  LDL.LU R50, [R1+0xb0c] ;  /* 0x000b0c0001327983 */ /* 0x000ea20000300800 */
[----:B------:R-:W-:-:S03]  /*1fe10*/  FADD R6, R52, R6 ;  /* 0x0000000634067221 */ /* 0x000fc60000000000 */
[----:B------:R0:W-:Y:S01]  /*1fe20*/  STL [R1+0x6fc], R8 ;  /* 0x0006fc0801007387 */ /* 0x0001e20000100800 */
[----:B------:R-:W-:-:S03]  /*1fe30*/  FADD R5, R53, R5 ;  /* 0x0000000535057221 */ /* 0x000fc60000000000 */
[----:B0-----:R-:W2:Y:S04]  /*1fe40*/  LDL.LU R8, [R1+0x744] ;  /* 0x0007440001087983 */ /* 0x001ea80000300800 */
[----:B------:R-:W2:Y:S04]  /*1fe50*/  LDL.LU R51, [R1+0xb08] ;  /* 0x000b080001337983 */ /* 0x000ea80000300800 */
[----:B------:R0:W-:Y:S01]  /*1fe60*/  STL [R1+0x700], R7 ;  /* 0x0007000701007387 */ /* 0x0001e20000100800 */
[----:B------:R-:W-:-:S03]  /*1fe70*/  FADD R4, R0, R4 ;  /* 0x0000000400047221 */ /* 0x000fc60000000000 */
[----:B0-----:R-:W2:Y:S04]  /*1fe80*/  LDL.LU R7, [R1+0x748] ;  /* 0x0007480001077983 */ /* 0x001ea80000300800 */
[----:B------:R-:W2:Y:S04]  /*1fe90*/  LDL.LU R52, [R1+0xb04] ;  /* 0x000b040001347983 */ /* 0x000ea80000300800 */
[----:B------:R0:W-:Y:S04]  /*1fea0*/  STL [R1+0x704], R6 ;  /* 0x0007040601007387 */ /* 0x0001e80000100800 */
[----:B0-----:R-:W2:Y:S04]  /*1feb0*/  LDL.LU R6, [R1+0x74c] ;  /* 0x00074c0001067983 */ /* 0x001ea80000300800 */
[----:B------:R-:W2:Y:S04]  /*1fec0*/  LDL.LU R53, [R1+0xb00] ;  /* 0x000b000001357983 */ /* 0x000ea80000300800 */
[----:B------:R0:W-:Y:S04]  /*1fed0*/  STL [R1+0x708], R5 ;  /* 0x0007080501007387 */ /* 0x0001e80000100800 */
[----:B0-----:R-:W2:Y:S04]  /*1fee0*/  LDL.LU R5, [R1+0x750] ;  /* 0x0007500001057983 */ /* 0x001ea80000300800 */
[----:B------:R0:W-:Y:S04]  /*1fef0*/  STL [R1+0x70c], R4 ;  /* 0x00070c0401007387 */ /* 0x0001e80000100800 */
[----:B0-----:R-:W2:Y:S01]  /*1ff00*/  LDL.LU R4, [R1+0x754] ;  /* 0x0007540001047983 */ /* 0x001ea20000300800 */
[----:B------:R-:W-:Y:S01]  /*1ff10*/  FADD R3, R2, R3 ;  /* 0x0000000302037221 */ /* 0x000fe20000000000 */
[----:B------:R-:W-:-:S02]  /*1ff20*/  FADD R9, R54, R9 ;  /* 0x0000000936097221 */ /* 0x000fc40000000000 */
[----:B------:R-:W2:Y:S01]  /*1ff30*/  LDL.LU R0, [R1+0x778] ;  /* 0x0007780001007983 */ /* 0x000ea20000300800 */
[----:B------:R-:W-:-:S03]  /*1ff40*/  FADD R10, R55, R10 ;  /* 0x0000000a370a7221 */ /* 0x000fc60000000000 */
[----:B------:R-:W2:Y:S04]  /*1ff50*/  LDL.LU R2, [R1+0x77c] ;  /* 0x00077c0001027983 */ /* 0x000ea80000300800 */
[----:B------:R0:W-:Y:S01]  /*1ff60*/  STL [R1+0x710], R3 ;  /* 0x0007100301007387 */ /* 0x0001e20000100800 */
[----:B------:R-:W-:Y:S01]  /*1ff70*/  FADD R11, R24, R11 ;  /* 0x0000000b180b7221 */ /* 0x000fe20000000000 */
[----:B------:R-:W-:Y:S02]  /*1ff80*/  FADD R26, R25, R26 ;  /* 0x0000001a191a7221 */ /* 0x000fe40000000000 */
[----:B0-----:R-:W2:Y:S04]  /*1ff90*/  LDL.LU R3, [R1+0x780] ;  /* 0x0007800001037983 */ /* 0x001ea80000300800 */
[----:B------:R-:W2:Y:S04]  /*1ffa0*/  LDL.LU R54, [R1+0xafc] ;  /* 0x000afc0001367983 */ /* 0x000ea80000300800 */
        /* <DEDUP_REMOVED lines=17> */
[----:B------:R-:W-:Y:S01]  /*200c0*/  FADD R36, R35, R36 ;  /* 0x0000002423247221 */ /* 0x000fe20000000000 */
[----:B------:R-:W-:-:S02]  /*200d0*/  FADD R37, R216, R37 ;  /* 0x00000025d8257221 */ /* 0x000fc40000000000 */
[----:B0-----:R-:W2:Y:S04]  /*200e0*/  LDL.LU R28, [R1+0xae4] ;  /* 0x000ae400011c7983 */ /* 0x001ea80000300800 */
[----:B------:R-:W2:Y:S04]  /*200f0*/  LDL.LU R29, [R1+0xae0] ;  /* 0x000ae000011d7983 */ /* 0x000ea80000300800 */
[----:B------:R0:W-:Y:S04]  /*20100*/  STL [R1+0x728], R30 ;  /* 0x0007281e01007387 */ /* 0x0001e80000100800 */
        /* <DEDUP_REMOVED lines=10> */
[----:B------:R0:W-:Y:S01]  /*201b0*/  STL [R1+0x738], R37 ;  /* 0x0007382501007387 */ /* 0x0001e20000100800 */
[----:B---3--:R-:W-:-:S03]  /*201c0*/  FADD R38, R217, R38 ;  /* 0x00000026d9267221 */ /* 0x008fc60000000000 */
[----:B0-----:R-:W3:Y:S04]  /*201d0*/  LDL.LU R37, [R1+0xac0] ;  /* 0x000ac00001257983 */ /* 0x001ee80000300800 */
[----:B------:R-:W3:Y:S04]  /*201e0*/  LDL.LU R216, [R1+0x774] ;  /* 0x0007740001d87983 */ /* 0x000ee80000300800 */
[----:B------:R0:W-:Y:S01]  /*201f0*/  STL [R1+0x73c], R38 ;  /* 0x00073c2601007387 */ /* 0x0001e20000100800 */
[----:B----4-:R-:W-:-:S03]  /*20200*/  FADD R39, R218, R39 ;  /* 0x00000027da277221 */ /* 0x010fc60000000000 */
[----:B0-----:R-:W4:Y:S04]  /*20210*/  LDL.LU R38, [R1+0xabc] ;  /* 0x000abc0001267983 */ /* 0x001f280000300800 */
[----:B------:R-:W4:Y:S04]  /*20220*/  LDL.LU R217, [R1+0x770] ;  /* 0x0007700001d97983 */ /* 0x000f280000300800 */
[----:B------:R0:W-:Y:S01]  /*20230*/  STL [R1+0x740], R39 ;  /* 0x0007402701007387 */ /* 0x0001e20000100800 */
[----:B--2---:R-:W-:-:S03]  /*20240*/  FADD R8, R219, R8 ;  /* 0x00000008db087221 */ /* 0x004fc60000000000 */
[----:B0-----:R-:W2:Y:S04]  /*20250*/  LDL.LU R39, [R1+0xab8] ;  /* 0x000ab80001277983 */ /* 0x001ea80000300800 */
[----:B------:R-:W2:Y:S04]  /*20260*/  LDL.LU R218, [R1+0x76c] ;  /* 0x00076c0001da7983 */ /* 0x000ea80000300800 */
[----:B------:R0:W-:Y:S01]  /*20270*/  STL [R1+0x744], R8 ;  /* 0x0007440801007387 */ /* 0x0001e20000100800 */
[----:B------:R-:W-:-:S03]  /*20280*/  FADD R7, R220, R7 ;  /* 0x00000007dc077221 */ /* 0x000fc60000000000 */
[----:B0-----:R0:W5:Y:S04]  /*20290*/  LDL.LU R8, [R1+0xab4] ;  /* 0x000ab40001087983 */ /* 0x0011680000300800 */
[----:B------:R-:W2:Y:S04]  /*202a0*/  LDL.LU R219, [R1+0x768] ;  /* 0x0007680001db7983 */ /* 0x000ea80000300800 */
[----:B------:R1:W-:Y:S01]  /*202b0*/  STL [R1+0x748], R7 ;  /* 0x0007480701007387 */ /* 0x0003e20000100800 */
[----:B------:R-:W-:-:S03]  /*202c0*/  FADD R6, R221, R6 ;  /* 0x00000006dd067221 */ /* 0x000fc60000000000 */
[----:B-1----:R0:W5:Y:S04]  /*202d0*/  LDL.LU R7, [R1+0xab0] ;  /* 0x000ab00001077983 */ /* 0x0021680000300800 */
        /* <DEDUP_REMOVED lines=9> */
[----:B------:R1:W-:Y:S04]  /*20370*/  STL [R1+0x754], R4 ;  /* 0x0007540401007387 */ /* 0x0003e80000100800 */
[----:B-1----:R0:W5:Y:S04]  /*20380*/  LDL.LU R4, [R1+0xaa4] ;  /* 0x000aa40001047983 */ /* 0x0021680000300800 */
[----:B------:R-:W2:Y:S01]  /*20390*/  LDL.LU R223, [R1+0x758] ;  /* 0x0007580001df7983 */ /* 0x000ea20000300800 */
[----:B------:R-:W-:Y:S01]  /*203a0*/  FADD R3, R202, R3 ;  /* 0x00000003ca037221 */ /* 0x000fe20000000000 */
[----:B------:R-:W-:Y:S01]  /*203b0*/  FADD R0, R200, R0 ;  /* 0x00000000c8007221 */ /* 0x000fe20000000000 */
[----:B------:R-:W-:Y:S01]  /*203c0*/  FADD R2, R201, R2 ;  /* 0x00000002c9027221 */ /* 0x000fe20000000000 */
[----:B---3--:R-:W-:Y:S01]  /*203d0*/  FADD R216, R231, R216 ;  /* 0x000000d8e7d87221 */ /* 0x008fe20000000000 */
[----:B----4-:R-:W-:Y:S01]  /*203e0*/  FADD R217, R230, R217 ;  /* 0x000000d9e6d97221 */ /* 0x010fe20000000000 */
[----:B--2---:R-:W-:Y:S01]  /*203f0*/  FADD R218, R229, R218 ;  /* 0x000000dae5da7221 */ /* 0x004fe20000000000 */
[----:B------:R-:W-:Y:S01]  /*20400*/  FADD R219, R228, R219 ;  /* 0x000000dbe4db7221 */ /* 0x000fe20000000000 */
[----:B------:R-:W-:Y:S01]  /*20410*/  FADD R220, R227, R220 ;  /* 0x000000dce3dc7221 */ /* 0x000fe20000000000 */
[----:B------:R-:W-:Y:S01]  /*20420*/  FADD R221, R226, R221 ;  /* 0x000000dde2dd7221 */ /* 0x000fe20000000000 */
[----:B------:R-:W-:Y:S01]  /*20430*/  FADD R222, R225, R222 ;  /* 0x000000dee1de7221 */ /* 0x000fe20000000000 */
[----:B------:R-:W-:-:S05]  /*20440*/  FADD R223, R224, R223 ;  /* 0x000000dfe0df7221 */ /* 0x000fca0000000000 */
        /* <DEDUP_REMOVED lines=10> */
[----:B-1----:R-:W2:Y:S04]  /*204f0*/  LDL.LU R3, [R1+0x790] ;  /* 0x0007900001037983 */ /* 0x002ea80000300800 */
[----:B------:R1:W-:Y:S04]  /*20500*/  STL [R1+0x77c], R2 ;  /* 0x00077c0201007387 */ /* 0x0003e80000100800 */
[----:B-1----:R-:W3:Y:S04]  /*20510*/  LDL.LU R2, [R1+0x794] ;  /* 0x0007940001027983 */ /* 0x002ee80000300800 */
[----:B------:R-:W4:Y:S01]  /*20520*/  LDL.LU R0, [R1+0x798] ;  /* 0x0007980001007983 */ /* 0x000f220000300800 */
[----:B------:R-:W-:Y:S01]  /*20530*/  FADD R9, R203, R9 ;  /* 0x00000009cb097221 */ /* 0x000fe20000000000 */
[----:B------:R-:W-:Y:S01]  /*20540*/  FADD R10, R204, R10 ;  /* 0x0000000acc0a7221 */ /* 0x000fe20000000000 */
[----:B------:R-:W-:-:S03]  /*20550*/  FADD R11, R205, R11 ;  /* 0x0000000bcd0b7221 */ /* 0x000fc60000000000 */
[----:B------:R1:W-:Y:S04]  /*20560*/  STL [R1+0x784], R9 ;  /* 0x0007840901007387 */ /* 0x0003e80000100800 */
[----:B------:R-:W4:Y:S04]  /*20570*/  LDL.LU R205, [R1+0x7a8] ;  /* 0x0007a80001cd7983 */ /* 0x000f280000300800 */
[----:B------:R0:W-:Y:S04]  /*20580*/  STL [R1+0x788], R10 ;  /* 0x0007880a01007387 */ /* 0x0001e80000100800 */
        /* <DEDUP_REMOVED lines=23> */
[----:B0-----:R-:W4:Y:S04]  /*20700*/  LDL.LU R10, [R1+0x804] ;  /* 0x00080400010a7983 */ /* 0x001f280000300800 */
[----:B------:R-:W4:Y:S01]  /*20710*/  LDL.LU R11, [R1+0x808] ;  /* 0x00080800010b7983 */ /* 0x000f220000300800 */
[----:B--2---:R-:W-:-:S05]  /*20720*/  FADD R3, R206, R3 ;  /* 0x00000003ce037221 */ /* 0x004fca0000000000 */
[----:B------:R0:W-:Y:S01]  /*20730*/  STL [R1+0x790], R3 ;  /* 0x0007900301007387 */ /* 0x0001e20000100800 */
[----:B---3--:R-:W-:-:S03]  /*20740*/  FADD R2, R207, R2 ;  /* 0x00000002cf027221 */ /* 0x008fc60000000000 */
[----:B0-----:R0:W5:Y:S01]  /*20750*/  LDL.LU R3, [R1+0xaa0] ;  /* 0x000aa00001037983 */ /* 0x0011620000300800 */
[----:B----4-:R-:W-:-:S03]  /*20760*/  FADD R0, R208, R0 ;  /* 0x00000000d0007221 */ /* 0x010fc60000000000 */
[----:B------:R-:W2:Y:S04]  /*20770*/  LDL.LU R206, [R1+0x7a4] ;  /* 0x0007a40001ce7983 */ /* 0x000ea80000300800 */
[----:B------:R1:W-:Y:S04]  /*20780*/  STL [R1+0x794], R2 ;  /* 0x0007940201007387 */ /* 0x0003e80000100800 */
[----:B-1----:R0:W5:Y:S04]  /*20790*/  LDL.LU R2, [R1+0xa9c] ;  /* 0x000a9c0001027983 */ /* 0x0021680000300800 */
[----:B------:R-:W3:Y:S04]  /*207a0*/  LDL.LU R207, [R1+0x7a0] ;  /* 0x0007a00001cf7983 */ /* 0x000ee80000300800 */
[----:B------:R1:W-:Y:S04]  /*207b0*/  STL [R1+0x798], R0 ;  /* 0x0007980001007387 */ /* 0x0003e80000100800 */
[----:B-1----:R0:W5:Y:S04]  /*207c0*/  LDL.LU R0, [R1+0xa98] ;  /* 0x000a980001007983 */ /* 0x0021680000300800 */
        /* <DEDUP_REMOVED lines=26> */
[----:B--2---:R-:W-:Y:S01]  /*20970*/  FADD R206, R211, R206 ;  /* 0x000000ced3ce7221 */ /* 0x004fe20000000000 */
[----:B---3--:R-:W-:Y:S01]  /*20980*/  FADD R207, R210, R207 ;  /* 0x000000cfd2cf7221 */ /* 0x008fe20000000000 */
[----:B----4-:R-:W-:-:S05]  /*20990*/  FADD R208, R209, R208 ;  /* 0x000000d0d1d07221 */ /* 0x010fca0000000000 */
        /* <DEDUP_REMOVED lines=25> */
[----:B------:R-:W4:Y:S04]  /*20b30*/  LDL.LU R211, [R1+0x80c] ;  /* 0x00080c0001d37983 */ /* 0x000f280000300800 */
[----:B------:R0:W-:Y:S04]  /*20b40*/  STL [R1+0x800], R9 ;  /* 0x0008000901007387 */ /* 0x0001e80000100800 */
[----:B------:R-:W4:Y:S04]  /*20b50*/  LDL.LU R210, [R1+0x810] ;  /* 0x0008100001d27983 */ /* 0x000f280000300800 */
[----:B------:R0:W-:Y:S04]  /*20b60*/  STL [R1+0x804], R10 ;  /* 0x0008040a01007387 */ /* 0x0001e80000100800 */
[----:B------:R-:W4:Y:S04]  /*20b70*/  LDL.LU R209, [R1+0x814] ;  /* 0x0008140001d17983 */ /* 0x000f280000300800 */
[----:B------:R0:W-:Y:S04]  /*20b80*/  STL [R1+0x808], R11 ;  /* 0x0008080b01007387 */ /* 0x0001e80000100800 */
[----:B-1----:R-:W4:Y:S04]  /*20b90*/  LDL.LU R208, [R1+0x818] ;  /* 0x0008180001d07983 */ /* 0x002f280000300800 */
[----:B--2---:R-:W2:Y:S04]  /*20ba0*/  LDL.LU R207, [R1+0x81c] ;  /* 0x00081c0001cf7983 */ /* 0x004ea80000300800 */
[----:B---3--:R-:W3:Y:S04]  /*20bb0*/  LDL.LU R206, [R1+0x820] ;  /* 0x0008200001ce7983 */ /* 0x008ee80000300800 */
[----:B----4-:R-:W4:Y:S04]  /*20bc0*/  LDL.LU R205, [R1+0x824] ;  /* 0x0008240001cd7983 */ /* 0x010f280000300800 */
        /* <DEDUP_REMOVED lines=24> */
[----:B------:R-:W-:Y:S01]  /*20d50*/  FADD R211, R173, R211 ;  /* 0x000000d3add37221 */ /* 0x000fe20000000000 */
[----:B------:R-:W-:-:S04]  /*20d60*/  FADD R210, R174, R210 ;  /* 0x000000d2aed27221 */ /* 0x000fc80000000000 */
        /* <DEDUP_REMOVED lines=61> */
[----:B------:R-:W4:Y:S04]  /*21140*/  LDL.LU R209, [R1+0x890] ;  /* 0x0008900001d17983 */ /* 0x000f280000300800 */
[----:B------:R1:W-:Y:S04]  /*21150*/  STL [R1+0x884], R11 ;  /* 0x0008840b01007387 */ /* 0x0003e80000100800 */
[----:B--2---:R-:W2:Y:S04]  /*21160*/  LDL.LU R208, [R1+0x894] ;  /* 0x0008940001d07983 */ /* 0x004ea80000300800 */
        /* <DEDUP_REMOVED lines=27> */
[----:B------:R-:W-:Y:S01]  /*21320*/  FADD R211, R140, R211 ;  /* 0x000000d38cd37221 */ /* 0x000fe20000000000 */
[----:B------:R-:W-:-:S04]  /*21330*/  FADD R210, R141, R210 ;  /* 0x000000d28dd27221 */ /* 0x000fc80000000000 */
        /* <DEDUP_REMOVED lines=334> */
[----:B------:R-:W-:Y:S01]  /*22820*/  FADD R10, R38, R10 ;  /* 0x0000000a260a7221 */ /* 0x000fe20000000000 */
[----:B------:R-:W-:-:S05]  /*22830*/  FADD R11, R11, R39 ;  /* 0x000000270b0b7221 */ /* 0x000fca0000000000 */
[----:B------:R0:W-:Y:S04]  /*22840*/  STL [R1+0xa74], R11 ;  /* 0x000a740b01007387 */ /* 0x0001e80000100800 */
[----:B------:R0:W-:Y:S04]  /*22850*/  STL [R1+0xa6c], R9 ;  /* 0x000a6c0901007387 */ /* 0x0001e80000100800 */
[----:B------:R0:W-:Y:S02]  /*22860*/  STL [R1+0xa70], R10 ;  /* 0x000a700a01007387 */ /* 0x0001e40000100800 */
.L_x_32:
[----:B0-----:R-:W0:Y:S02]  /*22870*/  LDC R9, c[0x0][0x28c] ;  /* 0x0000a300ff097b82 */ /* 0x001e240000000800 */
[----:B0-----:R-:W-:-:S13]  /*22880*/  ISETP.GE.AND P0, PT, R9, 0x1, PT ;  /* 0x000000010900780c */ /* 0x001fda0003f06270 */
[----:B------:R-:W-:Y:S05]  /*22890*/  @!P0 BRA `(.L_x_33) ;  /* 0x0000000000588947 */ /* 0x000fea0003800000 */
[----:B------:R-:W-:-:S06]  /*228a0*/  UISETP.NE.AND UP0, UPT, UR44, 0x3, UPT ;  /* 0x000000032c00788c */ /* 0x000fcc000bf05270 */
[----:B------:R-:W-:-:S13]  /*228b0*/  PLOP3.LUT P0, PT, PT, PT, UP0, 0x80, 0x0 ;  /* 0x000000000000781c */ /* 0x000fda0003f0f008 */
[----:B------:R-:W-:Y:S05]  /*228c0*/  @!P0 BRA `(.L_x_34) ;  /* 0x0000000000048947 */ /* 0x000fea0003800000 */
[----:B------:R-:W-:Y:S01]  /*228d0*/  BPT.TRAP 0x1 ;  /* 0x000000040000795c */ /* 0x000fe20000300000 */
.L_x_34:
[----:B------:R-:W2:Y:S04]  /*228e0*/  LDL R9, [R1+0xa80] ;  /* 0x000a800001097983 */ /* 0x000ea80000100800 */
[----:B------:R-:W4:Y:S01]  /*228f0*/  LDL R11, [R1+0xa84] ;  /* 0x000a8400010b7983 */ /* 0x000f220000100800 */
[----:B------:R-:W-:Y:S01]  /*22900*/  UISETP.LT.AND UP1, UPT, UR45, 0x1, UPT ;  /* 0x000000012d00788c */ /* 0x000fe2000bf21270 */
[----:B--2---:R-:W-:Y:S01]  /*22910*/  ISETP.NE.AND P0, PT, R9, RZ, PT ;  /* 0x000000ff0900720c */ /* 0x004fe20003f05270 */
[----:B------:R-:W-:-:S12]  /*22920*/  IMAD.U32 R9, RZ, RZ, UR9 ;  /* 0x00000009ff097e24 */ /* 0x000fd8000f8e00ff */
[----:B------:R-:W-:-:S05]  /*22930*/  VOTEU.ANY UP0, P0 ;  /* 0x00000000003f7886 */ /* 0x000fca0000000100 */
[----:B------:R-:W-:-:S04]  /*22940*/  @UP0 USEL UR12, UR45, 0x1, UP1 ;  /* 0x000000012d0c0887 */ /* 0x000fc80008800000 */
[----:B------:R-:W-:Y:S02]  /*22950*/  @UP0 UIADD3 UR12, UR42, UR45, -UR12 ;  /* 0x0000002d2a0c0290 */ /* 0x000fe4000fffe80c */
[----:B------:R-:W-:-:S04]  /*22960*/  UISETP.GT.U32.AND UP0, UPT, UR4, 0x1, UPT ;  /* 0x000000010400788c */ /* 0x000fc8000bf04070 */
[----:B------:R-:W-:-:S04]  /*22970*/  IMAD.U32 R10, RZ, RZ, UR12 ;  /* 0x0000000cff0a7e24 */ /* 0x000fc8000f8e00ff */
[----:B------:R-:W-:-:S05]  /*22980*/  @P0 IMAD.SHL.U32 R10, R10, 0x8, RZ ;  /* 0x000000080a0a0824 */ /* 0x000fca00078e00ff */
[----:B------:R-:W-:-:S04]  /*22990*/  @P0 LOP3.LUT R10, R10, 0x18, RZ, 0xc0, !PT ;  /* 0x000000180a0a0812 */ /* 0x000fc800078ec0ff */
[----:B------:R-:W-:-:S04]  /*229a0*/  @P0 IADD3 R9, R9, 0x20, R10 ;  /* 0x0000002009090810 */ /* 0x000fc80007ffe00a */
[----:B----4-:R-:W-:-:S04]  /*229b0*/  @P0 PRMT R9, R11, 0x654, R9 ;  /* 0x000006540b090816 */ /* 0x010fc80000000009 */
[----:B------:R0:W-:Y:S01]  /*229c0*/  @P0 SYNCS.ARRIVE.TRANS64.RED.A1T0 RZ, [R9+URZ], RZ ;  /* 0x000000ff09ff09a7 */ /* 0x0001e2000810043f */
[----:B------:R-:W-:-:S13]  /*229d0*/  PLOP3.LUT P0, PT, PT, PT, UP0, 0x80, 0x0 ;  /* 0x000000000000781c */ /* 0x000fda0003f0f008 */
[----:B0-----:R-:W-:Y:S05]  /*229e0*/  @P0 BRA `(.L_x_33) ;  /* 0x0000000000040947 */ /* 0x001fea0003800000 */
[----:B------:R-:W-:Y:S01]  /*229f0*/  BPT.TRAP 0x1 ;  /* 0x000000040000795c */ /* 0x000fe20000300000 */
.L_x_33:
[----:B------:R-:W2:Y:S01]  /*22a00*/  LDL.LU R26, [R1+0xa7c] ;  /* 0x000a7c00011a7983 */ /* 0x000ea20000300800 */
[----:B------:R-:W0:Y:S01]  /*22a10*/  LDC R24, c[0x0][0x288] ;  /* 0x0000a200ff187b82 */ /* 0x000e220000000800 */
[----:B------:R-:W-:Y:S01]  /*22a20*/  ULDC UR9, c[0x0][0x284] ;  /* 0x0000a10000097ab9 */ /* 0x000fe20000000800 */
[----:B------:R-:W4:Y:S01]  /*22a30*/  S2R R27, SR_TID.X ;  /* 0x00000000001b7919 */ /* 0x000f220000002100 */
[----:B------:R-:W-:Y:S01]  /*22a40*/  USHF.R.S32.HI UR14, URZ, 0x1f, UR48 ;  /* 0x0000001f3f0e7899 */ /* 0x000fe20008011430 */
[----:B------:R-:W-:Y:S01]  /*22a50*/  ULDC.64 UR12, c[0x0][0x5d0] ;  /* 0x00017400000c7ab9 */ /* 0x000fe20000000a00 */
[----:B------:R-:W3:Y:S01]  /*22a60*/  LDL.LU R25, [R1+0xa78] ;  /* 0x000a780001197983 */ /* 0x000ee20000300800 */
[--C-:B----4-:R-:W-:Y:S02]  /*22a70*/  SHF.R.U32.HI R11, RZ, 0x2, R27.reuse ;  /* 0x00000002ff0b7819 */ /* 0x110fe4000001161b */
[----:B------:R-:W-:Y:S02]  /*22a80*/  LOP3.LUT R28, R27, 0x60, RZ, 0xc0, !PT ;  /* 0x000000601b1c7812 */ /* 0x000fe400078ec0ff */
[----:B------:R-:W-:-:S02]  /*22a90*/  SHF.R.U32.HI R10, RZ, 0x7, R27 ;  /* 0x00000007ff0a7819 */ /* 0x000fc4000001161b */
[----:B------:R-:W-:Y:S02]  /*22aa0*/  LOP3.LUT R11, R11, 0x7, RZ, 0xc0, !PT ;  /* 0x000000070b0b7812 */ /* 0x000fe400078ec0ff */
[----:B------:R-:W-:Y:S02]  /*22ab0*/  SHF.R.U32.HI R28, RZ, 0x1, R28 ;  /* 0x00000001ff1c7819 */ /* 0x000fe4000001161c */
[----:B------:R-:W-:Y:S02]  /*22ac0*/  LOP3.LUT R10, R10, 0x1, RZ, 0xc0, !PT ;  /* 0x000000010a0a7812 */ /* 0x000fe400078ec0ff */
[----:B------:R-:W-:Y:S02]  /*22ad0*/  IADD3 R9, RZ, -R28, -R11 ;  /* 0x8000001cff097210 */ /* 0x000fe40007ffe80b */
[----:B------:R-:W-:Y:S01]  /*22ae0*/  LOP3.LUT R30, R27, 0x3, RZ, 0xc0, !PT ;  /* 0x000000031b1e7812 */ /* 0x000fe200078ec0ff */
[C---:B------:R-:W-:Y:S02]  /*22af0*/  IMAD.SHL.U32 R33, R10.reuse, 0x40, RZ ;  /* 0x000000400a217824 */ /* 0x040fe400078e00ff */
[----:B------:R-:W-:-:S02]  /*22b00*/  IMAD R9, R10, -0x40, R9 ;  /* 0xffffffc00a097824 */ /* 0x000fc400078e0209 */
[----:B0-----:R-:W-:Y:S01]  /*22b10*/  IMAD R30, R30, -0x2, R24 ;  /* 0xfffffffe1e1e7824 */ /* 0x001fe200078e0218 */
[----:B------:R-:W-:Y:S01]  /*22b20*/  LOP3.LUT R33, R33, 0x40, R11, 0xe2, !PT ;  /* 0x0000004021217812 */ /* 0x000fe200078ee20b */
[----:B------:R-:W-:Y:S02]  /*22b30*/  IMAD.SHL.U32 R27, R27, 0x2, RZ ;  /* 0x000000021b1b7824 */ /* 0x000fe400078e00ff */
[----:B--2---:R-:W-:-:S04]  /*22b40*/  IMAD R26, R26, 0xe0, RZ ;  /* 0x000000e01a1a7824 */ /* 0x004fc800078e02ff */
[----:B------:R-:W-:Y:S01]  /*22b50*/  IMAD.IADD R30, R30, 0x1, -R26 ;  /* 0x000000011e1e7824 */ /* 0x000fe200078e0a1a */
[C---:B------:R-:W-:Y:S01]  /*22b60*/  ISETP.GE.AND P0, PT, R26.reuse, R24, PT ;  /* 0x000000181a00720c */ /* 0x040fe20003f06270 */
[----:B------:R-:W-:Y:S01]  /*22b70*/  IMAD.U32 R24, RZ, RZ, UR12 ;  /* 0x0000000cff187e24 */ /* 0x000fe2000f8e00ff */
[----:B------:R-:W-:Y:S01]  /*22b80*/  LOP3.LUT R26, R26, 0x6, R27, 0xf8, !PT ;  /* 0x000000061a1a7812 */ /* 0x000fe200078ef81b */
[C---:B---3--:R-:W-:Y:S02]  /*22b90*/  IMAD.SHL.U32 R10, R25.reuse, 0x200, RZ ;  /* 0x00000200190a7824 */ /* 0x048fe400078e00ff */
[----:B------:R-:W-:Y:S01]  /*22ba0*/  IMAD.WIDE R42, R25, 0x200, RZ ;  /* 0x00000200192a7825 */ /* 0x000fe200078e02ff */
[--C-:B------:R-:W-:Y:S02]  /*22bb0*/  SHF.R.S32.HI R27, RZ, 0x1f, R26.reuse ;  /* 0x0000001fff1b7819 */ /* 0x100fe4000001141a */
[C---:B------:R-:W-:Y:S02]  /*22bc0*/  IADD3 R9, -R10.reuse, UR9, R9 ;  /* 0x000000090a097c10 */ /* 0x040fe4000fffe109 */
[----:B------:R-:W-:Y:S01]  /*22bd0*/  ISETP.GE.OR P0, PT, R10, UR9, P0 ;  /* 0x000000090a007c0c */ /* 0x000fe20008706670 */
[----:B------:R-:W-:Y:S01]  /*22be0*/  IMAD.MOV.U32 R10, RZ, RZ, -0x1 ;  /* 0xffffffffff0a7424 */ /* 0x000fe200078e00ff */
[----:B------:R-:W-:Y:S01]  /*22bf0*/  UIMAD UR9, UR14, UR12, URZ ;  /* 0x0000000c0e0972a4 */ /* 0x000fe2000f8e023f */
[----:B------:R-:W-:Y:S01]  /*22c00*/  IMAD.WIDE.U32 R24, R24, UR48, R26 ;  /* 0x0000003018187c25 */ /* 0x000fe2000f8e001a */
[----:B------:R-:W-:-:S02]  /*22c10*/  LOP3.LUT R33, R42, R33, R28, 0xfe, !PT ;  /* 0x000000212a217212 */ /* 0x000fc400078efe1c */
[----:B------:R0:W-:Y:S01]  /*22c20*/  STL [R1+0x138], R10 ;  /* 0x0001380a01007387 */ /* 0x0001e20000100800 */
[----:B------:R-:W-:-:S06]  /*22c30*/  UIMAD UR9, UR48, UR13, UR9 ;  /* 0x0000000d300972a4 */ /* 0x000fcc000f8e0209 */
[----:B------:R-:W-:Y:S01]  /*22c40*/  VIADD R25, R25, UR9 ;  /* 0x0000000919197c36 */ /* 0x000fe20008000000 */
[----:B------:R-:W-:Y:S06]  /*22c50*/  @P0 BRA `(.L_x_35) ;  /* 0x0000036400f00947 */ /* 0x000fec0003800000 */
[----:B0-----:R-:W0:Y:S01]  /*22c60*/  LDC.64 R10, c[0x0][0x5c8] ;  /* 0x00017200ff0a7b82 */ /* 0x001e220000000a00 */
[----:B------:R-:W-:Y:S01]  /*22c70*/  FSETP.NEU.AND P0, PT, RZ, UR46, PT ;  /* 0x0000002eff007c0b */ /* 0x000fe2000bf0d000 */
[----:B------:R-:W-:Y:S01]  /*22c80*/  BSSY B0, `(.L_x_35) ;  /* 0x0003679000007945 */ /* 0x000fe20003800000 */
[-C--:B0-----:R-:W-:Y:S02]  /*22c90*/  IMAD R31, R43, R10.reuse, RZ ;  /* 0x0000000a2b1f7224 */ /* 0x081fe400078e02ff */
[----:B------:R-:W-:-:S04]  /*22ca0*/  IMAD.WIDE.U32 R24, R33, R10, R24 ;  /* 0x0000000a21187225 */ /* 0x000fc800078e0018 */
[----:B------:R-:W-:-:S04]  /*22cb0*/  IMAD R31, R33, R11, R31 ;  /* 0x0000000b211f7224 */ /* 0x000fc800078e021f */
[----:B------:R-:W-:Y:S01]  /*22cc0*/  IMAD.IADD R31, R25, 0x1, R31 ;  /* 0x00000001191f7824 */ /* 0x000fe200078e021f */
[----:B------:R-:W-:Y:S06]  /*22cd0*/  @!P0 BRA `(.L_x_36) ;  /* 0x000001fc00888947 */ /* 0x000fec0003800000 */
[----:B------:R-:W-:Y:S01]  /*22ce0*/  ISETP.GE.AND P5, PT, R9, 0x189, PT ;  /* 0x000001890900780c */ /* 0x000fe20003fa6270 */
[----:B------:R-:W-:Y:S01]  /*22cf0*/  ULDC.64 UR12, c[0x0][0x5b8] ;  /* 0x00016e00000c7ab9 */ /* 0x000fe20000000a00 */
[----:B------:R-:W2:Y:S02]  /*22d00*/  LDL.LU R40, [R1+0x3c0] ;  /* 0x0003c00001287983 */ /* 0x000ea40000300800 */
[C---:B------:R-:W-:Y:S02]  /*22d10*/  ISETP.LT.OR P4, PT, R30.reuse, 0x1, !P5 ;  /* 0x000000011e00780c */ /* 0x040fe40006f81670 */
[C---:B------:R-:W-:Y:S02]  /*22d20*/  ISETP.LT.OR P2, PT, R30.reuse, 0x2, !P5 ;  /* 0x000000021e00780c */ /* 0x040fe40006f41670 */
[----:B------:R-:W-:Y:S02]  /*22d30*/  ISETP.LT.OR P3, PT, R30, 0x9, !P5 ;  /* 0x000000091e00780c */ /* 0x000fe40006f61670 */
[----:B------:R-:W-:Y:S01]  /*22d40*/  LOP3.LUT R32, R32, 0xdfffffff, RZ, 0xc0, !PT ;  /* 0xdfffffff20207812 */ /* 0x000fe200078ec0ff */
[----:B------:R-:W-:Y:S01]  /*22d50*/  UIMAD UR9, UR14, UR12, URZ ;  /* 0x0000000c0e0972a4 */ /* 0x000fe2000f8e023f */
[----:B-1---5:R-:W-:Y:S01]  /*22d60*/  LOP3.LUT R0, R0, 0xfffffffd, RZ, 0xc0, !PT ;  /* 0xfffffffd00007812 */ /* 0x022fe200078ec0ff */
[----:B------:R-:W3:Y:S01]  /*22d70*/  LDL.LU R41, [R1+0x3c4] ;  /* 0x0003c40001297983 */ /* 0x000ee20000300800 */
[----:B------:R-:W-:Y:S01]  /*22d80*/  ULDC.64 UR14, c[0x0][0x5a8] ;  /* 0x00016a00000e7ab9 */ /* 0x000fe20000000a00 */
[----:B------:R-:W-:-:S02]  /*22d90*/  UIMAD UR9, UR48, UR13, UR9 ;  /* 0x0000000d300972a4 */ /* 0x000fc4000f8e0209 */
[----:B------:R-:W0:Y:S01]  /*22da0*/  @!P4 LDC.64 R28, c[0x0][0x5c0] ;  /* 0x00017000ff1ccb82 */ /* 0x000e220000000a00 */
[----:B------:R-:W-:Y:S01]  /*22db0*/  @!P4 IMAD.MOV.U32 R36, RZ, RZ, R24 ;  /* 0x000000ffff24c224 */ /* 0x000fe200078e0018 */
[----:B------:R-:W-:Y:S01]  /*22dc0*/  @P2 LOP3.LUT R32, R32, 0x20000000, RZ, 0xfc, !PT ;  /* 0x2000000020202812 */ /* 0x000fe200078efcff */
[----:B------:R-:W-:Y:S01]  /*22dd0*/  @!P4 IMAD.MOV.U32 R37, RZ, RZ, R31 ;  /* 0x000000ffff25c224 */ /* 0x000fe200078e001f */
[----:B------:R-:W-:Y:S01]  /*22de0*/  @P4 LOP3.LUT R0, R0, 0x2, RZ, 0xfc, !PT ;  /* 0x0000000200004812 */ /* 0x000fe200078efcff */
[----:B------:R-:W-:Y:S01]  /*22df0*/  @!P4 IMAD R35, R11, 0x180, RZ ;  /* 0x000001800b23c824 */ /* 0x000fe200078e02ff */
[----:B------:R-:W-:Y:S01]  /*22e00*/  ISETP.LT.OR P6, PT, R30, 0x11, !P5 ;  /* 0x000000111e00780c */ /* 0x000fe20006fc1670 */
[----:B------:R-:W-:Y:S01]  /*22e10*/  @!P4 IMAD.WIDE.U32 R36, R10, 0x180, R36 ;  /* 0x000001800a24c825 */ /* 0x000fe200078e0024 */
[----:B------:R-:W1:Y:S01]  /*22e20*/  @!P2 LDC.64 R38, c[0x0][0x5c0] ;  /* 0x00017000ff26ab82 */ /* 0x000e620000000a00 */
[----:B------:R-:W-:Y:S01]  /*22e30*/  LOP3.LUT R0, R0, 0xfffffff7, RZ, 0xc0, !PT ;  /* 0xfffffff700007812 */ /* 0x000fe200078ec0ff */
[----:B------:R-:W-:Y:S01]  /*22e40*/  STL [R1+0xaa4], R8 ;  /* 0x000aa40801007387 */ /* 0x000fe20000100800 */
[----:B------:R-:W-:-:S02]  /*22e50*/  @!P4 IMAD.IADD R35, R37, 0x1, R35 ;  /* 0x000000012523c824 */ /* 0x000fc400078e0223 */
[----:B------:R-:W-:Y:S01]  /*22e60*/  @P3 LOP3.LUT R0, R0, 0x8, RZ, 0xfc, !PT ;  /* 0x0000000800003812 */ /* 0x000fe200078efcff */
[----:B------:R-:W-:Y:S03]  /*22e70*/  STL [R1+0xaa0], R6 ;  /* 0x000aa00601007387 */ /* 0x000fe60000100800 */
[----:B------:R-:W-:Y:S01]  /*22e80*/  LOP3.LUT R0, R0, 0xfffffffb, RZ, 0xc0, !PT ;  /* 0xfffffffb00007812 */ /* 0x000fe200078ec0ff */
[----:B------:R-:W-:Y:S01]  /*22e90*/  STL [R1+0xa9c], R5 ;  /* 0x000a9c0501007387 */ /* 0x000fe20000100800 */
[----:B------:R-:W-:-:S03]  /*22ea0*/  LOP3.LUT R32, R32, 0xf7ffffff, RZ, 0xc0, !PT ;  /* 0xf7ffffff20207812 */ /* 0x000fc600078ec0ff */
[----:B------:R-:W-:Y:S01]  /*22eb0*/  STL [R1+0xa98], R4 ;  /* 0x000a980401007387 */ /* 0x000fe20000100800 */
[----:B0-----:R-:W-:Y:S01]  /*22ec0*/  @!P4 IADD3 R46, P0, P1, R36, UR8, R28 ;  /* 0x00000008242ecc10 */ /* 0x001fe2000f91e01c */
[----:B------:R-:W-:Y:S01]  /*22ed0*/  @!P2 IMAD.MOV.U32 R28, RZ, RZ, R24 ;  /* 0x000000ffff1ca224 */ /* 0x000fe200078e0018 */
[----:B------:R-:W0:Y:S02]  /*22ee0*/  @!P3 LDC.64 R36, c[0x0][0x5c0] ;  /* 0x00017000ff24bb82 */ /* 0x000e240000000a00 */
[----:B------:R-:W-:Y:S01]  /*22ef0*/  @!P4 IADD3.X R47, R35, UR7, R29, P0, P1 ;  /* 0x00000007232fcc10 */ /* 0x000fe200087e241d */
[----:B------:R-:W-:Y:S02]  /*22f00*/  @!P2 IMAD.MOV.U32 R29, RZ, RZ, R31 ;  /* 0x000000ffff1da224 */ /* 0x000fe400078e001f */
[----:B------:R-:W-:Y:S02]  /*22f10*/  @!P2 IMAD R35, R11, 0x180, RZ ;  /* 0x000001800b23a824 */ /* 0x000fe400078e02ff */
[----:B------:R-:W-:-:S04]  /*22f20*/  @!P2 IMAD.WIDE.U32 R28, R10, 0x180, R28 ;  /* 0x000001800a1ca825 */ /* 0x000fc800078e001c */
[----:B------:R-:W-:Y:S01]  /*22f30*/  @!P2 IMAD.IADD R29, R29, 0x1, R35 ;  /* 0x000000011d1da824 */ /* 0x000fe200078e0223 */
[----:B-1----:R-:W-:Y:S01]  /*22f40*/  @!P2 IADD3 R44, P0, P1, R28, UR8, R38 ;  /* 0x000000081c2cac10 */ /* 0x002fe2000f91e026 */
[----:B------:R-:W-:Y:S02]  /*22f50*/  @!P3 IMAD.MOV.U32 R28, RZ, RZ, R24 ;  /* 0x000000ffff1cb224 */ /* 0x000fe400078e0018 */
[----:B------:R-:W-:Y:S01]  /*22f60*/  @!P3 IMAD R35, R11, 0x180, RZ ;  /* 0x000001800b23b824 */ /* 0x000fe200078e02ff */
[----:B------:R-:W-:Y:S01]  /*22f70*/  @!P2 IADD3.X R45, R29, UR7, R39, P0, P1 ;  /* 0x000000071d2dac10 */ /* 0x000fe200087e2427 */
[----:B------:R-:W-:Y:S01]  /*22f80*/  @!P3 IMAD.MOV.U32 R29, RZ, RZ, R31 ;  /* 0x000000ffff1db224 */ /* 0x000fe200078e001f */
[----:B------:R-:W-:Y:S01]  /*22f90*/  ISETP.LT.OR P2, PT, R30, 0xa, !P5 ;  /* 0x0000000a1e00780c */ /* 0x000fe20006f41670 */
[----:B------:R-:W-:-:S04]  /*22fa0*/  @!P3 IMAD.WIDE.U32 R28, R10, 0x180, R28 ;  /* 0x000001800a1cb825 */ /* 0x000fc800078e001c */
[----:B------:R-:W-:Y:S01]  /*22fb0*/  @!P3 IMAD.IADD R29, R29, 0x1, R35 ;  /* 0x000000011d1db824 */ /* 0x000fe200078e0223 */
[----:B0-----:R-:W-:-:S04]  /*22fc0*/  @!P3 IADD3 R56, P0, P1, R28, UR8, R36 ;  /* 0x000000081c38bc10 */ /* 0x001fc8000f91e024 */
[----:B------:R-:W-:-:S03]  /*22fd0*/  @!P3 IADD3.X R57, R29, UR7, R37, P0, P1 ;  /* 0x000000071d39bc10 */ /* 0x000fc600087e2425 */
[----:B------:R-:W-:Y:S01]  /*22fe0*/  @!P2 IMAD.MOV.U32 R36, RZ, RZ, R24 ;  /* 0x000000ffff24a224 */ /* 0x000fe200078e0018 */
[----:B------:R-:W0:Y:S01]  /*22ff0*/  @!P2 LDC.64 R28, c[0x0][0x5c0] ;  /* 0x00017000ff1cab82 */ /* 0x000e220000000a00 */
[----:B------:R-:W-:Y:S01]  /*23000*/  @!P2 IMAD.MOV.U32 R37, RZ, RZ, R31 ;  /* 0x000000ffff25a224 */ /* 0x000fe200078e001f */
[----:B------:R-:W-:Y:S01]  /*23010*/  @P2 LOP3.LUT R0, R0, 0x4, RZ, 0xfc, !PT ;  /* 0x0000000400002812 */ /* 0x000fe200078efcff */
[----:B------:R-:W-:Y:S02]  /*23020*/  @!P2 IMAD R35, R11, 0x180, RZ ;  /* 0x000001800b23a824 */ /* 0x000fe400078e02ff */
[----:B------:R-:W-:-:S04]  /*23030*/  @!P2 IMAD.WIDE.U32 R36, R10, 0x180, R36 ;  /* 0x000001800a24a825 */ /* 0x000fc800078e0024 */
[----:B------:R-:W-:Y:S01]  /*23040*/  @!P2 IMAD.IADD R35, R37, 0x1, R35 ;  /* 0x000000012523a824 */ /* 0x000fe200078e0223 */
[----:B0-----:R-:W-:Y:S01]  /*23050*/  @!P2 IADD3 R54, P0, P1, R36, UR8, R28 ;  /* 0x000000082436ac10 */ /* 0x001fe2000f91e01c */
[----:B------:R-:W-:Y:S01]  /*23060*/  IMAD.U32 R28, RZ, RZ, UR12 ;  /* 0x0000000cff1c7e24 */ /* 0x000fe2000f8e00ff */
[----:B------:R-:W-:Y:S02]  /*23070*/  ULDC.64 UR12, c[0x0][0x5b0] ;  /* 0x00016c00000c7ab9 */ /* 0x000fe40000000a00 */
[----:B------:R-:W-:Y:S01]  /*23080*/  @!P2 IADD3.X R55, R35, UR7, R29, P0, P1 ;  /* 0x000000072337ac10 */ /* 0x000fe200087e241d */
[----:B------:R-:W-:Y:S01]  /*23090*/  IMAD.WIDE.U32 R26, R28, UR48, R26 ;  /* 0x000000301c1a7c25 */ /* 0x000fe2000f8e001a */
[----:B------:R-:W-:-:S03]  /*230a0*/  ISETP.GE.AND P2, PT, R9, 0x1, PT ;  /* 0x000000010900780c */ /* 0x000fc60003f46270 */
[----:B------:R-:W-:Y:S02]  /*230b0*/  VIADD R29, R27, UR9 ;  /* 0x000000091b1d7c36 */ /* 0x000fe40008000000 */
[----:B------:R-:W-:Y:S02]  /*230c0*/  IMAD.MOV.U32 R28, RZ, RZ, R26 ;  /* 0x000000ffff1c7224 */ /* 0x000fe400078e001a */
[----:B------:R-:W-:Y:S02]  /*230d0*/  IMAD R35, R43, UR12, RZ ;  /* 0x0000000c2b237c24 */ /* 0x000fe4000f8e02ff */
[----:B------:R-:W-:-:S04]  /*230e0*/  IMAD.WIDE.U32 R26, R33, UR12, R28 ;  /* 0x0000000c211a7c25 */ /* 0x000fc8000f8e001c */
[----:B------:R-:W-:Y:S01]  /*230f0*/  IMAD R35, R33, UR13, R35 ;  /* 0x0000000d21237c24 */ /* 0x000fe2000f8e0223 */
[----:B------:R-:W-:-:S04]  /*23100*/  IADD3 R26, P0, R26, UR14, RZ ;  /* 0x0000000e1a1a7c10 */ /* 0x000fc8000ff1e0ff */
[--C-:B------:R-:W-:Y:S02]  /*23110*/  IADD3.X R27, R27, UR15, R35.reuse, P0, !PT ;  /* 0x0000000f1b1b7c10 */ /* 0x100fe400087fe423 */
[----:B------:R-:W-:Y:S02]  /*23120*/  ISETP.LT.OR P0, PT, R30, 0x1, !P2 ;  /* 0x000000011e00780c */ /* 0x000fe40005701670 */
[----:B------:R-:W-:-:S11]  /*23130*/  PRMT R35, RZ, 0x7610, R35 ;  /* 0x00007610ff237816 */ /* 0x000fd60000000023 */
[----:B------:R-:W4:Y:S01]  /*23140*/  @!P0 LDG.E.U8 R35, desc[UR52][R26.64] ;  /* 0x000000341a238981 */ /* 0x000f22000c1e1100 */
[----:B------:R-:W0:Y:S02]  /*23150*/  @!P0 LDC.64 R36, c[0x0][0x5c0] ;  /* 0x00017000ff248b82 */ /* 0x000e240000000a00 */
[----:B0-----:R-:W-:-:S05]  /*23160*/  @!P0 IADD3 R36, P1, R24, R36, RZ ;  /* 0x0000002418248210 */ /* 0x001fca0007f3e0ff */
[----:B------:R-:W-:Y:S01]  /*23170*/  @!P0 IMAD.X R37, R31, 0x1, R37, P1 ;  /* 0x000000011f258824 */ /* 0x000fe200008e0625 */
[----:B----4-:R-:W-:-:S04]  /*23180*/  LOP3.LUT R35, R35, 0xff, RZ, 0xc0, !PT ;  /* 0x000000ff23237812 */ /* 0x010fc800078ec0ff */
[----:B------:R-:W-:-:S05]  /*23190*/  F2FP.F16.E4M3.UNPACK_B R35, R35 ;  /* 0x00000023ff23723e */ /* 0x000fca00020006ff */
[----:B------:R-:W-:-:S05]  /*231a0*/  HADD2.F32 R35, -RZ, R35.H0_H0 ;  /* 0x20000023ff237230 */ /* 0x000fca0000004100 */
[----:B------:R-:W-:-:S04]  /*231b0*/  FMUL R35, R35, UR46 ;  /* 0x0000002e23237c20 */ /* 0x000fc80008400000 */
[----:B------:R-:W-:Y:S01]  /*231c0*/  FFMA R35, R12, UR47, R35 ;  /* 0x0000002f0c237c23 */ /* 0x000fe20008000023 */
[----:B------:R-:W-:-:S04]  /*231d0*/  PRMT R12, RZ, 0x7610, R12 ;  /* 0x00007610ff0c7816 */ /* 0x000fc8000000000c */
[----:B------:R-:W-:-:S05]  /*231e0*/  F2FP.SATFINITE.E4M3.F32.PACK_AB_MERGE_C R35, RZ, R35, RZ ;  /* 0x00000023ff23723e */ /* 0x000fca00048070ff */
[----:B------:R0:W-:Y:S01]  /*231f0*/  @!P0 STG.E.U8 desc[UR52][R36.64], R35 ;  /* 0x0000002324008986 */ /* 0x0001e2000c101134 */
[----:B------:R-:W-:-:S13]  /*23200*/  ISETP.LT.OR P0, PT, R30, 0x2, !P2 ;  /* 0x000000021e00780c */ /* 0x000fda0005701670 */
[----:B------:R-:W4:Y:S01]  /*23210*/  @!P0 LDG.E.U8 R12, desc[UR52][R26.64+0x1] ;  /* 0x000001341a0c8981 */ /* 0x000f22000c1e1100 */
[----:B0-----:R-:W0:Y:S02]  /*23220*/  @!P0 LDC.64 R36, c[0x0][0x5c0] ;  /* 0x00017000ff248b82 */ /* 0x001e240000000a00 */
[----:B0-----:R-:W-:-:S05]  /*23230*/  @!P0 IADD3 R36, P1, R24, R36, RZ ;  /* 0x0000002418248210 */ /* 0x001fca0007f3e0ff */
[----:B------:R-:W-:Y:S01]  /*23240*/  @!P0 IMAD.X R37, R31, 0x1, R37, P1 ;  /* 0x000000011f258824 */ /* 0x000fe200008e0625 */
[----:B------:R-:W-:Y:S02]  /*23250*/  ISETP.GE.AND P3, PT, R9, 0x9, PT ;  /* 0x000000090900780c */ /* 0x000fe40003f66270 */
[----:B----4-:R-:W-:-:S04]  /*23260*/  LOP3.LUT R12, R12, 0xff, RZ, 0xc0, !PT ;  /* 0x000000ff0c0c7812 */ /* 0x010fc800078ec0ff */
[----:B------:R-:W-:-:S05]  /*23270*/  F2FP.F16.E4M3.UNPACK_B R12, R12 ;  /* 0x0000000cff0c723e */ /* 0x000fca00020006ff */
[----:B------:R-:W-:-:S05]  /*23280*/  HADD2.F32 R12, -RZ, R12.H0_H0 ;  /* 0x2000000cff0c7230 */ /* 0x000fca0000004100 */
[----:B------:R-:W-:-:S04]  /*23290*/  FMUL R12, R12, UR46 ;  /* 0x0000002e0c0c7c20 */ /* 0x000fc80008400000 */
[----:B------:R-:W-:-:S05]  /*232a0*/  FFMA R13, R13, UR47, R12 ;  /* 0x0000002f0d0d7c23 */ /* 0x000fca000800000c */
[----:B------:R-:W-:-:S05]  /*232b0*/  F2FP.SATFINITE.E4M3.F32.PACK_AB_MERGE_C R13, RZ, R13, RZ ;  /* 0x0000000dff0d723e */ /* 0x000fca00048070ff */
[----:B------:R0:W-:Y:S01]  /*232c0*/  @!P0 STG.E.U8 desc[UR52][R36.64+0x1], R13 ;  /* 0x0000010d24008986 */ /* 0x0001e2000c101134 */
[----:B------:R-:W-:-:S05]  /*232d0*/  IADD3 R12, P0, R33, 0x8, RZ ;  /* 0x00000008210c7810 */ /* 0x000fca0007f1e0ff */
[----:B------:R-:W-:-:S04]  /*232e0*/  IMAD.X R35, RZ, RZ, R43, P0 ;  /* 0x000000ffff237224 */ /* 0x000fc800000e062b */
[----:B------:R-:W-:-:S04]  /*232f0*/  IMAD R35, R35, UR12, RZ ;  /* 0x0000000c23237c24 */ /* 0x000fc8000f8e02ff */
[C---:B------:R-:W-:Y:S02]  /*23300*/  IMAD R35, R12.reuse, UR13, R35 ;  /* 0x0000000d0c237c24 */ /* 0x040fe4000f8e0223 */
[----:B0-----:R-:W-:-:S03]  /*23310*/  IMAD.WIDE.U32 R12, R12, UR12, R28 ;  /* 0x0000000c0c0c7c25 */ /* 0x001fc6000f8e001c */
[----:B------:R-:W-:-:S04]  /*23320*/  IADD3 R12, P0, R12, UR14, RZ ;  /* 0x0000000e0c0c7c10 */ /* 0x000fc8000ff1e0ff */
[--C-:B------:R-:W-:Y:S02]  /*23330*/  IADD3.X R13, R13, UR15, R35.reuse, P0, !PT ;  /* 0x0000000f0d0d7c10 */ /* 0x100fe400087fe423 */
[----:B------:R-:W-:Y:S02]  /*23340*/  ISETP.LT.OR P0, PT, R30, 0x1, !P3 ;  /* 0x000000011e00780c */ /* 0x000fe40005f01670 */
[----:B------:R-:W-:-:S11]  /*23350*/  PRMT R35, RZ, 0x7610, R35 ;  /* 0x00007610ff237816 */ /* 0x000fd60000000023 */
[----:B------:R-:W4:Y:S01]  /*23360*/  @!P0 LDG.E.U8 R35, desc[UR52][R12.64] ;  /* 0x000000340c238981 */ /* 0x000f22000c1e1100 */
[----:B------:R-:W0:Y:S02]  /*23370*/  @!P0 LDC.64 R36, c[0x0][0x5c0] ;  /* 0x00017000ff248b82 */ /* 0x000e240000000a00 */
[----:B0-----:R-:W-:-:S04]  /*23380*/  @!P0 IADD3 R36, P1, P4, R24, UR8, R36 ;  /* 0x0000000818248c10 */ /* 0x001fc8000fc3e024 */
[----:B------:R-:W-:Y:S02]  /*23390*/  @!P0 IADD3.X R37, R31, UR7, R37, P1, P4 ;  /* 0x000000071f258c10 */ /* 0x000fe40008fe8425 */
[----:B----4-:R-:W-:-:S04]  /*233a0*/  LOP3.LUT R35, R35, 0xff, RZ, 0xc0, !PT ;  /* 0x000000ff23237812 */ /* 0x010fc800078ec0ff */
[----:B------:R-:W-:-:S05]  /*233b0*/  F2FP.F16.E4M3.UNPACK_B R35, R35 ;  /* 0x00000023ff23723e */ /* 0x000fca00020006ff */
[----:B------:R-:W-:-:S05]  /*233c0*/  HADD2.F32 R35, -RZ, R35.H0_H0 ;  /* 0x20000023ff237230 */ /* 0x000fca0000004100 */
[----:B------:R-:W-:-:S04]  /*233d0*/  FMUL R35, R35, UR46 ;  /* 0x0000002e23237c20 */ /* 0x000fc80008400000 */
[----:B------:R-:W-:-:S05]  /*233e0*/  FFMA R35, R14, UR47, R35 ;  /* 0x0000002f0e237c23 */ /* 0x000fca0008000023 */
[----:B------:R-:W-:-:S05]  /*233f0*/  F2FP.SATFINITE.E4M3.F32.PACK_AB_MERGE_C R35, RZ, R35, RZ ;  /* 0x00000023ff23723e */ /* 0x000fca00048070ff */
[----:B------:R0:W-:Y:S01]  /*23400*/  @!P0 STG.E.U8 desc[UR52][R36.64], R35 ;  /* 0x0000002324008986 */ /* 0x0001e2000c101134 */
[----:B------:R-:W-:Y:S02]  /*23410*/  ISETP.LT.OR P0, PT, R30, 0x2, !P3 ;  /* 0x000000021e00780c */ /* 0x000fe40005f01670 */
[----:B------:R-:W-:-:S11]  /*23420*/  PRMT R14, RZ, 0x7610, R14 ;  /* 0x00007610ff0e7816 */ /* 0x000fd6000000000e */
[----:B------:R-:W4:Y:S01]  /*23430*/  @!P0 LDG.E.U8 R14, desc[UR52][R12.64+0x1] ;  /* 0x000001340c0e8981 */ /* 0x000f22000c1e1100 */
[----:B0-----:R-:W0:Y:S02]  /*23440*/  @!P0 LDC.64 R36, c[0x0][0x5c0] ;  /* 0x00017000ff248b82 */ /* 0x001e240000000a00 */
[----:B0-----:R-:W-:-:S04]  /*23450*/  @!P0 IADD3 R36, P1, P4, R24, UR8, R36 ;  /* 0x0000000818248c10 */ /* 0x001fc8000fc3e024 */
[----:B------:R-:W-:Y:S01]  /*23460*/  @!P0 IADD3.X R37, R31, UR7, R37, P1, P4 ;  /* 0x000000071f258c10 */ /* 0x000fe20008fe8425 */
[----:B------:R-:W-:Y:S01]  /*23470*/  @!P6 IMAD R35, R11, 0x180, RZ ;  /* 0x000001800b23e824 */ /* 0x000fe200078e02ff */
[----:B----4-:R-:W-:-:S04]  /*23480*/  LOP3.LUT R14, R14, 0xff, RZ, 0xc0, !PT ;  /* 0x000000ff0e0e7812 */ /* 0x010fc800078ec0ff */
[----:B------:R-:W-:-:S05]  /*23490*/  F2FP.F16.E4M3.UNPACK_B R14, R14 ;  /* 0x0000000eff0e723e */ /* 0x000fca00020006ff */
[----:B------:R-:W-:-:S05]  /*234a0*/  HADD2.F32 R14, -RZ, R14.H0_H0 ;  /* 0x2000000eff0e7230 */ /* 0x000fca0000004100 */
[----:B------:R-:W-:-:S04]  /*234b0*/  FMUL R14, R14, UR46 ;  /* 0x0000002e0e0e7c20 */ /* 0x000fc80008400000 */
[----:B------:R-:W-:-:S05]  /*234c0*/  FFMA R15, R15, UR47, R14 ;  /* 0x0000002f0f0f7c23 */ /* 0x000fca000800000e */
[----:B------:R-:W-:-:S05]  /*234d0*/  F2FP.SATFINITE.E4M3.F32.PACK_AB_MERGE_C R15, RZ, R15, RZ ;  /* 0x0000000fff0f723e */ /* 0x000fca00048070ff */
[----:B------:R0:W-:Y:S02]  /*234e0*/  @!P0 STG.E.U8 desc[UR52][R36.64+0x1], R15 ;  /* 0x0000010f24008986 */ /* 0x0001e4000c101134 */
[----:B0-----:R-:W0:Y:S01]  /*234f0*/  @!P6 LDC.64 R14, c[0x0][0x5c0] ;  /* 0x00017000ff0eeb82 */ /* 0x001e220000000a00 */
[----:B------:R-:W-:Y:S02]  /*23500*/  @!P6 IMAD.MOV.U32 R36, RZ, RZ, R24 ;  /* 0x000000ffff24e224 */ /* 0x000fe400078e0018 */
[----:B------:R-:W-:Y:S02]  /*23510*/  @!P6 IMAD.MOV.U32 R37, RZ, RZ, R31 ;  /* 0x000000ffff25e224 */ /* 0x000fe400078e001f */
[----:B------:R-:W-:-:S04]  /*23520*/  @!P6 IMAD.WIDE.U32 R36, R10, 0x180, R36 ;  /* 0x000001800a24e825 */ /* 0x000fc800078e0024 */
[----:B------:R-:W-:Y:S01]  /*23530*/  @!P6 IMAD.IADD R35, R37, 0x1, R35 ;  /* 0x000000012523e824 */ /* 0x000fe200078e0223 */
[----:B0-----:R-:W-:-:S04]  /*23540*/  @!P6 IADD3 R52, P0, P1, R36, UR8, R14 ;  /* 0x000000082434ec10 */ /* 0x001fc8000f91e00e */
[----:B------:R-:W-:Y:S02]  /*23550*/  @!P6 IADD3.X R53, R35, UR7, R15, P0, P1 ;  /* 0x000000072335ec10 */ /* 0x000fe400087e240f */
[----:B------:R-:W-:Y:S02]  /*23560*/  ISETP.LT.OR P0, PT, R30, 0x9, !P2 ;  /* 0x000000091e00780c */ /* 0x000fe40005701670 */
[----:B------:R-:W-:-:S11]  /*23570*/  PRMT R14, RZ, 0x7610, R14 ;  /* 0x00007610ff0e7816 */ /* 0x000fd6000000000e */
[----:B------:R-:W4:Y:S02]  /*23580*/  @!P0 LDG.E.U8 R14, desc[UR52][R26.64+0x8] ;  /* 0x000008341a0e8981 */ /* 0x000f24000c1e1100 */
[----:B----4-:R-:W-:-:S04]  /*23590*/  LOP3.LUT R14, R14, 0xff, RZ, 0xc0, !PT ;  /* 0x000000ff0e0e7812 */ /* 0x010fc800078ec0ff */
[----:B------:R-:W-:-:S05]  /*235a0*/  F2FP.F16.E4M3.UNPACK_B R14, R14 ;  /* 0x0000000eff0e723e */ /* 0x000fca00020006ff */
[----:B------:R-:W-:-:S05]  /*235b0*/  HADD2.F32 R14, -RZ, R14.H0_H0 ;  /* 0x2000000eff0e7230 */ /* 0x000fca0000004100 */
[----:B------:R-:W-:-:S04]  /*235c0*/  FMUL R14, R14, UR46 ;  /* 0x0000002e0e0e7c20 */ /* 0x000fc80008400000 */
[----:B------:R-:W-:Y:S02]  /*235d0*/  FFMA R16, R16, UR47, R14 ;  /* 0x0000002f10107c23 */ /* 0x000fe4000800000e */
[----:B------:R-:W0:Y:S03]  /*235e0*/  @!P0 LDC.64 R14, c[0x0][0x5c0] ;  /* 0x00017000ff0e8b82 */ /* 0x000e260000000a00 */
[----:B------:R-:W-:Y:S02]  /*235f0*/  F2FP.SATFINITE.E4M3.F32.PACK_AB_MERGE_C R16, RZ, R16, RZ ;  /* 0x00000010ff10723e */ /* 0x000fe400048070ff */
[----:B0-----:R-:W-:-:S05]  /*23600*/  @!P0 IADD3 R14, P1, R24, R14, RZ ;  /* 0x0000000e180e8210 */ /* 0x001fca0007f3e0ff */
[----:B------:R-:W-:-:S05]  /*23610*/  @!P0 IMAD.X R15, R31, 0x1, R15, P1 ;  /* 0x000000011f0f8824 */ /* 0x000fca00008e060f */
[----:B------:R0:W-:Y:S01]  /*23620*/  @!P0 STG.E.U8 desc[UR52][R14.64+0x8], R16 ;  /* 0x000008100e008986 */ /* 0x0001e2000c101134 */
[----:B------:R-:W-:Y:S02]  /*23630*/  ISETP.LT.OR P0, PT, R30, 0xa, !P2 ;  /* 0x0000000a1e00780c */ /* 0x000fe40005701670 */
[----:B0-----:R-:W-:-:S11]  /*23640*/  PRMT R16, RZ, 0x7610, R16 ;  /* 0x00007610ff107816 */ /* 0x001fd60000000010 */
[----:B------:R-:W0:Y:S01]  /*23650*/  @!P0 LDC.64 R14, c[0x0][0x5c0] ;  /* 0x00017000ff0e8b82 */ /* 0x000e220000000a00 */
[----:B------:R-:W4:Y:S01]  /*23660*/  @!P0 LDG.E.U8 R16, desc[UR52][R26.64+0x9] ;  /* 0x000009341a108981 */ /* 0x000f22000c1e1100 */
[----:B------:R-:W-:Y:S02]  /*23670*/  ISETP.LT.OR P4, PT, R30, 0x12, !P5 ;  /* 0x000000121e00780c */ /* 0x000fe40006f81670 */
[----:B0-----:R-:W-:-:S05]  /*23680*/  @!P0 IADD3 R14, P1, R24, R14, RZ ;  /* 0x0000000e180e8210 */ /* 0x001fca0007f3e0ff */
[----:B------:R-:W-:-:S06]  /*23690*/  @!P0 IMAD.X R15, R31, 0x1, R15, P1 ;  /* 0x000000011f0f8824 */ /* 0x000fcc00008e060f */
        /* <DEDUP_REMOVED lines=17> */
[----:B------:R-:W4:Y:S01]  /*237b0*/  @!P0 LDG.E.U8 R14, desc[UR52][R12.64+0x8] ;  /* 0x000008340c0e8981 */ /* 0x000f22000c1e1100 */
[----:B------:R-:W-:-:S04]  /*237c0*/  LOP3.LUT R0, R0, 0xfffffeff, RZ, 0xc0, !PT ;  /* 0xfffffeff00007812 */ /* 0x000fc800078ec0ff */
[----:B------:R-:W-:-:S04]  /*237d0*/  @P6 LOP3.LUT R0, R0, 0x100, RZ, 0xfc, !PT ;  /* 0x0000010000006812 */ /* 0x000fc800078efcff */
[----:B------:R-:W-:-:S04]  /*237e0*/  LOP3.LUT R0, R0, 0xffffffbf, RZ, 0xc0, !PT ;  /* 0xffffffbf00007812 */ /* 0x000fc800078ec0ff */
[----:B------:R-:W-:Y:S02]  /*237f0*/  @P4 LOP3.LUT R0, R0, 0x40, RZ, 0xfc, !PT ;  /* 0x0000004000004812 */ /* 0x000fe400078efcff */
[----:B----4-:R-:W-:-:S04]  /*23800*/  LOP3.LUT R14, R14, 0xff, RZ, 0xc0, !PT ;  /* 0x000000ff0e0e7812 */ /* 0x010fc800078ec0ff */
[----:B------:R-:W-:-:S05]  /*23810*/  F2FP.F16.E4M3.UNPACK_B R14, R14 ;  /* 0x0000000eff0e723e */ /* 0x000fca00020006ff */
[----:B------:R-:W-:-:S05]  /*23820*/  HADD2.F32 R14, -RZ, R14.H0_H0 ;  /* 0x2000000eff0e7230 */ /* 0x000fca0000004100 */
[----:B------:R-:W-:-:S04]  /*23830*/  FMUL R14, R14, UR46 ;  /* 0x0000002e0e0e7c20 */ /* 0x000fc80008400000 */
[----:B------:R-:W-:Y:S02]  /*23840*/  FFMA R16, R18, UR47, R14 ;  /* 0x0000002f12107c23 */ /* 0x000fe4000800000e */
[----:B------:R-:W0:Y:S03]  /*23850*/  @!P0 LDC.64 R14, c[0x0][0x5c0] ;  /* 0x00017000ff0e8b82 */ /* 0x000e260000000a00 */
[----:B------:R-:W-:Y:S02]  /*23860*/  F2FP.SATFINITE.E4M3.F32.PACK_AB_MERGE_C R16, RZ, R16, RZ ;  /* 0x00000010ff10723e */ /* 0x000fe400048070ff */
[----:B0-----:R-:W-:-:S04]  /*23870*/  @!P0 IADD3 R14, P1, P4, R24, UR8, R14 ;  /* 0x00000008180e8c10 */ /* 0x001fc8000fc3e00e */
[----:B------:R-:W-:-:S05]  /*23880*/  @!P0 IADD3.X R15, R31, UR7, R15, P1, P4 ;  /* 0x000000071f0f8c10 */ /* 0x000fca0008fe840f */
[----:B------:R0:W-:Y:S01]  /*23890*/  @!P0 STG.E.U8 desc[UR52][R14.64+0x8], R16 ;  /* 0x000008100e008986 */ /* 0x0001e2000c101134 */
[----:B------:R-:W-:Y:S02]  /*238a0*/  ISETP.LT.OR P0, PT, R30, 0xa, !P3 ;  /* 0x0000000a1e00780c */ /* 0x000fe40005f01670 */
[----:B0-----:R-:W-:-:S11]  /*238b0*/  PRMT R16, RZ, 0x7610, R16 ;  /* 0x00007610ff107816 */ /* 0x001fd60000000010 */
[----:B------:R-:W0:Y:S01]  /*238c0*/  @!P0 LDC.64 R14, c[0x0][0x5c0] ;  /* 0x00017000ff0e8b82 */ /* 0x000e220000000a00 */
[----:B------:R-:W4:Y:S01]  /*238d0*/  @!P0 LDG.E.U8 R16, desc[UR52][R12.64+0x9] ;  /* 0x000009340c108981 */ /* 0x000f22000c1e1100 */
[----:B------:R-:W-:Y:S02]  /*238e0*/  ISETP.LT.OR P6, PT, R30, 0x19, !P5 ;  /* 0x000000191e00780c */ /* 0x000fe40006fc1670 */
[----:B0-----:R-:W-:-:S04]  /*238f0*/  @!P0 IADD3 R14, P1, P4, R24, UR8, R14 ;  /* 0x00000008180e8c10 */ /* 0x001fc8000fc3e00e */
[----:B------:R-:W-:-:S07]  /*23900*/  @!P0 IADD3.X R15, R31, UR7, R15, P1, P4 ;  /* 0x000000071f0f8c10 */ /* 0x000fce0008fe840f */
[----:B------:R-:W-:Y:S01]  /*23910*/  @!P6 IMAD.MOV.U32 R17, RZ, RZ, R31 ;  /* 0x000000ffff11e224 */ /* 0x000fe200078e001f */
        /* <DEDUP_REMOVED lines=9> */
[----:B------:R-:W-:Y:S02]  /*239b0*/  @!P6 IMAD R19, R11, 0x180, RZ ;  /* 0x000001800b13e824 */ /* 0x000fe400078e02ff */
[----:B------:R-:W-:-:S04]  /*239c0*/  @!P6 IMAD.WIDE.U32 R16, R10, 0x180, R16 ;  /* 0x000001800a10e825 */ /* 0x000fc800078e0010 */
[----:B------:R-:W-:Y:S01]  /*239d0*/  @!P6 IMAD.IADD R17, R17, 0x1, R19 ;  /* 0x000000011111e824 */ /* 0x000fe200078e0213 */
[----:B0-----:R-:W-:-:S04]  /*239e0*/  @!P6 IADD3 R58, P0, P1, R16, UR8, R14 ;  /* 0x00000008103aec10 */ /* 0x001fc8000f91e00e */
[----:B------:R-:W-:Y:S02]  /*239f0*/  @!P6 IADD3.X R59, R17, UR7, R15, P0, P1 ;  /* 0x00000007113bec10 */ /* 0x000fe400087e240f */
[----:B------:R-:W-:Y:S02]  /*23a00*/  ISETP.LT.OR P0, PT, R30, 0x11, !P2 ;  /* 0x000000111e00780c */ /* 0x000fe40005701670 */
[----:B------:R-:W-:-:S11]  /*23a10*/  PRMT R14, RZ, 0x7610, R14 ;  /* 0x00007610ff0e7816 */ /* 0x000fd6000000000e */
[----:B------:R-:W4:Y:S01]  /*23a20*/  @!P0 LDG.E.U8 R14, desc[UR52][R26.64+0x10] ;  /* 0x000010341a0e8981 */ /* 0x000f22000c1e1100 */
[----:B------:R-:W-:Y:S02]  /*23a30*/  PRMT R16, RZ, 0x7610, R16 ;  /* 0x00007610ff107816 */ /* 0x000fe40000000010 */
        /* <DEDUP_REMOVED lines=10> */
[----:B------:R-:W-:-:S13]  /*23ae0*/  ISETP.LT.OR P0, PT, R30, 0x12, !P2 ;  /* 0x000000121e00780c */ /* 0x000fda0005701670 */
[----:B------:R-:W4:Y:S01]  /*23af0*/  @!P0 LDG.E.U8 R16, desc[UR52][R26.64+0x11] ;  /* 0x000011341a108981 */ /* 0x000f22000c1e1100 */
[----:B0-----:R-:W0:Y:S01]  /*23b00*/  @!P0 LDC.64 R14, c[0x0][0x5c0] ;  /* 0x00017000ff0e8b82 */ /* 0x001e220000000a00 */
[----:B------:R-:W-:Y:S02]  /*23b10*/  ISETP.LT.OR P4, PT, R30, 0x1a, !P5 ;  /* 0x0000001a1e00780c */ /* 0x000fe40006f81670 */
[----:B0-----:R-:W-:-:S05]  /*23b20*/  @!P0 IADD3 R14, P1, R24, R14, RZ ;  /* 0x0000000e180e8210 */ /* 0x001fca0007f3e0ff */
[----:B------:R-:W-:-:S06]  /*23b30*/  @!P0 IMAD.X R15, R31, 0x1, R15, P1 ;  /* 0x000000011f0f8824 */ /* 0x000fcc00008e060f */
[----:B------:R-:W-:Y:S02]  /*23b40*/  @!P4 IMAD.MOV.U32 R17, RZ, RZ, R31 ;  /* 0x000000ffff11c224 */ /* 0x000fe400078e001f */
        /* <DEDUP_REMOVED lines=9> */
[----:B------:R-:W-:-:S04]  /*23be0*/  @!P4 IMAD.MOV.U32 R16, RZ, RZ, R24 ;  /* 0x000000ffff10c224 */ /* 0x000fc800078e0018 */
        /* <DEDUP_REMOVED lines=22> */
[----:B------:R-:W-:-:S13]  /*23d50*/  ISETP.LT.OR P0, PT, R30, 0x12, !P3 ;  /* 0x000000121e00780c */ /* 0x000fda0005f01670 */
[----:B------:R-:W4:Y:S01]  /*23d60*/  @!P0 LDG.E.U8 R16, desc[UR52][R12.64+0x11] ;  /* 0x000011340c108981 */ /* 0x000f22000c1e1100 */
[----:B0-----:R-:W0:Y:S01]  /*23d70*/  @!P0 LDC.64 R14, c[0x0][0x5c0] ;  /* 0x00017000ff0e8b82 */ /* 0x001e220000000a00 */
[----:B------:R-:W-:Y:S02]  /*23d80*/  ISETP.LT.OR P5, PT, R30, 0x21, !P5 ;  /* 0x000000211e00780c */ /* 0x000fe40006fa1670 */
[----:B0-----:R-:W-:-:S04]  /*23d90*/  @!P0 IADD3 R14, P1, P4, R24, UR8, R14 ;  /* 0x00000008180e8c10 */ /* 0x001fc8000fc3e00e */
[----:B------:R-:W-:-:S07]  /*23da0*/  @!P0 IADD3.X R15, R31, UR7, R15, P1, P4 ;  /* 0x000000071f0f8c10 */ /* 0x000fce0008fe840f */
        /* <DEDUP_REMOVED lines=31> */
[----:B0-----:R-:W0:Y:S02]  /*23fa0*/  @!P0 LDC.64 R14, c[0x0][0x5c0] ;  /* 0x00017000ff0e8b82 */ /* 0x001e240000000a00 */
[----:B0-----:R-:W-:-:S05]  /*23fb0*/  @!P0 IADD3 R14, P1, R24, R14, RZ ;  /* 0x0000000e180e8210 */ /* 0x001fca0007f3e0ff */
[----:B------:R-:W-:Y:S01]  /*23fc0*/  @!P0 IMAD.X R15, R31, 0x1, R15, P1 ;  /* 0x000000011f0f8824 */ /* 0x000fe200008e060f */
[----:B----4-:R-:W-:-:S04]  /*23fd0*/  LOP3.LUT R16, R16, 0xff, RZ, 0xc0, !PT ;  /* 0x000000ff10107812 */ /* 0x010fc800078ec0ff */
[----:B------:R-:W-:-:S05]  /*23fe0*/  F2FP.F16.E4M3.UNPACK_B R16, R16 ;  /* 0x00000010ff10723e */ /* 0x000fca00020006ff */
[----:B------:R-:W-:-:S05]  /*23ff0*/  HADD2.F32 R16, -RZ, R16.H0_H0 ;  /* 0x20000010ff107230 */ /* 0x000fca0000004100 */
[----:B------:R-:W-:-:S04]  /*24000*/  FMUL R16, R16, UR46 ;  /* 0x0000002e10107c20 */ /* 0x000fc80008400000 */
[----:B------:R-:W-:-:S05]  /*24010*/  FFMA R233, R233, UR47, R16 ;  /* 0x0000002fe9e97c23 */ /* 0x000fca0008000010 */
[----:B------:R-:W-:-:S05]  /*24020*/  F2FP.SATFINITE.E4M3.F32.PACK_AB_MERGE_C R233, RZ, R233, RZ ;  /* 0x000000e9ffe9723e */ /* 0x000fca00048070ff */
[----:B------:R0:W-:Y:S01]  /*24030*/  @!P0 STG.E.U8 desc[UR52][R14.64+0x19], R233 ;  /* 0x000019e90e008986 */ /* 0x0001e2000c101134 */
[----:B------:R-:W-:-:S13]  /*24040*/  ISETP.LT.OR P0, PT, R30, 0x19, !P3 ;  /* 0x000000191e00780c */ /* 0x000fda0005f01670 */
[----:B0-----:R-:W0:Y:S02]  /*24050*/  @!P0 LDC.64 R14, c[0x0][0x5c0] ;  /* 0x00017000ff0e8b82 */ /* 0x001e240000000a00 */
[--C-:B0-----:R-:W-:Y:S02]  /*24060*/  @!P0 IADD3 R20, P1, P4, R24, UR8, R14.reuse ;  /* 0x0000000818148c10 */ /* 0x101fe4000fc3e00e */
[----:B------:R-:W-:-:S06]  /*24070*/  PRMT R14, RZ, 0x7610, R14 ;  /* 0x00007610ff0e7816 */ /* 0x000fcc000000000e */
[----:B------:R-:W4:Y:S01]  /*24080*/  @!P0 LDG.E.U8 R14, desc[UR52][R12.64+0x18] ;  /* 0x000018340c0e8981 */ /* 0x000f22000c1e1100 */
[----:B------:R-:W-:Y:S02]  /*24090*/  @!P0 IADD3.X R21, R31, UR7, R15, P1, P4 ;  /* 0x000000071f158c10 */ /* 0x000fe40008fe840f */
[----:B------:R-:W-:Y:S02]  /*240a0*/  ISETP.LT.OR P4, PT, R30, 0x1a, !P3 ;  /* 0x0000001a1e00780c */ /* 0x000fe40005f81670 */
        /* <DEDUP_REMOVED lines=8> */
[----:B------:R-:W-:-:S05]  /*24130*/  F2FP.SATFINITE.E4M3.F32.PACK_AB_MERGE_C R234, RZ, R234, RZ ;  /* 0x000000eaffea723e */ /* 0x000fca00048070ff */
[----:B------:R1:W-:Y:S01]  /*24140*/  @!P0 STG.E.U8 desc[UR52][R20.64+0x18], R234 ;  /* 0x000018ea14008986 */ /* 0x0003e2000c101134 */
[----:B0-----:R-:W-:-:S04]  /*24150*/  @!P4 IADD3 R16, P1, P5, R24, UR8, R14 ;  /* 0x000000081810cc10 */ /* 0x001fc8000fd3e00e */
[----:B------:R-:W-:Y:S02]  /*24160*/  @!P4 IADD3.X R17, R31, UR7, R15, P1, P5 ;  /* 0x000000071f11cc10 */ /* 0x000fe40008fea40f */
[----:B------:R-:W-:-:S04]  /*24170*/  ISETP.GE.AND P1, PT, R9, 0x81, PT ;  /* 0x000000810900780c */ /* 0x000fc80003f26270 */
[----:B------:R-:W-:-:S13]  /*24180*/  ISETP.LT.OR P0, PT, R30, 0x1, !P1 ;  /* 0x000000011e00780c */ /* 0x000fda0004f01670 */
[----:B------:R-:W1:Y:S02]  /*24190*/  @!P0 LDC.64 R14, c[0x0][0x5c0] ;  /* 0x00017000ff0e8b82 */ /* 0x000e640000000a00 */
[--C-:B-1----:R-:W-:Y:S02]  /*241a0*/  @!P0 IADD3 R20, P5, P6, R24, UR6, R14.reuse ;  /* 0x0000000618148c10 */ /* 0x102fe4000febe00e */
[----:B------:R-:W-:-:S06]  /*241b0*/  PRMT R14, RZ, 0x7610, R14 ;  /* 0x00007610ff0e7816 */ /* 0x000fcc000000000e */
[----:B------:R-:W4:Y:S01]  /*241c0*/  @!P4 LDG.E.U8 R14, desc[UR52][R12.64+0x19] ;  /* 0x000019340c0ec981 */ /* 0x000f22000c1e1100 */
        /* <DEDUP_REMOVED lines=9> */
[----:B0-----:R-:W-:-:S04]  /*24260*/  IMAD.X R16, RZ, RZ, R43, P4 ;  /* 0x000000ffff107224 */ /* 0x001fc800020e062b */
[----:B------:R-:W-:-:S04]  /*24270*/  IMAD R16, R16, UR12, RZ ;  /* 0x0000000c10107c24 */ /* 0x000fc8000f8e02ff */
[C---:B------:R-:W-:Y:S02]  /*24280*/  IMAD R16, R14.reuse, UR13, R16 ;  /* 0x0000000d0e107c24 */ /* 0x040fe4000f8e0210 */
[----:B------:R-:W-:-:S03]  /*24290*/  IMAD.WIDE.U32 R14, R14, UR12, R28 ;  /* 0x0000000c0e0e7c25 */ /* 0x000fc6000f8e001c */
[----:B------:R-:W-:-:S04]  /*242a0*/  IADD3 R14, P4, R14, UR14, RZ ;  /* 0x0000000e0e0e7c10 */ /* 0x000fc8000ff9e0ff */
[--C-:B------:R-:W-:Y:S02]  /*242b0*/  IADD3.X R15, R15, UR15, R16.reuse, P4, !PT ;  /* 0x0000000f0f0f7c10 */ /* 0x100fe4000a7fe410 */
[----:B------:R-:W-:-:S06]  /*242c0*/  PRMT R16, RZ, 0x7610, R16 ;  /* 0x00007610ff107816 */ /* 0x000fcc0000000010 */
[----:B------:R-:W4:Y:S01]  /*242d0*/  @!P0 LDG.E.U8 R16, desc[UR52][R14.64] ;  /* 0x000000340e108981 */ /* 0x000f22000c1e1100 */
[----:B------:R-:W-:Y:S02]  /*242e0*/  ISETP.LT.OR P4, PT, R30, 0x2, !P1 ;  /* 0x000000021e00780c */ /* 0x000fe40004f81670 */
[----:B------:R-:W-:Y:S02]  /*242f0*/  PRMT R19, RZ, 0x7610, R19 ;  /* 0x00007610ff137816 */ /* 0x000fe40000000013 */
[----:B----4-:R-:W-:-:S04]  /*24300*/  LOP3.LUT R16, R16, 0xff, RZ, 0xc0, !PT ;  /* 0x000000ff10107812 */ /* 0x010fc800078ec0ff */
[----:B------:R-:W-:-:S05]  /*24310*/  F2FP.F16.E4M3.UNPACK_B R16, R16 ;  /* 0x00000010ff10723e */ /* 0x000fca00020006ff */
[----:B------:R-:W-:-:S05]  /*24320*/  HADD2.F32 R16, -RZ, R16.H0_H0 ;  /* 0x20000010ff107230 */ /* 0x000fca0000004100 */
[----:B------:R-:W-:-:S04]  /*24330*/  FMUL R16, R16, UR46 ;  /* 0x0000002e10107c20 */ /* 0x000fc80008400000 */
[----:B------:R-:W-:Y:S02]  /*24340*/  FFMA R236, R236, UR47, R16 ;  /* 0x0000002fecec7c23 */ /* 0x000fe40008000010 */
[----:B------:R-:W0:Y:S03]  /*24350*/  @!P4 LDC.64 R16, c[0x0][0x5c0] ;  /* 0x00017000ff10cb82 */ /* 0x000e260000000a00 */
[----:B------:R-:W-:-:S05]  /*24360*/  F2FP.SATFINITE.E4M3.F32.PACK_AB_MERGE_C R236, RZ, R236, RZ ;  /* 0x000000ecffec723e */ /* 0x000fca00048070ff */
[----:B------:R1:W-:Y:S04]  /*24370*/  @!P0 STG.E.U8 desc[UR52][R20.64], R236 ;  /* 0x000000ec14008986 */ /* 0x0003e8000c101134 */
[----:B------:R-:W4:Y:S01]  /*24380*/  @!P4 LDG.E.U8 R19, desc[UR52][R14.64+0x1] ;  /* 0x000001340e13c981 */ /* 0x000f22000c1e1100 */
[----:B0-----:R-:W-:-:S04]  /*24390*/  @!P4 IADD3 R16, P5, P6, R24, UR6, R16 ;  /* 0x000000061810cc10 */ /* 0x001fc8000febe010 */
[----:B------:R-:W-:Y:S02]  /*243a0*/  @!P4 IADD3.X R17, R31, UR5, R17, P5, P6 ;  /* 0x000000051f11cc10 */ /* 0x000fe4000afec411 */
[----:B------:R-:W-:-:S04]  /*243b0*/  ISETP.GE.AND P2, PT, R9, 0x89, PT ;  /* 0x000000890900780c */ /* 0x000fc80003f46270 */
[----:B------:R-:W-:-:S13]  /*243c0*/  ISETP.LT.OR P0, PT, R30, 0x1, !P2 ;  /* 0x000000011e00780c */ /* 0x000fda0005701670 */
[----:B-1----:R-:W0:Y:S01]  /*243d0*/  @!P0 LDC.64 R20, c[0x0][0x5c0] ;  /* 0x00017000ff148b82 */ /* 0x002e220000000a00 */
[----:B----4-:R-:W-:-:S04]  /*243e0*/  LOP3.LUT R19, R19, 0xff, RZ, 0xc0, !PT ;  /* 0x000000ff13137812 */ /* 0x010fc800078ec0ff */
[----:B------:R-:W-:-:S05]  /*243f0*/  F2FP.F16.E4M3.UNPACK_B R19, R19 ;  /* 0x00000013ff13723e */ /* 0x000fca00020006ff */
[----:B------:R-:W-:-:S05]  /*24400*/  HADD2.F32 R19, -RZ, R19.H0_H0 ;  /* 0x20000013ff137230 */ /* 0x000fca0000004100 */
[----:B------:R-:W-:-:S04]  /*24410*/  FMUL R19, R19, UR46 ;  /* 0x0000002e13137c20 */ /* 0x000fc80008400000 */
[----:B------:R-:W-:-:S05]  /*24420*/  FFMA R237, R237, UR47, R19 ;  /* 0x0000002feded7c23 */ /* 0x000fca0008000013 */
[----:B------:R-:W-:-:S05]  /*24430*/  F2FP.SATFINITE.E4M3.F32.PACK_AB_MERGE_C R237, RZ, R237, RZ ;  /* 0x000000edffed723e */ /* 0x000fca00048070ff */
[----:B------:R1:W-:Y:S02]  /*24440*/  @!P4 STG.E.U8 desc[UR52][R16.64+0x1], R237 ;  /* 0x000001ed1000c986 */ /* 0x0003e4000c101134 */
[----:B-1----:R-:W-:-:S05]  /*24450*/  IADD3 R16, P4, R33, 0x88, RZ ;  /* 0x0000008821107810 */ /* 0x002fca0007f9e0ff */
[----:B------:R-:W-:-:S04]  /*24460*/  IMAD.X R19, RZ, RZ, R43, P4 ;  /* 0x000000ffff137224 */ /* 0x000fc800020e062b */
[----:B------:R-:W-:-:S04]  /*24470*/  IMAD R19, R19, UR12, RZ ;  /* 0x0000000c13137c24 */ /* 0x000fc8000f8e02ff */
[C---:B------:R-:W-:Y:S02]  /*24480*/  IMAD R19, R16.reuse, UR13, R19 ;  /* 0x0000000d10137c24 */ /* 0x040fe4000f8e0213 */
[----:B------:R-:W-:-:S03]  /*24490*/  IMAD.WIDE.U32 R16, R16, UR12, R28 ;  /* 0x0000000c10107c25 */ /* 0x000fc6000f8e001c */
[----:B------:R-:W-:-:S04]  /*244a0*/  IADD3 R16, P4, R16, UR14, RZ ;  /* 0x0000000e10107c10 */ /* 0x000fc8000ff9e0ff */
[--C-:B------:R-:W-:Y:S02]  /*244b0*/  IADD3.X R17, R17, UR15, R19.reuse, P4, !PT ;  /* 0x0000000f11117c10 */ /* 0x100fe4000a7fe413 */
[----:B------:R-:W-:-:S06]  /*244c0*/  PRMT R19, RZ, 0x7610, R19 ;  /* 0x00007610ff137816 */ /* 0x000fcc0000000013 */
[----:B------:R-:W4:Y:S01]  /*244d0*/  @!P0 LDG.E.U8 R19, desc[UR52][R16.64] ;  /* 0x0000003410138981 */ /* 0x000f22000c1e1100 */
[----:B------:R-:W-:Y:S02]  /*244e0*/  IMAD.U32 R22, RZ, RZ, UR8 ;  /* 0x00000008ff167e24 */ /* 0x000fe4000f8e00ff */
[----:B------:R-:W-:-:S03]  /*244f0*/  IMAD.U32 R23, RZ, RZ, UR7 ;  /* 0x00000007ff177e24 */ /* 0x000fc6000f8e00ff */
[----:B------:R-:W-:-:S04]  /*24500*/  @!P0 IADD3 R22, P5, P6, R22, UR6, R24 ;  /* 0x0000000616168c10 */ /* 0x000fc8000febe018 */
[----:B------:R-:W-:Y:S02]  /*24510*/  @!P0 IADD3.X R23, R23, UR5, R31, P5, P6 ;  /* 0x0000000517178c10 */ /* 0x000fe4000afec41f */
[----:B0-----:R-:W-:-:S05]  /*24520*/  @!P0 IADD3 R20, P4, R22, R20, RZ ;  /* 0x0000001416148210 */ /* 0x001fca0007f9e0ff */
[----:B------:R-:W-:Y:S01]  /*24530*/  @!P0 IMAD.X R21, R23, 0x1, R21, P4 ;  /* 0x0000000117158824 */ /* 0x000fe200020e0615 */
[----:B------:R-:W-:Y:S02]  /*24540*/  ISETP.LT.OR P4, PT, R30, 0x2, !P2 ;  /* 0x000000021e00780c */ /* 0x000fe40005781670 */
[----:B------:R-:W-:Y:S02]  /*24550*/  @P3 LOP3.LUT R32, R32, 0x8000000, RZ, 0xfc, !PT ;  /* 0x0800000020203812 */ /* 0x000fe400078efcff */
[----:B------:R-:W-:Y:S02]  /*24560*/  LOP3.LUT R18, R18, 0xfffffffb, RZ, 0xc0, !PT ;  /* 0xfffffffb12127812 */ /* 0x000fe400078ec0ff */
[----:B------:R-:W-:Y:S02]  /*24570*/  ISETP.GE.AND P3, PT, R9, 0x189, PT ;  /* 0x000001890900780c */ /* 0x000fe40003f66270 */
[----:B------:R-:W-:Y:S02]  /*24580*/  @P1 LOP3.LUT R18, R18, 0x4, RZ, 0xfc, !PT ;  /* 0x0000000412121812 */ /* 0x000fe400078efcff */
[----:B------:R-:W-:-:S03]  /*24590*/  ISETP.LT.OR P1, PT, R30, 0x22, !P3 ;  /* 0x000000221e00780c */ /* 0x000fc60005f21670 */
[----:B------:R-:W0:Y:S01]  /*245a0*/  @!P4 LDC.64 R36, c[0x0][0x5c0] ;  /* 0x00017000ff24cb82 */ /* 0x000e220000000a00 */
[----:B------:R-:W-:-:S05]  /*245b0*/  IMAD.U32 R22, RZ, RZ, UR8 ;  /* 0x00000008ff167e24 */ /* 0x000fca000f8e00ff */
[----:B------:R-:W-:Y:S01]  /*245c0*/  @!P4 IADD3 R22, P5, P6, R22, UR6, R24 ;  /* 0x000000061616cc10 */ /* 0x000fe2000febe018 */
[----:B------:R-:W-:-:S03]  /*245d0*/  IMAD.U32 R35, RZ, RZ, UR7 ;  /* 0x00000007ff237e24 */ /* 0x000fc6000f8e00ff */
[--C-:B------:R-:W-:Y:S02]  /*245e0*/  @!P1 IMAD.MOV.U32 R23, RZ, RZ, R31.reuse ;  /* 0x000000ffff179224 */ /* 0x100fe400078e001f */
[----:B------:R-:W-:Y:S02]  /*245f0*/  @!P4 IADD3.X R35, R35, UR5, R31, P5, P6 ;  /* 0x000000052323cc10 */ /* 0x000fe4000afec41f */
[----:B----4-:R-:W-:-:S04]  /*24600*/  LOP3.LUT R19, R19, 0xff, RZ, 0xc0, !PT ;  /* 0x000000ff13137812 */ /* 0x010fc800078ec0ff */
[----:B------:R-:W-:-:S05]  /*24610*/  F2FP.F16.E4M3.UNPACK_B R19, R19 ;  /* 0x00000013ff13723e */ /* 0x000fca00020006ff */
[----:B------:R-:W-:-:S05]  /*24620*/  HADD2.F32 R19, -RZ, R19.H0_H0 ;  /* 0x20000013ff137230 */ /* 0x000fca0000004100 */
[----:B------:R-:W-:-:S04]  /*24630*/  FMUL R19, R19, UR46 ;  /* 0x0000002e13137c20 */ /* 0x000fc80008400000 */
[----:B--2---:R-:W-:Y:S01]  /*24640*/  FFMA R19, R40, UR47, R19 ;  /* 0x0000002f28137c23 */ /* 0x004fe20008000013 */
[----:B------:R-:W-:Y:S01]  /*24650*/  LOP3.LUT R0, R0, 0xffefffff, RZ, 0xc0, !PT ;  /* 0xffefffff00007812 */ /* 0x000fe200078ec0ff */
[----:B------:R-:W2:Y:S03]  /*24660*/  LDL.LU R40, [R1+0x3c8] ;  /* 0x0003c80001287983 */ /* 0x000ea60000300800 */
[----:B------:R-:W-:-:S05]  /*24670*/  F2FP.SATFINITE.E4M3.F32.PACK_AB_MERGE_C R19, RZ, R19, RZ ;  /* 0x00000013ff13723e */ /* 0x000fca00048070ff */
[----:B------:R1:W-:Y:S02]  /*24680*/  @!P0 STG.E.U8 desc[UR52][R20.64], R19 ;  /* 0x0000001314008986 */ /* 0x0003e4000c101134 */
[----:B-1----:R-:W1:Y:S01]  /*24690*/  @!P1 LDC.64 R20, c[0x0][0x5c0] ;  /* 0x00017000ff149b82 */ /* 0x002e620000000a00 */
[----:B0-----:R-:W-:Y:S01]  /*246a0*/  @!P4 IADD3 R36, P0, R22, R36, RZ ;  /* 0x000000241624c210 */ /* 0x001fe20007f1e0ff */
[----:B------:R-:W-:Y:S02]  /*246b0*/  @!P1 IMAD.MOV.U32 R22, RZ, RZ, R24 ;  /* 0x000000ffff169224 */ /* 0x000fe400078e0018 */
[----:B------:R-:W-:Y:S02]  /*246c0*/  @!P1 IMAD R19, R11, 0x180, RZ ;  /* 0x000001800b139824 */ /* 0x000fe400078e02ff */
[----:B------:R-:W-:-:S04]  /*246d0*/  @!P1 IMAD.WIDE.U32 R22, R10, 0x180, R22 ;  /* 0x000001800a169825 */ /* 0x000fc800078e0016 */
[----:B------:R-:W-:Y:S01]  /*246e0*/  @!P1 IMAD.IADD R19, R23, 0x1, R19 ;  /* 0x0000000117139824 */ /* 0x000fe200078e0213 */
[----:B-1----:R-:W-:-:S04]  /*246f0*/  @!P1 IADD3 R78, P5, P6, R22, UR8, R20 ;  /* 0x00000008164e9c10 */ /* 0x002fc8000febe014 */
[----:B------:R-:W-:Y:S02]  /*24700*/  @!P1 IADD3.X R79, R19, UR7, R21, P5, P6 ;  /* 0x00000007134f9c10 */ /* 0x000fe4000afec415 */
[----:B------:R-:W-:-:S06]  /*24710*/  PRMT R19, RZ, 0x7610, R19 ;  /* 0x00007610ff137816 */ /* 0x000fcc0000000013 */
[----:B------:R-:W4:Y:S01]  /*24720*/  @!P4 LDG.E.U8 R19, desc[UR52][R16.64+0x1] ;  /* 0x000001341013c981 */ /* 0x000f22000c1e1100 */
[----:B------:R-:W-:-:S13]  /*24730*/  ISETP.LT.OR P6, PT, R30, 0x29, !P3 ;  /* 0x000000291e00780c */ /* 0x000fda0005fc1670 */
[----:B------:R-:W0:Y:S01]  /*24740*/  @!P6 LDC.64 R20, c[0x0][0x5c0] ;  /* 0x00017000ff14eb82 */ /* 0x000e220000000a00 */
[----:B------:R-:W-:Y:S02]  /*24750*/  @!P4 IMAD.X R37, R35, 0x1, R37, P0 ;  /* 0x000000012325c824 */ /* 0x000fe400000e0625 */
[----:B------:R-:W-:Y:S02]  /*24760*/  @!P6 IMAD.MOV.U32 R22, RZ, RZ, R24 ;  /* 0x000000ffff16e224 */ /* 0x000fe400078e0018 */
[----:B------:R-:W-:Y:S02]  /*24770*/  @!P6 IMAD.MOV.U32 R23, RZ, RZ, R31 ;  /* 0x000000ffff17e224 */ /* 0x000fe400078e001f */
[----:B------:R-:W-:Y:S01]  /*24780*/  @!P6 IMAD.WIDE.U32 R22, R10, 0x180, R22 ;  /* 0x000001800a16e825 */ /* 0x000fe200078e0016 */
[----:B------:R-:W-:Y:S02]  /*24790*/  @P1 LOP3.LUT R0, R0, 0x100000, RZ, 0xfc, !PT ;  /* 0x0010000000001812 */ /* 0x000fe400078efcff */
[----:B------:R-:W-:-:S02]  /*247a0*/  LOP3.LUT P1, RZ, R18, 0x4, RZ, 0xc0, !PT ;  /* 0x0000000412ff7812 */ /* 0x000fc4000782c0ff */
[----:B----4-:R-:W-:-:S04]  /*247b0*/  LOP3.LUT R19, R19, 0xff, RZ, 0xc0, !PT ;  /* 0x000000ff13137812 */ /* 0x010fc800078ec0ff */
[----:B------:R-:W-:-:S05]  /*247c0*/  F2FP.F16.E4M3.UNPACK_B R19, R19 ;  /* 0x00000013ff13723e */ /* 0x000fca00020006ff */
[----:B------:R-:W-:-:S05]  /*247d0*/  HADD2.F32 R19, -RZ, R19.H0_H0 ;  /* 0x20000013ff137230 */ /* 0x000fca0000004100 */
[----:B------:R-:W-:-:S04]  /*247e0*/  FMUL R19, R19, UR46 ;  /* 0x0000002e13137c20 */ /* 0x000fc80008400000 */
[----:B---3--:R-:W-:Y:S02]  /*247f0*/  FFMA R19, R41, UR47, R19 ;  /* 0x0000002f29137c23 */ /* 0x008fe40008000013 */
[----:B------:R-:W3:Y:S03]  /*24800*/  LDL.LU R41, [R1+0x3cc] ;  /* 0x0003cc0001297983 */ /* 0x000ee60000300800 */
[----:B------:R-:W-:-:S05]  /*24810*/  F2FP.SATFINITE.E4M3.F32.PACK_AB_MERGE_C R19, RZ, R19, RZ ;  /* 0x00000013ff13723e */ /* 0x000fca00048070ff */
[----:B------:R1:W-:Y:S01]  /*24820*/  @!P4 STG.E.U8 desc[UR52][R36.64+0x1], R19 ;  /* 0x000001132400c986 */ /* 0x0003e2000c101134 */
[----:B0-----:R-:W-:Y:S01]  /*24830*/  @!P6 IADD3 R88, P0, P4, R22, UR8, R20 ;  /* 0x000000081658ec10 */ /* 0x001fe2000fc1e014 */
[----:B-1----:R-:W-:-:S04]  /*24840*/  @!P6 IMAD R19, R11, 0x180, RZ ;  /* 0x000001800b13e824 */ /* 0x002fc800078e02ff */
[----:B------:R-:W-:-:S05]  /*24850*/  @!P6 IMAD.IADD R19, R23, 0x1, R19 ;  /* 0x000000011713e824 */ /* 0x000fca00078e0213 */
[----:B------:R-:W-:Y:S02]  /*24860*/  @!P6 IADD3.X R89, R19, UR7, R21, P0, P4 ;  /* 0x000000071359ec10 */ /* 0x000fe400087e8415 */
        /* <DEDUP_REMOVED lines=10> */
[----:B--2---:R-:W-:Y:S01]  /*24910*/  FFMA R19, R40, UR47, R19 ;  /* 0x0000002f28137c23 */ /* 0x004fe20008000013 */
[----:B------:R-:W-:Y:S01]  /*24920*/  IMAD.U32 R22, RZ, RZ, UR7 ;  /* 0x00000007ff167e24 */ /* 0x000fe2000f8e00ff */
[----:B------:R-:W2:Y:S03]  /*24930*/  LDL.LU R40, [R1+0x3d0] ;  /* 0x0003d00001287983 */ /* 0x000ea60000300800 */
[----:B------:R-:W-:-:S05]  /*24940*/  F2FP.SATFINITE.E4M3.F32.PACK_AB_MERGE_C R19, RZ, R19, RZ ;  /* 0x00000013ff13723e */ /* 0x000fca00048070ff */
[----:B------:R0:W-:Y:S01]  /*24950*/  @!P0 STG.E.U8 desc[UR52][R20.64+0x8], R19 ;  /* 0x0000081314008986 */ /* 0x0001e2000c101134 */
[----:B------:R-:W-:Y:S02]  /*24960*/  ISETP.LT.OR P0, PT, R30, 0xa, !P1 ;  /* 0x0000000a1e00780c */ /* 0x000fe40004f01670 */
[----:B0-----:R-:W-:-:S11]  /*24970*/  PRMT R19, RZ, 0x7610, R19 ;  /* 0x00007610ff137816 */ /* 0x001fd60000000013 */
[----:B------:R-:W0:Y:S01]  /*24980*/  @!P0 LDC.64 R20, c[0x0][0x5c0] ;  /* 0x00017000ff148b82 */ /* 0x000e220000000a00 */
[----:B------:R-:W4:Y:S01]  /*24990*/  @!P0 LDG.E.U8 R19, desc[UR52][R14.64+0x9] ;  /* 0x000009340e138981 */ /* 0x000f22000c1e1100 */
[----:B0-----:R-:W-:-:S04]  /*249a0*/  @!P0 IADD3 R20, P4, P5, R24, UR6, R20 ;  /* 0x0000000618148c10 */ /* 0x001fc8000fd9e014 */
[----:B------:R-:W-:Y:S02]  /*249b0*/  @!P0 IADD3.X R21, R31, UR5, R21, P4, P5 ;  /* 0x000000051f158c10 */ /* 0x000fe4000a7ea415 */
[----:B------:R-:W-:Y:S02]  /*249c0*/  ISETP.LT.OR P4, PT, R30, 0x9, !P2 ;  /* 0x000000091e00780c */ /* 0x000fe40005781670 */
[----:B----4-:R-:W-:-:S04]  /*249d0*/  LOP3.LUT R19, R19, 0xff, RZ, 0xc0, !PT ;  /* 0x000000ff13137812 */ /* 0x010fc800078ec0ff */
[----:B------:R-:W-:-:S05]  /*249e0*/  F2FP.F16.E4M3.UNPACK_B R19, R19 ;  /* 0x00000013ff13723e */ /* 0x000fca00020006ff */
[----:B------:R-:W-:-:S05]  /*249f0*/  HADD2.F32 R19, -RZ, R19.H0_H0 ;  /* 0x20000013ff137230 */ /* 0x000fca0000004100 */
[----:B------:R-:W-:-:S04]  /*24a00*/  FMUL R19, R19, UR46 ;  /* 0x0000002e13137c20 */ /* 0x000fc80008400000 */
[----:B---3--:R-:W-:Y:S01]  /*24a10*/  FFMA R19, R41, UR47, R19 ;  /* 0x0000002f29137c23 */ /* 0x008fe20008000013 */
[----:B------:R-:W-:Y:S01]  /*24a20*/  LOP3.LUT R18, R18, 0xfffffffd, RZ, 0xc0, !PT ;  /* 0xfffffffd12127812 */ /* 0x000fe200078ec0ff */
[----:B------:R-:W-:Y:S01]  /*24a30*/  IMAD.U32 R35, RZ, RZ, UR7 ;  /* 0x00000007ff237e24 */ /* 0x000fe2000f8e00ff */
[----:B------:R-:W-:Y:S01]  /*24a40*/  LOP3.LUT R0, R0, 0xfdffffff, RZ, 0xc0, !PT ;  /* 0xfdffffff00007812 */ /* 0x000fe200078ec0ff */
[----:B------:R-:W3:Y:S01]  /*24a50*/  LDL.LU R41, [R1+0x3d4] ;  /* 0x0003d40001297983 */ /* 0x000ee20000300800 */
[----:B------:R-:W-:-:S05]  /*24a60*/  F2FP.SATFINITE.E4M3.F32.PACK_AB_MERGE_C R19, RZ, R19, RZ ;  /* 0x00000013ff13723e */ /* 0x000fca00048070ff */
[----:B------:R0:W-:Y:S02]  /*24a70*/  @!P0 STG.E.U8 desc[UR52][R20.64+0x9], R19 ;  /* 0x0000091314008986 */ /* 0x0001e4000c101134 */
[----:B0-----:R-:W0:Y:S01]  /*24a80*/  @!P4 LDC.64 R20, c[0x0][0x5c0] ;  /* 0x00017000ff14cb82 */ /* 0x001e220000000a00 */
[----:B------:R-:W-:-:S05]  /*24a90*/  IMAD.U32 R19, RZ, RZ, UR8 ;  /* 0x00000008ff137e24 */ /* 0x000fca000f8e00ff */
[----:B------:R-:W-:-:S04]  /*24aa0*/  @!P4 IADD3 R19, P0, P5, R19, UR6, R24 ;  /* 0x000000061313cc10 */ /* 0x000fc8000fd1e018 */
[----:B------:R-:W-:Y:S02]  /*24ab0*/  @!P4 IADD3.X R22, R22, UR5, R31, P0, P5 ;  /* 0x000000051616cc10 */ /* 0x000fe400087ea41f */
[----:B0-----:R-:W-:Y:S02]  /*24ac0*/  @!P4 IADD3 R20, P0, R19, R20, RZ ;  /* 0x000000141314c210 */ /* 0x001fe40007f1e0ff */
[----:B------:R-:W-:-:S06]  /*24ad0*/  PRMT R19, RZ, 0x7610, R19 ;  /* 0x00007610ff137816 */ /* 0x000fcc0000000013 */
[----:B------:R-:W4:Y:S01]  /*24ae0*/  @!P4 LDG.E.U8 R19, desc[UR52][R16.64+0x8] ;  /* 0x000008341013c981 */ /* 0x000f22000c1e1100 */
[----:B------:R-:W-:Y:S01]  /*24af0*/  @!P4 IMAD.X R21, R22, 0x1, R21, P0 ;  /* 0x000000011615c824 */ /* 0x000fe200000e0615 */
[----:B------:R-:W-:Y:S02]  /*24b00*/  ISETP.LT.OR P0, PT, R30, 0xa, !P2 ;  /* 0x0000000a1e00780c */ /* 0x000fe40005701670 */
[----:B------:R-:W-:Y:S02]  /*24b10*/  @P1 LOP3.LUT R18, R18, 0x2, RZ, 0xfc, !PT ;  /* 0x0000000212121812 */ /* 0x000fe400078efcff */
[----:B------:R-:W-:-:S09]  /*24b20*/  ISETP.LT.OR P1, PT, R30, 0x2a, !P3 ;  /* 0x0000002a1e00780c */ /* 0x000fd20005f21670 */
[----:B------:R-:W0:Y:S01]  /*24b30*/  @!P0 LDC.64 R36, c[0x0][0x5c0] ;  /* 0x00017000ff248b82 */ /* 0x000e220000000a00 */
[----:B------:R-:W-:Y:S01]  /*24b40*/  IMAD.U32 R22, RZ, RZ, UR8 ;  /* 0x00000008ff167e24 */ /* 0x000fe2000f8e00ff */
[----:B------:R-:W-:-:S04]  /*24b50*/  @P6 LOP3.LUT R0, R0, 0x2000000, RZ, 0xfc, !PT ;  /* 0x0200000000006812 */ /* 0x000fc800078efcff */
[----:B------:R-:W-:Y:S01]  /*24b60*/  @!P0 IADD3 R22, P5, P6, R22, UR6, R24 ;  /* 0x0000000616168c10 */ /* 0x000fe2000febe018 */
[----:B------:R-:W-:-:S03]  /*24b70*/  @!P1 IMAD.MOV.U32 R23, RZ, RZ, R31 ;  /* 0x000000ffff179224 */ /* 0x000fc600078e001f */
        /* <DEDUP_REMOVED lines=88> */
[--C-:B------:R-:W-:Y:S01]  /*25100*/  @!P1 IMAD.MOV.U32 R23, RZ, RZ, R31.reuse ;  /* 0x000000ffff179224 */ /* 0x100fe200078e001f */
[----:B------:R-:W-:Y:S02]  /*25110*/  LOP3.LUT R0, R0, 0xf7ffffff, RZ, 0xc0, !PT ;  /* 0xf7ffffff00007812 */ /* 0x000fe400078ec0ff */
[----:B------:R-:W-:Y:S02]  /*25120*/  @!P0 IADD3.X R35, R35, UR5, R31, P5, P6 ;  /* 0x0000000523238c10 */ /* 0x000fe4000afec41f */
[----:B------:R-:W-:Y:S02]  /*25130*/  @P1 LOP3.LUT R0, R0, 0x8000000, RZ, 0xfc, !PT ;  /* 0x0800000000001812 */ /* 0x000fe400078efcff */
[----:B----4-:R-:W-:-:S04]  /*25140*/  LOP3.LUT R19, R19, 0xff, RZ, 0xc0, !PT ;  /* 0x000000ff13137812 */ /* 0x010fc800078ec0ff */
[----:B------:R-:W-:-:S05]  /*25150*/  F2FP.F16.E4M3.UNPACK_B R19, R19 ;  /* 0x00000013ff13723e */ /* 0x000fca00020006ff */
[----:B------:R-:W-:-:S05]  /*25160*/  HADD2.F32 R19, -RZ, R19.H0_H0 ;  /* 0x20000013ff137230 */ /* 0x000fca0000004100 */
[----:B------:R-:W-:-:S04]  /*25170*/  FMUL R19, R19, UR46 ;  /* 0x0000002e13137c20 */ /* 0x000fc80008400000 */
[----:B--2---:R-:W-:Y:S02]  /*25180*/  FFMA R19, R40, UR47, R19 ;  /* 0x0000002f28137c23 */ /* 0x004fe40008000013 */
        /* <DEDUP_REMOVED lines=11> */
[----:B------:R-:W-:Y:S02]  /*25240*/  LOP3.LUT P1, RZ, R18, 0x1, RZ, 0xc0, !PT ;  /* 0x0000000112ff7812 */ /* 0x000fe4000782c0ff */
[----:B------:R-:W-:-:S06]  /*25250*/  PRMT R18, RZ, 0x7610, R18 ;  /* 0x00007610ff127816 */ /* 0x000fcc0000000012 */
[----:B------:R-:W4:Y:S01]  /*25260*/  @!P0 LDG.E.U8 R18, desc[UR52][R16.64+0x11] ;  /* 0x0000113410128981 */ /* 0x000f22000c1e1100 */
[----:B------:R-:W-:Y:S01]  /*25270*/  ISETP.LT.OR P6, PT, R30, 0x39, !P3 ;  /* 0x000000391e00780c */ /* 0x000fe20005fc1670 */
[----:B------:R-:W-:-:S12]  /*25280*/  @!P0 IMAD.X R37, R35, 0x1, R37, P4 ;  /* 0x0000000123258824 */ /* 0x000fd800020e0625 */
[----:B------:R-:W-:Y:S02]  /*25290*/  @!P6 IMAD.MOV.U32 R20, RZ, RZ, R24 ;  /* 0x000000ffff14e224 */ /* 0x000fe400078e0018 */
[----:B------:R-:W-:Y:S02]  /*252a0*/  @!P6 IMAD.MOV.U32 R21, RZ, RZ, R31 ;  /* 0x000000ffff15e224 */ /* 0x000fe400078e001f */
[----:B------:R-:W-:Y:S02]  /*252b0*/  @!P6 IMAD R22, R11, 0x180, RZ ;  /* 0x000001800b16e824 */ /* 0x000fe400078e02ff */
[----:B------:R-:W-:-:S04]  /*252c0*/  @!P6 IMAD.WIDE.U32 R20, R10, 0x180, R20 ;  /* 0x000001800a14e825 */ /* 0x000fc800078e0014 */
[----:B------:R-:W-:Y:S01]  /*252d0*/  @!P6 IMAD.IADD R21, R21, 0x1, R22 ;  /* 0x000000011515e824 */ /* 0x000fe200078e0216 */
[----:B----4-:R-:W-:-:S04]  /*252e0*/  LOP3.LUT R18, R18, 0xff, RZ, 0xc0, !PT ;  /* 0x000000ff12127812 */ /* 0x010fc800078ec0ff */
[----:B------:R-:W-:-:S05]  /*252f0*/  F2FP.F16.E4M3.UNPACK_B R18, R18 ;  /* 0x00000012ff12723e */ /* 0x000fca00020006ff */
[----:B------:R-:W-:-:S05]  /*25300*/  HADD2.F32 R18, -RZ, R18.H0_H0 ;  /* 0x20000012ff127230 */ /* 0x000fca0000004100 */
[----:B------:R-:W-:-:S04]  /*25310*/  FMUL R18, R18, UR46 ;  /* 0x0000002e12127c20 */ /* 0x000fc80008400000 */
[----:B---3--:R-:W-:Y:S02]  /*25320*/  FFMA R18, R41, UR47, R18 ;  /* 0x0000002f29127c23 */ /* 0x008fe40008000012 */
[----:B------:R-:W3:Y:S03]  /*25330*/  LDL.LU R41, [R1+0x3ec] ;  /* 0x0003ec0001297983 */ /* 0x000ee60000300800 */
[----:B------:R-:W-:-:S05]  /*25340*/  F2FP.SATFINITE.E4M3.F32.PACK_AB_MERGE_C R18, RZ, R18, RZ ;  /* 0x00000012ff12723e */ /* 0x000fca00048070ff */
[----:B------:R0:W-:Y:S02]  /*25350*/  @!P0 STG.E.U8 desc[UR52][R36.64+0x11], R18 ;  /* 0x0000111224008986 */ /* 0x0001e4000c101134 */
[----:B0-----:R-:W0:Y:S02]  /*25360*/  @!P6 LDC.64 R18, c[0x0][0x5c0] ;  /* 0x00017000ff12eb82 */ /* 0x001e240000000a00 */
        /* <DEDUP_REMOVED lines=9> */
[----:B--2---:R-:W-:Y:S02]  /*25400*/  FFMA R20, R40, UR47, R18 ;  /* 0x0000002f28147c23 */ /* 0x004fe40008000012 */
[----:B------:R-:W0:Y:S01]  /*25410*/  @!P0 LDC.64 R18, c[0x0][0x5c0] ;  /* 0x00017000ff128b82 */ /* 0x000e220000000a00 */
[----:B------:R-:W-:Y:S01]  /*25420*/  IMAD.U32 R21, RZ, RZ, UR7 ;  /* 0x00000007ff157e24 */ /* 0x000fe2000f8e00ff */
[----:B------:R-:W2:Y:S01]  /*25430*/  LDL.LU R40, [R1+0x3f0] ;  /* 0x0003f00001287983 */ /* 0x000ea20000300800 */
        /* <DEDUP_REMOVED lines=8> */
[----:B0-----:R-:W-:-:S04]  /*254c0*/  @!P0 IADD3 R18, P4, P5, R24, UR6, R18 ;  /* 0x0000000618128c10 */ /* 0x001fc8000fd9e012 */
[----:B------:R-:W-:Y:S02]  /*254d0*/  @!P0 IADD3.X R19, R31, UR5, R19, P4, P5 ;  /* 0x000000051f138c10 */ /* 0x000fe4000a7ea413 */
        /* <DEDUP_REMOVED lines=8> */
[----:B------:R-:W-:Y:S01]  /*25560*/  IMAD.U32 R35, RZ, RZ, UR7 ;  /* 0x00000007ff237e24 */ /* 0x000fe2000f8e00ff */
[----:B------:R-:W-:Y:S01]  /*25570*/  F2FP.SATFINITE.E4M3.F32.PACK_AB_MERGE_C R20, RZ, R20, RZ ;  /* 0x00000014ff14723e */ /* 0x000fe200048070ff */
[----:B------:R-:W3:Y:S04]  /*25580*/  LDL.LU R41, [R1+0x3f4] ;  /* 0x0003f40001297983 */ /* 0x000ee80000300800 */
[----:B------:R0:W-:Y:S01]  /*25590*/  @!P0 STG.E.U8 desc[UR52][R18.64+0x19], R20 ;  /* 0x0000191412008986 */ /* 0x0001e2000c101134 */
[----:B------:R-:W-:-:S13]  /*255a0*/  ISETP.LT.OR P0, PT, R30, 0x19, !P2 ;  /* 0x000000191e00780c */ /* 0x000fda0005701670 */
        /* <DEDUP_REMOVED lines=9> */
[----:B------:R-:W-:Y:S02]  /*25640*/  ISETP.GE.AND P2, PT, R9, 0x101, PT ;  /* 0x000001010900780c */ /* 0x000fe40003f46270 */
[----:B------:R-:W-:Y:S02]  /*25650*/  @P6 LOP3.LUT R0, R0, 0x10000000, RZ, 0xfc, !PT ;  /* 0x1000000000006812 */ /* 0x000fe400078efcff */
[----:B------:R-:W-:-:S07]  /*25660*/  @P1 LOP3.LUT R32, R32, 0x10000000, RZ, 0xfc, !PT ;  /* 0x1000000020201812 */ /* 0x000fce00078efcff */
[----:B------:R-:W-:-:S04]  /*25670*/  @!P4 IADD3 R22, P5, P6, R22, UR6, R24 ;  /* 0x000000061616cc10 */ /* 0x000fc8000febe018 */
[----:B------:R-:W-:Y:S02]  /*25680*/  @!P4 IADD3.X R35, R35, UR5, R31, P5, P6 ;  /* 0x000000052323cc10 */ /* 0x000fe4000afec41f */
[----:B----4-:R-:W-:-:S04]  /*25690*/  LOP3.LUT R20, R20, 0xff, RZ, 0xc0, !PT ;  /* 0x000000ff14147812 */ /* 0x010fc800078ec0ff */
[----:B------:R-:W-:-:S05]  /*256a0*/  F2FP.F16.E4M3.UNPACK_B R20, R20 ;  /* 0x00000014ff14723e */ /* 0x000fca00020006ff */
[----:B------:R-:W-:-:S05]  /*256b0*/  HADD2.F32 R20, -RZ, R20.H0_H0 ;  /* 0x20000014ff147230 */ /* 0x000fca0000004100 */
[----:B------:R-:W-:-:S04]  /*256c0*/  FMUL R20, R20, UR46 ;  /* 0x0000002e14147c20 */ /* 0x000fc80008400000 */
[----:B--2---:R-:W-:Y:S02]  /*256d0*/  FFMA R20, R40, UR47, R20 ;  /* 0x0000002f28147c23 */ /* 0x004fe40008000014 */
[----:B------:R-:W2:Y:S03]  /*256e0*/  LDL.LU R40, [R1+0x3f8] ;  /* 0x0003f80001287983 */ /* 0x000ea60000300800 */
[----:B------:R-:W-:-:S05]  /*256f0*/  F2FP.SATFINITE.E4M3.F32.PACK_AB_MERGE_C R20, RZ, R20, RZ ;  /* 0x00000014ff14723e */ /* 0x000fca00048070ff */
[----:B------:R0:W-:Y:S01]  /*25700*/  @!P0 STG.E.U8 desc[UR52][R18.64+0x18], R20 ;  /* 0x0000181412008986 */ /* 0x0001e2000c101134 */
[----:B------:R-:W-:Y:S01]  /*25710*/  ISETP.LT.OR P0, PT, R30, 0x1, !P2 ;  /* 0x000000011e00780c */ /* 0x000fe20005701670 */
[----:B0-----:R-:W0:-:S12]  /*25720*/  @!P4 LDC.64 R20, c[0x0][0x5c0] ;  /* 0x00017000ff14cb82 */ /* 0x001e180000000a00 */
[----:B------:R-:W1:Y:S01]  /*25730*/  @!P0 LDC.64 R18, c[0x0][0x5c0] ;  /* 0x00017000ff128b82 */ /* 0x000e620000000a00 */
[----:B0-----:R-:W-:Y:S02]  /*25740*/  @!P4 IADD3 R20, P5, R22, R20, RZ ;  /* 0x000000141614c210 */ /* 0x001fe40007fbe0ff */
[--C-:B-1----:R-:W-:Y:S02]  /*25750*/  @!P0 IADD3 R22, P1, P6, R24, UR11, R18.reuse ;  /* 0x0000000b18168c10 */ /* 0x102fe4000fe3e012 */
[----:B------:R-:W-:-:S06]  /*25760*/  PRMT R18, RZ, 0x7610, R18 ;  /* 0x00007610ff127816 */ /* 0x000fcc0000000012 */
[----:B------:R-:W4:Y:S01]  /*25770*/  @!P4 LDG.E.U8 R18, desc[UR52][R16.64+0x19] ;  /* 0x000019341012c981 */ /* 0x000f22000c1e1100 */
[----:B------:R-:W-:Y:S01]  /*25780*/  @!P4 IMAD.X R21, R35, 0x1, R21, P5 ;  /* 0x000000012315c824 */ /* 0x000fe200028e0615 */
[----:B------:R-:W-:Y:S02]  /*25790*/  @!P0 IADD3.X R23, R31, UR10, R19, P1, P6 ;  /* 0x0000000a1f178c10 */ /* 0x000fe40008fec413 */
        /* <DEDUP_REMOVED lines=8> */
[----:B0-----:R-:W-:-:S05]  /*25820*/  IADD3 R18, P4, R33, 0x100, RZ ;  /* 0x0000010021127810 */ /* 0x001fca0007f9e0ff */
        /* <DEDUP_REMOVED lines=9> */
[----:B----4-:R-:W-:-:S04]  /*258c0*/  LOP3.LUT R20, R20, 0xff, RZ, 0xc0, !PT ;  /* 0x000000ff14147812 */ /* 0x010fc800078ec0ff */
[----:B------:R-:W-:-:S05]  /*258d0*/  F2FP.F16.E4M3.UNPACK_B R20, R20 ;  /* 0x00000014ff14723e */ /* 0x000fca00020006ff */
[----:B------:R-:W-:-:S05]  /*258e0*/  HADD2.F32 R20, -RZ, R20.H0_H0 ;  /* 0x20000014ff147230 */ /* 0x000fca0000004100 */
[----:B------:R-:W-:-:S04]  /*258f0*/  FMUL R20, R20, UR46 ;  /* 0x0000002e14147c20 */ /* 0x000fc80008400000 */
[----:B--2---:R-:W-:Y:S02]  /*25900*/  FFMA R35, R40, UR47, R20 ;  /* 0x0000002f28237c23 */ /* 0x004fe40008000014 */
[----:B------:R-:W0:Y:S01]  /*25910*/  @!P4 LDC.64 R20, c[0x0][0x5c0] ;  /* 0x00017000ff14cb82 */ /* 0x000e220000000a00 */
[----:B------:R-:W-:Y:S01]  /*25920*/  ISETP.GE.AND P1, PT, R9, 0x109, PT ;  /* 0x000001090900780c */ /* 0x000fe20003f26270 */
[----:B------:R-:W2:Y:S01]  /*25930*/  LDL.LU R40, [R1+0x400] ;  /* 0x0004000001287983 */ /* 0x000ea20000300800 */
[----:B------:R-:W-:Y:S01]  /*25940*/  F2FP.SATFINITE.E4M3.F32.PACK_AB_MERGE_C R35, RZ, R35, RZ ;  /* 0x00000023ff23723e */ /* 0x000fe200048070ff */
[----:B------:R-:W-:Y:S01]  /*25950*/  IMAD.U32 R36, RZ, RZ, UR7 ;  /* 0x00000007ff247e24 */ /* 0x000fe2000f8e00ff */
[----:B------:R-:W-:Y:S01]  /*25960*/  LOP3.LUT R32, R32, 0x7fffffff, RZ, 0xc0, !PT ;  /* 0x7fffffff20207812 */ /* 0x000fe200078ec0ff */
[----:B------:R-:W4:Y:S04]  /*25970*/  LDL.LU R60, [R1+0x404] ;  /* 0x00040400013c7983 */ /* 0x000f280000300800 */
[----:B------:R1:W-:Y:S02]  /*25980*/  @!P0 STG.E.U8 desc[UR52][R22.64], R35 ;  /* 0x0000002316008986 */ /* 0x0003e4000c101134 */
[----:B-1----:R-:W-:-:S06]  /*25990*/  PRMT R22, RZ, 0x7610, R22 ;  /* 0x00007610ff167816 */ /* 0x002fcc0000000016 */
[----:B------:R-:W3:Y:S01]  /*259a0*/  @!P4 LDG.E.U8 R22, desc[UR52][R18.64+0x1] ;  /* 0x000001341216c981 */ /* 0x000ee2000c1e1100 */
[----:B0-----:R-:W-:-:S04]  /*259b0*/  @!P4 IADD3 R20, P5, P6, R24, UR11, R20 ;  /* 0x0000000b1814cc10 */ /* 0x001fc8000febe014 */
[----:B------:R-:W-:Y:S02]  /*259c0*/  @!P4 IADD3.X R21, R31, UR10, R21, P5, P6 ;  /* 0x0000000a1f15cc10 */ /* 0x000fe4000afec415 */
[----:B------:R-:W-:Y:S01]  /*259d0*/  ISETP.LT.OR P0, PT, R30, 0x1, !P1 ;  /* 0x000000011e00780c */ /* 0x000fe20004f01670 */
[----:B------:R-:W-:-:S12]  /*259e0*/  IMAD.U32 R35, RZ, RZ, UR8 ;  /* 0x00000008ff237e24 */ /* 0x000fd8000f8e00ff */
[----:B------:R-:W-:Y:S02]  /*259f0*/  @!P0 IADD3 R35, P5, P6, R35, UR11, R24 ;  /* 0x0000000b23238c10 */ /* 0x000fe4000febe018 */
[----:B---3--:R-:W-:-:S04]  /*25a00*/  LOP3.LUT R22, R22, 0xff, RZ, 0xc0, !PT ;  /* 0x000000ff16167812 */ /* 0x008fc800078ec0ff */
[----:B------:R-:W-:-:S05]  /*25a10*/  F2FP.F16.E4M3.UNPACK_B R22, R22 ;  /* 0x00000016ff16723e */ /* 0x000fca00020006ff */
[----:B------:R-:W-:-:S05]  /*25a20*/  HADD2.F32 R22, -RZ, R22.H0_H0 ;  /* 0x20000016ff167230 */ /* 0x000fca0000004100 */
[----:B------:R-:W-:-:S04]  /*25a30*/  FMUL R22, R22, UR46 ;  /* 0x0000002e16167c20 */ /* 0x000fc80008400000 */
[----:B------:R-:W-:Y:S01]  /*25a40*/  FFMA R22, R41, UR47, R22 ;  /* 0x0000002f29167c23 */ /* 0x000fe20008000016 */
[----:B------:R-:W-:Y:S01]  /*25a50*/  @!P0 IADD3.X R36, R36, UR10, R31, P5, P6 ;  /* 0x0000000a24248c10 */ /* 0x000fe2000afec41f */
        /* <DEDUP_REMOVED lines=9> */
[----:B------:R-:W-:Y:S02]  /*25af0*/  IADD3.X R21, R21, UR15, R22, P4, !PT ;  /* 0x0000000f15157c10 */ /* 0x000fe4000a7fe416 */
[----:B------:R-:W0:Y:S02]  /*25b00*/  @!P0 LDC.64 R22, c[0x0][0x5c0] ;  /* 0x00017000ff168b82 */ /* 0x000e240000000a00 */
[----:B0-----:R-:W-:Y:S02]  /*25b10*/  @!P0 IADD3 R22, P4, R35, R22, RZ ;  /* 0x0000001623168210 */ /* 0x001fe40007f9e0ff */
[----:B------:R-:W-:-:S06]  /*25b20*/  PRMT R35, RZ, 0x7610, R35 ;  /* 0x00007610ff237816 */ /* 0x000fcc0000000023 */
[----:B------:R-:W2:Y:S01]  /*25b30*/  @!P0 LDG.E.U8 R35, desc[UR52][R20.64] ;  /* 0x0000003414238981 */ /* 0x000ea2000c1e1100 */
[----:B------:R-:W-:Y:S01]  /*25b40*/  @!P0 IMAD.X R23, R36, 0x1, R23, P4 ;  /* 0x0000000124178824 */ /* 0x000fe200020e0617 */
[----:B------:R-:W-:Y:S02]  /*25b50*/  ISETP.LT.OR P4, PT, R30, 0x2, !P1 ;  /* 0x000000021e00780c */ /* 0x000fe40004f81670 */
[----:B------:R-:W-:Y:S02]  /*25b60*/  @P2 LOP3.LUT R32, R32, 0x80000000, RZ, 0xfc, !PT ;  /* 0x8000000020202812 */ /* 0x000fe400078efcff */
[----:B------:R-:W-:-:S09]  /*25b70*/  ISETP.LT.OR P2, PT, R30, 0x3a, !P3 ;  /* 0x0000003a1e00780c */ /* 0x000fd20005f41670 */
[----:B------:R-:W0:Y:S01]  /*25b80*/  @!P4 LDC.64 R38, c[0x0][0x5c0] ;  /* 0x00017000ff26cb82 */ /* 0x000e220000000a00 */
[----:B------:R-:W-:-:S05]  /*25b90*/  IMAD.U32 R36, RZ, RZ, UR8 ;  /* 0x00000008ff247e24 */ /* 0x000fca000f8e00ff */
[----:B------:R-:W-:Y:S01]  /*25ba0*/  @!P4 IADD3 R36, P5, P6, R36, UR11, R24 ;  /* 0x0000000b2424cc10 */ /* 0x000fe2000febe018 */
[----:B------:R-:W-:Y:S01]  /*25bb0*/  @!P2 IMAD.MOV.U32 R37, RZ, RZ, R31 ;  /* 0x000000ffff25a224 */ /* 0x000fe200078e001f */
[----:B--2---:R-:W-:-:S04]  /*25bc0*/  LOP3.LUT R35, R35, 0xff, RZ, 0xc0, !PT ;  /* 0x000000ff23237812 */ /* 0x004fc800078ec0ff */
[----:B------:R-:W-:-:S05]  /*25bd0*/  F2FP.F16.E4M3.UNPACK_B R35, R35 ;  /* 0x00000023ff23723e */ /* 0x000fca00020006ff */
[----:B------:R-:W-:-:S05]  /*25be0*/  HADD2.F32 R35, -RZ, R35.H0_H0 ;  /* 0x20000023ff237230 */ /* 0x000fca0000004100 */
[----:B------:R-:W-:-:S04]  /*25bf0*/  FMUL R35, R35, UR46 ;  /* 0x0000002e23237c20 */ /* 0x000fc80008400000 */
[----:B------:R-:W-:-:S05]  /*25c00*/  FFMA R35, R40, UR47, R35 ;  /* 0x0000002f28237c23 */ /* 0x000fca0008000023 */
[----:B------:R-:W-:-:S05]  /*25c10*/  F2FP.SATFINITE.E4M3.F32.PACK_AB_MERGE_C R35, RZ, R35, RZ ;  /* 0x00000023ff23723e */ /* 0x000fca00048070ff */
[----:B------:R1:W-:Y:S02]  /*25c20*/  @!P0 STG.E.U8 desc[UR52][R22.64], R35 ;  /* 0x0000002316008986 */ /* 0x0003e4000c101134 */
[----:B-1----:R-:W1:Y:S01]  /*25c30*/  @!P2 LDC.64 R22, c[0x0][0x5c0] ;  /* 0x00017000ff16ab82 */ /* 0x002e620000000a00 */
[----:B0-----:R-:W-:Y:S01]  /*25c40*/  @!P4 IADD3 R38, P0, R36, R38, RZ ;  /* 0x000000262426c210 */ /* 0x001fe20007f1e0ff */
[----:B------:R-:W-:Y:S02]  /*25c50*/  @!P2 IMAD.MOV.U32 R36, RZ, RZ, R24 ;  /* 0x000000ffff24a224 */ /* 0x000fe400078e0018 */
[----:B------:R-:W-:Y:S02]  /*25c60*/  IMAD.U32 R40, RZ, RZ, UR7 ;  /* 0x00000007ff287e24 */ /* 0x000fe4000f8e00ff */
[----:B------:R-:W-:-:S03]  /*25c70*/  @!P2 IMAD.WIDE.U32 R36, R10, 0x180, R36 ;  /* 0x000001800a24a825 */ /* 0x000fc600078e0024 */
[----:B------:R-:W-:Y:S02]  /*25c80*/  @!P4 IADD3.X R40, R40, UR10, R31, P5, P6 ;  /* 0x0000000a2828cc10 */ /* 0x000fe4000afec41f */
[--C-:B-1----:R-:W-:Y:S02]  /*25c90*/  @!P2 IADD3 R102, P5, P6, R36, UR8, R22.reuse ;  /* 0x000000082466ac10 */ /* 0x102fe4000febe016 */
[----:B------:R-:W-:-:S06]  /*25ca0*/  PRMT R22, RZ, 0x7610, R22 ;  /* 0x00007610ff167816 */ /* 0x000fcc0000000016 */
[----:B------:R-:W2:Y:S01]  /*25cb0*/  @!P4 LDG.E.U8 R22, desc[UR52][R20.64+0x1] ;  /* 0x000001341416c981 */ /* 0x000ea2000c1e1100 */
[----:B------:R-:W-:-:S04]  /*25cc0*/  @!P2 IMAD R35, R11, 0x180, RZ ;  /* 0x000001800b23a824 */ /* 0x000fc800078e02ff */
[----:B------:R-:W-:-:S05]  /*25cd0*/  @!P2 IMAD.IADD R35, R37, 0x1, R35 ;  /* 0x000000012523a824 */ /* 0x000fca00078e0223 */
[----:B------:R-:W-:Y:S02]  /*25ce0*/  @!P2 IADD3.X R103, R35, UR7, R23, P5, P6 ;  /* 0x000000072367ac10 */ /* 0x000fe4000afec417 */
[----:B------:R-:W-:Y:S01]  /*25cf0*/  ISETP.LT.OR P6, PT, R30, 0x41, !P3 ;  /* 0x000000411e00780c */ /* 0x000fe20005fc1670 */
[----:B------:R-:W-:Y:S01]  /*25d00*/  @!P4 IMAD.X R39, R40, 0x1, R39, P0 ;  /* 0x000000012827c824 */ /* 0x000fe200000e0627 */
[----:B------:R-:W-:-:S11]  /*25d10*/  LOP3.LUT R0, R0, 0xfbffffff, RZ, 0xc0, !PT ;  /* 0xfbffffff00007812 */ /* 0x000fd600078ec0ff */
[----:B------:R-:W-:Y:S02]  /*25d20*/  @!P6 IMAD.MOV.U32 R36, RZ, RZ, R24 ;  /* 0x000000ffff24e224 */ /* 0x000fe400078e0018 */
[----:B------:R-:W-:Y:S02]  /*25d30*/  @!P6 IMAD.MOV.U32 R37, RZ, RZ, R31 ;  /* 0x000000ffff25e224 */ /* 0x000fe400078e001f */
[----:B------:R-:W-:Y:S02]  /*25d40*/  @!P6 IMAD R35, R11, 0x180, RZ ;  /* 0x000001800b23e824 */ /* 0x000fe400078e02ff */
[----:B------:R-:W-:Y:S01]  /*25d50*/  @!P6 IMAD.WIDE.U32 R36, R10, 0x180, R36 ;  /* 0x000001800a24e825 */ /* 0x000fe200078e0024 */
[----:B------:R-:W-:-:S03]  /*25d60*/  @P2 LOP3.LUT R0, R0, 0x4000000, RZ, 0xfc, !PT ;  /* 0x0400000000002812 */ /* 0x000fc600078efcff */
[----:B------:R-:W-:Y:S01]  /*25d70*/  @!P6 IMAD.IADD R35, R37, 0x1, R35 ;  /* 0x000000012523e824 */ /* 0x000fe200078e0223 */
[----:B------:R-:W-:Y:S02]  /*25d80*/  LOP3.LUT P2, RZ, R32, 0x80000000, RZ, 0xc0, !PT ;  /* 0x8000000020ff7812 */ /* 0x000fe4000784c0ff */
[----:B--2---:R-:W-:-:S04]  /*25d90*/  LOP3.LUT R22, R22, 0xff, RZ, 0xc0, !PT ;  /* 0x000000ff16167812 */ /* 0x004fc800078ec0ff */
[----:B------:R-:W-:-:S05]  /*25da0*/  F2FP.F16.E4M3.UNPACK_B R22, R22 ;  /* 0x00000016ff16723e */ /* 0x000fca00020006ff */
[----:B------:R-:W-:-:S05]  /*25db0*/  HADD2.F32 R22, -RZ, R22.H0_H0 ;  /* 0x20000016ff167230 */ /* 0x000fca0000004100 */
[----:B------:R-:W-:-:S04]  /*25dc0*/  FMUL R22, R22, UR46 ;  /* 0x0000002e16167c20 */ /* 0x000fc80008400000 */
[----:B----4-:R-:W-:Y:S02]  /*25dd0*/  FFMA R22, R60, UR47, R22 ;  /* 0x0000002f3c167c23 */ /* 0x010fe40008000016 */
[----:B------:R-:W2:Y:S03]  /*25de0*/  LDL.LU R60, [R1+0x40c] ;  /* 0x00040c00013c7983 */ /* 0x000ea60000300800 */
        /* <DEDUP_REMOVED lines=12> */
[----:B---3--:R-:W-:Y:S02]  /*25eb0*/  FFMA R35, R41, UR47, R22 ;  /* 0x0000002f29237c23 */ /* 0x008fe40008000016 */
[----:B------:R-:W0:Y:S01]  /*25ec0*/  @!P0 LDC.64 R22, c[0x0][0x5c0] ;  /* 0x00017000ff168b82 */ /* 0x000e220000000a00 */
[----:B------:R-:W-:Y:S01]  /*25ed0*/  IMAD.U32 R36, RZ, RZ, UR7 ;  /* 0x00000007ff247e24 */ /* 0x000fe2000f8e00ff */
[----:B------:R-:W3:Y:S01]  /*25ee0*/  LDL.LU R41, [R1+0x410] ;  /* 0x0004100001297983 */ /* 0x000ee20000300800 */
        /* <DEDUP_REMOVED lines=15> */
[----:B--2---:R-:W-:Y:S01]  /*25fe0*/  FFMA R35, R60, UR47, R35 ;  /* 0x0000002f3c237c23 */ /* 0x004fe20008000023 */
[----:B------:R-:W-:Y:S02]  /*25ff0*/  LOP3.LUT R32, R32, 0xbfffffff, RZ, 0xc0, !PT ;  /* 0xbfffffff20207812 */ /* 0x000fe400078ec0ff */
[----:B------:R-:W-:Y:S01]  /*26000*/  LOP3.LUT R2, R2, 0xfffeffff, RZ, 0xc0, !PT ;  /* 0xfffeffff02027812 */ /* 0x000fe200078ec0ff */
[----:B------:R-:W-:Y:S01]  /*26010*/  IMAD.U32 R40, RZ, RZ, UR7 ;  /* 0x00000007ff287e24 */ /* 0x000fe2000f8e00ff */
[----:B------:R-:W-:Y:S01]  /*26020*/  F2FP.SATFINITE.E4M3.F32.PACK_AB_MERGE_C R35, RZ, R35, RZ ;  /* 0x00000023ff23723e */ /* 0x000fe200048070ff */
[----:B------:R-:W2:Y:S04]  /*26030*/  LDL.LU R60, [R1+0x414] ;  /* 0x00041400013c7983 */ /* 0x000ea80000300800 */
        /* <DEDUP_REMOVED lines=22> */
[----:B---3--:R-:W-:Y:S01]  /*261a0*/  FFMA R35, R41, UR47, R35 ;  /* 0x0000002f29237c23 */ /* 0x008fe20008000023 */
[----:B------:R-:W-:Y:S01]  /*261b0*/  LOP3.LUT R2, R2, 0xfffffbff, RZ, 0xc0, !PT ;  /* 0xfffffbff02027812 */ /* 0x000fe200078ec0ff */
[----:B------:R-:W3:Y:S03]  /*261c0*/  LDL.LU R41, [R1+0x418] ;  /* 0x0004180001297983 */ /* 0x000ee60000300800 */
[----:B------:R-:W-:-:S05]  /*261d0*/  F2FP.SATFINITE.E4M3.F32.PACK_AB_MERGE_C R35, RZ, R35, RZ ;  /* 0x00000023ff23723e */ /* 0x000fca00048070ff */
[----:B------:R1:W-:Y:S02]  /*261e0*/  @!P4 STG.E.U8 desc[UR52][R22.64+0x8], R35 ;  /* 0x000008231600c986 */ /* 0x0003e4000c101134 */
[----:B-1----:R-:W1:Y:S01]  /*261f0*/  @!P2 LDC.64 R22, c[0x0][0x5c0] ;  /* 0x00017000ff16ab82 */ /* 0x002e620000000a00 */
[----:B0-----:R-:W-:Y:S01]  /*26200*/  @!P0 IADD3 R38, P4, R36, R38, RZ ;  /* 0x0000002624268210 */ /* 0x001fe20007f9e0ff */
[----:B------:R-:W-:-:S04]  /*26210*/  @!P2 IMAD.MOV.U32 R36, RZ, RZ, R24 ;  /* 0x000000ffff24a224 */ /* 0x000fc800078e0018 */
[----:B------:R-:W-:-:S03]  /*26220*/  @!P2 IMAD.WIDE.U32 R36, R10, 0x180, R36 ;  /* 0x000001800a24a825 */ /* 0x000fc600078e0024 */
[--C-:B-1----:R-:W-:Y:S02]  /*26230*/  @!P2 IADD3 R142, P5, P6, R36, UR8, R22.reuse ;  /* 0x00000008248eac10 */ /* 0x102fe4000febe016 */
[----:B------:R-:W-:-:S06]  /*26240*/  PRMT R22, RZ, 0x7610, R22 ;  /* 0x00007610ff167816 */ /* 0x000fcc0000000016 */
[----:B------:R-:W4:Y:S01]  /*26250*/  @!P0 LDG.E.U8 R22, desc[UR52][R20.64+0x9] ;  /* 0x0000093414168981 */ /* 0x000f22000c1e1100 */
[----:B------:R-:W-:-:S04]  /*26260*/  @!P2 IMAD R35, R11, 0x180, RZ ;  /* 0x000001800b23a824 */ /* 0x000fc800078e02ff */
[----:B------:R-:W-:-:S05]  /*26270*/  @!P2 IMAD.IADD R35, R37, 0x1, R35 ;  /* 0x000000012523a824 */ /* 0x000fca00078e0223 */
[----:B------:R-:W-:Y:S02]  /*26280*/  @!P2 IADD3.X R143, R35, UR7, R23, P5, P6 ;  /* 0x00000007238fac10 */ /* 0x000fe4000afec417 */
[----:B------:R-:W-:Y:S01]  /*26290*/  ISETP.LT.OR P6, PT, R30, 0x49, !P3 ;  /* 0x000000491e00780c */ /* 0x000fe20005fc1670 */
[----:B------:R-:W-:Y:S01]  /*262a0*/  @!P0 IMAD.X R39, R40, 0x1, R39, P4 ;  /* 0x0000000128278824 */ /* 0x000fe200020e0627 */
[----:B------:R-:W-:-:S11]  /*262b0*/  @P2 LOP3.LUT R2, R2, 0x400, RZ, 0xfc, !PT ;  /* 0x0000040002022812 */ /* 0x000fd600078efcff */
[----:B------:R-:W-:Y:S02]  /*262c0*/  @!P6 IMAD.MOV.U32 R36, RZ, RZ, R24 ;  /* 0x000000ffff24e224 */ /* 0x000fe400078e0018 */
[----:B------:R-:W-:Y:S02]  /*262d0*/  @!P6 IMAD.MOV.U32 R37, RZ, RZ, R31 ;  /* 0x000000ffff25e224 */ /* 0x000fe400078e001f */
[----:B------:R-:W-:Y:S02]  /*262e0*/  @!P6 IMAD R35, R11, 0x180, RZ ;  /* 0x000001800b23e824 */ /* 0x000fe400078e02ff */
[----:B------:R-:W-:Y:S01]  /*262f0*/  @!P6 IMAD.WIDE.U32 R36, R10, 0x180, R36 ;  /* 0x000001800a24e825 */ /* 0x000fe200078e0024 */
[----:B------:R-:W-:-:S03]  /*26300*/  LOP3.LUT P2, RZ, R32, 0x40000000, RZ, 0xc0, !PT ;  /* 0x4000000020ff7812 */ /* 0x000fc6000784c0ff */
[----:B------:R-:W-:Y:S01]  /*26310*/  @!P6 IMAD.IADD R35, R37, 0x1, R35 ;  /* 0x000000012523e824 */ /* 0x000fe200078e0223 */
        /* <DEDUP_REMOVED lines=38> */
[----:B------:R-:W-:Y:S01]  /*26580*/  ISETP.LT.OR P2, PT, R30, 0x4a, !P3 ;  /* 0x0000004a1e00780c */ /* 0x000fe20005f41670 */
[----:B------:R-:W-:Y:S01]  /*26590*/  IMAD.U32 R40, RZ, RZ, UR7 ;  /* 0x00000007ff287e24 */ /* 0x000fe2000f8e00ff */
[----:B------:R-:W-:Y:S01]  /*265a0*/  LOP3.LUT R2, R2, 0xffff7fff, RZ, 0xc0, !PT ;  /* 0xffff7fff02027812 */ /* 0x000fe200078ec0ff */
[----:B------:R-:W2:Y:S01]  /*265b0*/  LDL.LU R60, [R1+0x424] ;  /* 0x00042400013c7983 */ /* 0x000ea20000300800 */
        /* <DEDUP_REMOVED lines=10> */
[----:B------:R-:W-:-:S13]  /*26660*/  ISETP.LT.OR P0, PT, R30, 0x12, !P1 ;  /* 0x000000121e00780c */ /* 0x000fda0004f01670 */
        /* <DEDUP_REMOVED lines=26> */
[----:B------:R-:W-:-:S11]  /*26810*/  ISETP.GE.AND P6, PT, R9, 0x101, PT ;  /* 0x000001010900780c */ /* 0x000fd60003fc6270 */
        /* <DEDUP_REMOVED lines=19> */
[----:B------:R-:W4:Y:S01]  /*26950*/  @!P0 LDG.E.U8 R22, desc[UR52][R18.64+0x18] ;  /* 0x0000183412168981 */ /* 0x000f22000c1e1100 */
[----:B------:R-:W-:-:S04]  /*26960*/  @P2 LOP3.LUT R2, R2, 0x200, RZ, 0xfc, !PT ;  /* 0x0000020002022812 */ /* 0x000fc800078efcff */
[----:B------:R-:W-:-:S04]  /*26970*/  LOP3.LUT R2, R2, 0xffffbfff, RZ, 0xc0, !PT ;  /* 0xffffbfff02027812 */ /* 0x000fc800078ec0ff */
[----:B------:R-:W-:Y:S02]  /*26980*/  @P5 LOP3.LUT R2, R2, 0x4000, RZ, 0xfc, !PT ;  /* 0x0000400002025812 */ /* 0x000fe400078efcff */
        /* <DEDUP_REMOVED lines=36> */
[----:B----4-:R-:W-:-:S04]  /*26bd0*/  LOP3.LUT R35, R35, 0xff, RZ, 0xc0, !PT ;  /* 0x000000ff23237812 */ /* 0x010fc800078ec0ff */
[----:B------:R-:W-:-:S05]  /*26be0*/  F2FP.F16.E4M3.UNPACK_B R35, R35 ;  /* 0x00000023ff23723e */ /* 0x000fca00020006ff */
[----:B------:R-:W-:-:S05]  /*26bf0*/  HADD2.F32 R35, -RZ, R35.H0_H0 ;  /* 0x20000023ff237230 */ /* 0x000fca0000004100 */
[----:B------:R-:W-:-:S04]  /*26c00*/  FMUL R35, R35, UR46 ;  /* 0x0000002e23237c20 */ /* 0x000fc80008400000 */
[----:B---3--:R-:W-:Y:S01]  /*26c10*/  FFMA R35, R41, UR47, R35 ;  /* 0x0000002f29237c23 */ /* 0x008fe20008000023 */
[----:B------:R-:W-:Y:S01]  /*26c20*/  IMAD.U32 R36, RZ, RZ, UR8 ;  /* 0x00000008ff247e24 */ /* 0x000fe2000f8e00ff */
[----:B------:R-:W3:Y:S03]  /*26c30*/  LDL.LU R41, [R1+0x438] ;  /* 0x0004380001297983 */ /* 0x000ee60000300800 */
[----:B------:R-:W-:-:S05]  /*26c40*/  F2FP.SATFINITE.E4M3.F32.PACK_AB_MERGE_C R35, RZ, R35, RZ ;  /* 0x00000023ff23723e */ /* 0x000fca00048070ff */
[----:B------:R0:W-:Y:S02]  /*26c50*/  @!P0 STG.E.U8 desc[UR52][R22.64+0x18], R35 ;  /* 0x0000182316008986 */ /* 0x0001e4000c101134 */
[----:B0-----:R-:W-:Y:S01]  /*26c60*/  PRMT R35, RZ, 0x7610, R35 ;  /* 0x00007610ff237816 */ /* 0x001fe20000000023 */
[----:B------:R-:W0:Y:S05]  /*26c70*/  @!P4 LDC.64 R22, c[0x0][0x5c0] ;  /* 0x00017000ff16cb82 */ /* 0x000e2a0000000a00 */
[----:B------:R-:W4:Y:S01]  /*26c80*/  @!P4 LDG.E.U8 R35, desc[UR52][R20.64+0x19] ;  /* 0x000019341423c981 */ /* 0x000f22000c1e1100 */
[----:B------:R-:W-:Y:S01]  /*26c90*/  IMAD.U32 R37, RZ, RZ, UR7 ;  /* 0x00000007ff257e24 */ /* 0x000fe2000f8e00ff */
[----:B------:R-:W-:-:S04]  /*26ca0*/  @!P4 IADD3 R36, P5, P6, R36, UR11, R24 ;  /* 0x0000000b2424cc10 */ /* 0x000fc8000febe018 */
[----:B------:R-:W-:Y:S02]  /*26cb0*/  @!P4 IADD3.X R37, R37, UR10, R31, P5, P6 ;  /* 0x0000000a2525cc10 */ /* 0x000fe4000afec41f */
[----:B0-----:R-:W-:-:S05]  /*26cc0*/  @!P4 IADD3 R22, P0, R36, R22, RZ ;  /* 0x000000162416c210 */ /* 0x001fca0007f1e0ff */
[----:B------:R-:W-:Y:S01]  /*26cd0*/  @!P4 IMAD.X R23, R37, 0x1, R23, P0 ;  /* 0x000000012517c824 */ /* 0x000fe200000e0617 */
[----:B------:R-:W-:Y:S02]  /*26ce0*/  ISETP.GE.AND P0, PT, R9, 0x181, PT ;  /* 0x000001810900780c */ /* 0x000fe40003f06270 */
[----:B----4-:R-:W-:-:S04]  /*26cf0*/  LOP3.LUT R35, R35, 0xff, RZ, 0xc0, !PT ;  /* 0x000000ff23237812 */ /* 0x010fc800078ec0ff */
[----:B------:R-:W-:-:S05]  /*26d00*/  F2FP.F16.E4M3.UNPACK_B R35, R35 ;  /* 0x00000023ff23723e */ /* 0x000fca00020006ff */
[----:B------:R-:W-:-:S05]  /*26d10*/  HADD2.F32 R35, -RZ, R35.H0_H0 ;  /* 0x20000023ff237230 */ /* 0x000fca0000004100 */
[----:B------:R-:W-:-:S04]  /*26d20*/  FMUL R35, R35, UR46 ;  /* 0x0000002e23237c20 */ /* 0x000fc80008400000 */
[----:B--2---:R-:W-:Y:S01]  /*26d30*/  FFMA R35, R60, UR47, R35 ;  /* 0x0000002f3c237c23 */ /* 0x004fe20008000023 */
[----:B------:R-:W-:Y:S01]  /*26d40*/  ISETP.LT.OR P1, PT, R30, 0x52, !P3 ;  /* 0x000000521e00780c */ /* 0x000fe20005f21670 */
[----:B------:R-:W2:Y:S03]  /*26d50*/  LDL.LU R60, [R1+0x43c] ;  /* 0x00043c00013c7983 */ /* 0x000ea60000300800 */
[----:B------:R-:W-:-:S05]  /*26d60*/  F2FP.SATFINITE.E4M3.F32.PACK_AB_MERGE_C R35, RZ, R35, RZ ;  /* 0x00000023ff23723e */ /* 0x000fca00048070ff */
[----:B------:R0:W-:Y:S01]  /*26d70*/  @!P4 STG.E.U8 desc[UR52][R22.64+0x19], R35 ;  /* 0x000019231600c986 */ /* 0x0001e2000c101134 */
[----:B------:R-:W-:-:S13]  /*26d80*/  ISETP.LT.OR P4, PT, R30, 0x1, !P0 ;  /* 0x000000011e00780c */ /* 0x000fda0004781670 */
[----:B0-----:R-:W0:Y:S01]  /*26d90*/  @!P4 LDC.64 R22, c[0x0][0x5c0] ;  /* 0x00017000ff16cb82 */ /* 0x001e220000000a00 */
[----:B------:R-:W-:Y:S02]  /*26da0*/  @!P4 IMAD.MOV.U32 R36, RZ, RZ, R24 ;  /* 0x000000ffff24c224 */ /* 0x000fe400078e0018 */
[----:B------:R-:W-:Y:S02]  /*26db0*/  @!P4 IMAD.MOV.U32 R37, RZ, RZ, R31 ;  /* 0x000000ffff25c224 */ /* 0x000fe400078e001f */
[----:B------:R-:W-:-:S04]  /*26dc0*/  @!P4 IMAD.WIDE.U32 R36, R10, 0x180, R36 ;  /* 0x000001800a24c825 */ /* 0x000fc800078e0024 */
[----:B------:R-:W-:Y:S01]  /*26dd0*/  @!P4 IMAD R35, R11, 0x180, RZ ;  /* 0x000001800b23c824 */ /* 0x000fe200078e02ff */
[----:B0-----:R-:W-:-:S04]  /*26de0*/  @!P4 IADD3 R36, P5, R36, R22, RZ ;  /* 0x000000162424c210 */ /* 0x001fc80007fbe0ff */
[----:B------:R-:W-:Y:S02]  /*26df0*/  @!P4 IADD3.X R37, R23, R37, R35, P5, !PT ;  /* 0x000000251725c210 */ /* 0x000fe40002ffe423 */
[----:B------:R-:W-:-:S05]  /*26e00*/  IADD3 R22, P5, R33, 0x180, RZ ;  /* 0x0000018021167810 */ /* 0x000fca0007fbe0ff */
[----:B------:R-:W-:-:S04]  /*26e10*/  IMAD.X R35, RZ, RZ, R43, P5 ;  /* 0x000000ffff237224 */ /* 0x000fc800028e062b */
[----:B------:R-:W-:-:S04]  /*26e20*/  IMAD R35, R35, UR12, RZ ;  /* 0x0000000c23237c24 */ /* 0x000fc8000f8e02ff */
[C---:B------:R-:W-:Y:S02]  /*26e30*/  IMAD R35, R22.reuse, UR13, R35 ;  /* 0x0000000d16237c24 */ /* 0x040fe4000f8e0223 */
[----:B------:R-:W-:-:S03]  /*26e40*/  IMAD.WIDE.U32 R22, R22, UR12, R28 ;  /* 0x0000000c16167c25 */ /* 0x000fc6000f8e001c */
[----:B------:R-:W-:-:S04]  /*26e50*/  IADD3 R22, P5, R22, UR14, RZ ;  /* 0x0000000e16167c10 */ /* 0x000fc8000ffbe0ff */
[--C-:B------:R-:W-:Y:S02]  /*26e60*/  IADD3.X R23, R23, UR15, R35.reuse, P5, !PT ;  /* 0x0000000f17177c10 */ /* 0x100fe4000affe423 */
[----:B------:R-:W-:-:S06]  /*26e70*/  PRMT R35, RZ, 0x7610, R35 ;  /* 0x00007610ff237816 */ /* 0x000fcc0000000023 */
[----:B------:R-:W4:Y:S02]  /*26e80*/  @!P4 LDG.E.U8 R35, desc[UR52][R22.64] ;  /* 0x000000341623c981 */ /* 0x000f24000c1e1100 */
[----:B----4-:R-:W-:-:S04]  /*26e90*/  LOP3.LUT R35, R35, 0xff, RZ, 0xc0, !PT ;  /* 0x000000ff23237812 */ /* 0x010fc800078ec0ff */
[----:B------:R-:W-:-:S05]  /*26ea0*/  F2FP.F16.E4M3.UNPACK_B R35, R35 ;  /* 0x00000023ff23723e */ /* 0x000fca00020006ff */
[----:B------:R-:W-:-:S05]  /*26eb0*/  HADD2.F32 R35, -RZ, R35.H0_H0 ;  /* 0x20000023ff237230 */ /* 0x000fca0000004100 */
[----:B------:R-:W-:-:S04]  /*26ec0*/  FMUL R35, R35, UR46 ;  /* 0x0000002e23237c20 */ /* 0x000fc80008400000 */
[----:B---3--:R-:W-:-:S05]  /*26ed0*/  FFMA R35, R41, UR47, R35 ;  /* 0x0000002f29237c23 */ /* 0x008fca0008000023 */
        /* <DEDUP_REMOVED lines=10> */
[----:B------:R-:W0:Y:S01]  /*26f80*/  @!P1 LDC.64 R36, c[0x0][0x5c0] ;  /* 0x00017000ff249b82 */ /* 0x000e220000000a00 */
[----:B------:R-:W-:Y:S02]  /*26f90*/  @!P1 IMAD.MOV.U32 R38, RZ, RZ, R24 ;  /* 0x000000ffff269224 */ /* 0x000fe400078e0018 */
[----:B------:R-:W-:Y:S02]  /*26fa0*/  @!P1 IMAD.MOV.U32 R39, RZ, RZ, R31 ;  /* 0x000000ffff279224 */ /* 0x000fe400078e001f */
[----:B------:R-:W-:Y:S02]  /*26fb0*/  @!P1 IMAD R35, R11, 0x180, RZ ;  /* 0x000001800b239824 */ /* 0x000fe400078e02ff */
[----:B------:R-:W-:-:S04]  /*26fc0*/  @!P1 IMAD.WIDE.U32 R38, R10, 0x180, R38 ;  /* 0x000001800a269825 */ /* 0x000fc800078e0026 */
[----:B------:R-:W-:Y:S01]  /*26fd0*/  @!P1 IMAD.IADD R35, R39, 0x1, R35 ;  /* 0x0000000127239824 */ /* 0x000fe200078e0223 */
[----:B0-----:R-:W-:-:S04]  /*26fe0*/  @!P1 IADD3 R130, P5, P6, R38, UR8, R36 ;  /* 0x0000000826829c10 */ /* 0x001fc8000febe024 */
[----:B------:R-:W-:Y:S02]  /*26ff0*/  @!P1 IADD3.X R131, R35, UR7, R37, P5, P6 ;  /* 0x0000000723839c10 */ /* 0x000fe4000afec425 */
[----:B------:R-:W-:-:S06]  /*27000*/  PRMT R35, RZ, 0x7610, R35 ;  /* 0x00007610ff237816 */ /* 0x000fcc0000000023 */
[----:B------:R-:W3:Y:S01]  /*27010*/  @!P4 LDG.E.U8 R35, desc[UR52][R22.64+0x1] ;  /* 0x000001341623c981 */ /* 0x000ee2000c1e1100 */
[----:B------:R-:W-:-:S04]  /*27020*/  LOP3.LUT R2, R2, 0xffffffbf, RZ, 0xc0, !PT ;  /* 0xffffffbf02027812 */ /* 0x000fc800078ec0ff */
[----:B------:R-:W-:Y:S02]  /*27030*/  @P1 LOP3.LUT R2, R2, 0x40, RZ, 0xfc, !PT ;  /* 0x0000004002021812 */ /* 0x000fe400078efcff */
[----:B------:R-:W-:-:S13]  /*27040*/  ISETP.LT.OR P1, PT, R30, 0x59, !P3 ;  /* 0x000000591e00780c */ /* 0x000fda0005f21670 */
[----:B------:R-:W0:Y:S01]  /*27050*/  @!P1 LDC.64 R36, c[0x0][0x5c0] ;  /* 0x00017000ff249b82 */ /* 0x000e220000000a00 */
[----:B------:R-:W-:Y:S02]  /*27060*/  @!P1 IMAD.MOV.U32 R38, RZ, RZ, R24 ;  /* 0x000000ffff269224 */ /* 0x000fe400078e0018 */
[----:B------:R-:W-:Y:S02]  /*27070*/  @!P1 IMAD.MOV.U32 R39, RZ, RZ, R31 ;  /* 0x000000ffff279224 */ /* 0x000fe400078e001f */
[----:B------:R-:W-:Y:S01]  /*27080*/  @!P1 IMAD.WIDE.U32 R38, R10, 0x180, R38 ;  /* 0x000001800a269825 */ /* 0x000fe200078e0026 */
[----:B------:R-:W-:-:S04]  /*27090*/  LOP3.LUT R2, R2, 0xfffffeff, RZ, 0xc0, !PT ;  /* 0xfffffeff02027812 */ /* 0x000fc800078ec0ff */
[----:B------:R-:W-:Y:S02]  /*270a0*/  @P1 LOP3.LUT R2, R2, 0x100, RZ, 0xfc, !PT ;  /* 0x0000010002021812 */ /* 0x000fe400078efcff */
[----:B0-----:R-:W-:Y:S02]  /*270b0*/  @!P1 IADD3 R136, P5, P6, R38, UR8, R36 ;  /* 0x0000000826889c10 */ /* 0x001fe4000febe024 */
[----:B------:R-:W-:Y:S02]  /*270c0*/  LOP3.LUT R2, R2, 0xffffff7f, RZ, 0xc0, !PT ;  /* 0xffffff7f02027812 */ /* 0x000fe400078ec0ff */
[----:B------:R-:W-:Y:S02]  /*270d0*/  LOP3.LUT P3, RZ, R0, 0x2, RZ, 0xc0, !PT ;  /* 0x0000000200ff7812 */ /* 0x000fe4000786c0ff */
[----:B---3--:R-:W-:-:S04]  /*270e0*/  LOP3.LUT R35, R35, 0xff, RZ, 0xc0, !PT ;  /* 0x000000ff23237812 */ /* 0x008fc800078ec0ff */
[----:B------:R-:W-:-:S05]  /*270f0*/  F2FP.F16.E4M3.UNPACK_B R35, R35 ;  /* 0x00000023ff23723e */ /* 0x000fca00020006ff */
[----:B------:R-:W-:-:S05]  /*27100*/  HADD2.F32 R35, -RZ, R35.H0_H0 ;  /* 0x20000023ff237230 */ /* 0x000fca0000004100 */
[----:B------:R-:W-:-:S04]  /*27110*/  FMUL R35, R35, UR46 ;  /* 0x0000002e23237c20 */ /* 0x000fc80008400000 */
[----:B--2---:R-:W-:Y:S01]  /*27120*/  FFMA R42, R60, UR47, R35 ;  /* 0x0000002f3c2a7c23 */ /* 0x004fe20008000023 */
[----:B------:R-:W-:Y:S01]  /*27130*/  @!P1 IMAD R35, R11, 0x180, RZ ;  /* 0x000001800b239824 */ /* 0x000fe200078e02ff */
[----:B------:R-:W2:Y:S03]  /*27140*/  LDL.LU R60, [R1+0x440] ;  /* 0x00044000013c7983 */ /* 0x000ea60000300800 */
[----:B------:R-:W-:Y:S01]  /*27150*/  @!P1 IMAD.IADD R35, R39, 0x1, R35 ;  /* 0x0000000127239824 */ /* 0x000fe200078e0223 */
[----:B------:R-:W-:Y:S01]  /*27160*/  F2FP.SATFINITE.E4M3.F32.PACK_AB_MERGE_C R42, RZ, R42, RZ ;  /* 0x0000002aff2a723e */ /* 0x000fe200048070ff */
[----:B------:R-:W3:Y:S03]  /*27170*/  LDL.LU R61, [R1+0x444] ;  /* 0x00044400013d7983 */ /* 0x000ee60000300800 */
[----:B------:R-:W-:-:S02]  /*27180*/  @!P1 IADD3.X R137, R35, UR7, R37, P5, P6 ;  /* 0x0000000723899c10 */ /* 0x000fc4000afec425 */
[----:B------:R-:W-:-:S04]  /*27190*/  ISETP.GE.AND P6, PT, R9, 0x189, PT ;  /* 0x000001890900780c */ /* 0x000fc80003fc6270 */
[----:B------:R-:W-:-:S13]  /*271a0*/  ISETP.LT.OR P1, PT, R30, 0x5a, !P6 ;  /* 0x0000005a1e00780c */ /* 0x000fda0007721670 */
[----:B------:R-:W0:Y:S01]  /*271b0*/  @!P1 LDC.64 R36, c[0x0][0x5c0] ;  /* 0x00017000ff249b82 */ /* 0x000e220000000a00 */
[----:B------:R-:W-:Y:S02]  /*271c0*/  @!P1 IMAD.MOV.U32 R38, RZ, RZ, R24 ;  /* 0x000000ffff269224 */ /* 0x000fe400078e0018 */
[----:B------:R-:W-:Y:S02]  /*271d0*/  @!P1 IMAD.MOV.U32 R39, RZ, RZ, R31 ;  /* 0x000000ffff279224 */ /* 0x000fe400078e001f */
[----:B------:R-:W-:Y:S02]  /*271e0*/  @!P1 IMAD R35, R11, 0x180, RZ ;  /* 0x000001800b239824 */ /* 0x000fe400078e02ff */
[----:B------:R-:W-:Y:S01]  /*271f0*/  @!P1 IMAD.WIDE.U32 R38, R10, 0x180, R38 ;  /* 0x000001800a269825 */ /* 0x000fe200078e0026 */
[----:B------:R1:W-:Y:S03]  /*27200*/  @!P4 STG.E.U8 desc[UR52][R40.64+0x1], R42 ;  /* 0x0000012a2800c986 */ /* 0x0003e6000c101134 */
[----:B------:R-:W-:Y:S01]  /*27210*/  @!P1 IMAD.IADD R35, R39, 0x1, R35 ;  /* 0x0000000127239824 */ /* 0x000fe200078e0223 */
[----:B------:R-:W-:-:S02]  /*27220*/  @P1 LOP3.LUT R2, R2, 0x80, RZ, 0xfc, !PT ;  /* 0x0000008002021812 */ /* 0x000fc400078efcff */
[----:B0-----:R-:W-:-:S04]  /*27230*/  @!P1 IADD3 R138, P4, P5, R38, UR8, R36 ;  /* 0x00000008268a9c10 */ /* 0x001fc8000fd9e024 */
[----:B------:R-:W-:Y:S02]  /*27240*/  @!P1 IADD3.X R139, R35, UR7, R37, P4, P5 ;  /* 0x00000007238b9c10 */ /* 0x000fe4000a7ea425 */
[----:B------:R-:W-:-:S13]  /*27250*/  ISETP.LT.OR P1, PT, R30, 0x61, !P6 ;  /* 0x000000611e00780c */ /* 0x000fda0007721670 */
[----:B------:R-:W0:Y:S01]  /*27260*/  @!P1 LDC.64 R36, c[0x0][0x5c0] ;  /* 0x00017000ff249b82 */ /* 0x000e220000000a00 */
[----:B------:R-:W-:Y:S01]  /*27270*/  @!P1 IMAD.MOV.U32 R38, RZ, RZ, R24 ;  /* 0x000000ffff269224 */ /* 0x000fe200078e0018 */
[----:B------:R-:W-:Y:S01]  /*27280*/  IADD3 R35, P4, R33, 0x188, RZ ;  /* 0x0000018821237810 */ /* 0x000fe20007f9e0ff */
[----:B------:R-:W-:Y:S02]  /*27290*/  @!P1 IMAD.MOV.U32 R39, RZ, RZ, R31 ;  /* 0x000000ffff279224 */ /* 0x000fe400078e001f */
[----:B-1----:R-:W-:Y:S02]  /*272a0*/  @!P1 IMAD R40, R11, 0x180, RZ ;  /* 0x000001800b289824 */ /* 0x002fe400078e02ff */
[----:B------:R-:W-:-:S04]  /*272b0*/  @!P1 IMAD.WIDE.U32 R38, R10, 0x180, R38 ;  /* 0x000001800a269825 */ /* 0x000fc800078e0026 */
[----:B------:R-:W-:Y:S02]  /*272c0*/  IMAD.X R41, RZ, RZ, R43, P4 ;  /* 0x000000ffff297224 */ /* 0x000fe400020e062b */
[----:B------:R-:W-:Y:S02]  /*272d0*/  @!P1 IMAD.IADD R39, R39, 0x1, R40 ;  /* 0x0000000127279824 */ /* 0x000fe400078e0228 */
[----:B------:R-:W-:Y:S01]  /*272e0*/  IMAD.WIDE.U32 R28, R35, UR12, R28 ;  /* 0x0000000c231c7c25 */ /* 0x000fe2000f8e001c */
[----:B0-----:R-:W-:-:S03]  /*272f0*/  @!P1 IADD3 R4, P4, P5, R38, UR8, R36 ;  /* 0x0000000826049c10 */ /* 0x001fc6000fd9e024 */
[----:B------:R-:W-:Y:S01]  /*27300*/  IMAD R36, R41, UR12, RZ ;  /* 0x0000000c29247c24 */ /* 0x000fe2000f8e02ff */
[----:B------:R-:W-:-:S03]  /*27310*/  @!P1 IADD3.X R5, R39, UR7, R37, P4, P5 ;  /* 0x0000000727059c10 */ /* 0x000fc6000a7ea425 */
[----:B------:R-:W-:Y:S01]  /*27320*/  IMAD R35, R35, UR13, R36 ;  /* 0x0000000d23237c24 */ /* 0x000fe2000f8e0224 */
[----:B------:R-:W-:-:S04]  /*27330*/  IADD3 R28, P4, R28, UR14, RZ ;  /* 0x0000000e1c1c7c10 */ /* 0x000fc8000ff9e0ff */
[--C-:B------:R-:W-:Y:S02]  /*27340*/  IADD3.X R29, R29, UR15, R35.reuse, P4, !PT ;  /* 0x0000000f1d1d7c10 */ /* 0x100fe4000a7fe423 */
[----:B------:R-:W-:-:S06]  /*27350*/  PRMT R35, RZ, 0x7610, R35 ;  /* 0x00007610ff237816 */ /* 0x000fcc0000000023 */
[----:B------:R-:W4:Y:S01]  /*27360*/  @!P3 LDG.E.U8 R35, desc[UR52][R28.64] ;  /* 0x000000341c23b981 */ /* 0x000f22000c1e1100 */
[----:B------:R-:W-:-:S03]  /*27370*/  LOP3.LUT R33, R33, 0xffffefff, RZ, 0xc0, !PT ;  /* 0xffffefff21217812 */ /* 0x000fc600078ec0ff */
[----:B------:R0:W-:Y:S01]  /*27380*/  @!P1 STL.64 [R1+0x78], R4 ;  /* 0x0000780401009387 */ /* 0x0001e20000100a00 */
[----:B------:R-:W-:Y:S02]  /*27390*/  @P1 LOP3.LUT R33, R33, 0x1000, RZ, 0xfc, !PT ;  /* 0x0000100021211812 */ /* 0x000fe400078efcff */
[----:B------:R-:W-:-:S13]  /*273a0*/  ISETP.LT.OR P1, PT, R30, 0x62, !P6 ;  /* 0x000000621e00780c */ /* 0x000fda0007721670 */
[----:B------:R-:W0:Y:S01]  /*273b0*/  @!P1 LDC.64 R36, c[0x0][0x5c0] ;  /* 0x00017000ff249b82 */ /* 0x000e220000000a00 */
[----:B------:R-:W-:Y:S02]  /*273c0*/  @!P1 IMAD.MOV.U32 R38, RZ, RZ, R24 ;  /* 0x000000ffff269224 */ /* 0x000fe400078e0018 */
[----:B------:R-:W-:Y:S01]  /*273d0*/  @!P1 IMAD.MOV.U32 R39, RZ, RZ, R31 ;  /* 0x000000ffff279224 */ /* 0x000fe200078e001f */
[----:B------:R-:W-:Y:S01]  /*273e0*/  LOP3.LUT P2, RZ, R32, 0x20000000, RZ, 0xc0, !PT ;  /* 0x2000000020ff7812 */ /* 0x000fe2000784c0ff */
[----:B------:R-:W-:-:S03]  /*273f0*/  @!P1 IMAD.WIDE.U32 R38, R10, 0x180, R38 ;  /* 0x000001800a269825 */ /* 0x000fc600078e0026 */
[----:B0-----:R-:W-:Y:S02]  /*27400*/  @!P1 IADD3 R4, P4, P5, R38, UR8, R36 ;  /* 0x0000000826049c10 */ /* 0x001fe4000fd9e024 */
[----:B----4-:R-:W-:-:S04]  /*27410*/  LOP3.LUT R35, R35, 0xff, RZ, 0xc0, !PT ;  /* 0x000000ff23237812 */ /* 0x010fc800078ec0ff */
[----:B------:R-:W-:-:S05]  /*27420*/  F2FP.F16.E4M3.UNPACK_B R35, R35 ;  /* 0x00000023ff23723e */ /* 0x000fca00020006ff */
[----:B------:R-:W-:-:S05]  /*27430*/  HADD2.F32 R35, -RZ, R35.H0_H0 ;  /* 0x20000023ff237230 */ /* 0x000fca0000004100 */
[----:B------:R-:W-:-:S04]  /*27440*/  FMUL R35, R35, UR46 ;  /* 0x0000002e23237c20 */ /* 0x000fc80008400000 */
[----:B--2---:R-:W-:Y:S01]  /*27450*/  FFMA R40, R60, UR47, R35 ;  /* 0x0000002f3c287c23 */ /* 0x004fe20008000023 */
[----:B------:R-:W-:Y:S01]  /*27460*/  @!P1 IMAD R35, R11, 0x180, RZ ;  /* 0x000001800b239824 */ /* 0x000fe200078e02ff */
[----:B------:R-:W-:Y:S01]  /*27470*/  LOP3.LUT R33, R33, 0xfffff7ff, RZ, 0xc0, !PT ;  /* 0xfffff7ff21217812 */ /* 0x000fe200078ec0ff */
[----:B------:R-:W2:Y:S02]  /*27480*/  LDL.LU R60, [R1+0x448] ;  /* 0x00044800013c7983 */ /* 0x000ea40000300800 */
[----:B------:R-:W-:-:S05]  /*27490*/  @!P1 IMAD.IADD R35, R39, 0x1, R35 ;  /* 0x0000000127239824 */ /* 0x000fca00078e0223 */
[----:B------:R-:W-:Y:S02]  /*274a0*/  @!P1 IADD3.X R5, R35, UR7, R37, P4, P5 ;  /* 0x0000000723059c10 */ /* 0x000fe4000a7ea425 */
[----:B------:R-:W-:Y:S02]  /*274b0*/  F2FP.SATFINITE.E4M3.F32.PACK_AB_MERGE_C R37, RZ, R40, RZ ;  /* 0x00000028ff25723e */ /* 0x000fe400048070ff */
[----:B------:R-:W-:-:S03]  /*274c0*/  PRMT R35, RZ, 0x7610, R35 ;  /* 0x00007610ff237816 */ /* 0x000fc60000000023 */
[----:B------:R0:W-:Y:S04]  /*274d0*/  @!P3 STG.E.U8 desc[UR52][R46.64], R37 ;  /* 0x000000252e00b986 */ /* 0x0001e8000c101134 */
[----:B------:R-:W4:Y:S01]  /*274e0*/  @!P2 LDG.E.U8 R35, desc[UR52][R28.64+0x1] ;  /* 0x000001341c23a981 */ /* 0x000f22000c1e1100 */
[----:B------:R-:W-:-:S03]  /*274f0*/  @P1 LOP3.LUT R33, R33, 0x800, RZ, 0xfc, !PT ;  /* 0x0000080021211812 */ /* 0x000fc600078efcff */
[----:B------:R-:W-:Y:S01]  /*27500*/  @!P1 STL.64 [R1+0x10], R4 ;  /* 0x0000100401009387 */ /* 0x000fe20000100a00 */
[----:B------:R-:W-:Y:S02]  /*27510*/  ISETP.LT.OR P1, PT, R30, 0x69, !P6 ;  /* 0x000000691e00780c */ /* 0x000fe40007721670 */
[----:B----4-:R-:W-:-:S04]  /*27520*/  LOP3.LUT R35, R35, 0xff, RZ, 0xc0, !PT ;  /* 0x000000ff23237812 */ /* 0x010fc800078ec0ff */
[----:B------:R-:W-:-:S05]  /*27530*/  F2FP.F16.E4M3.UNPACK_B R35, R35 ;  /* 0x00000023ff23723e */ /* 0x000fca00020006ff */
[----:B------:R-:W-:-:S05]  /*27540*/  HADD2.F32 R35, -RZ, R35.H0_H0 ;  /* 0x20000023ff237230 */ /* 0x000fca0000004100 */
[----:B------:R-:W-:-:S04]  /*27550*/  FMUL R35, R35, UR46 ;  /* 0x0000002e23237c20 */ /* 0x000fc80008400000 */
[----:B---3--:R-:W-:Y:S01]  /*27560*/  FFMA R35, R61, UR47, R35 ;  /* 0x0000002f3d237c23 */ /* 0x008fe20008000023 */
[----:B------:R-:W-:Y:S01]  /*27570*/  ISETP.LT.OR P3, PT, R30, 0x6a, !P6 ;  /* 0x0000006a1e00780c */ /* 0x000fe20007761670 */
[----:B------:R-:W3:Y:S03]  /*27580*/  LDL.LU R61, [R1+0x44c] ;  /* 0x00044c00013d7983 */ /* 0x000ee60000300800 */
[----:B------:R-:W-:-:S05]  /*27590*/  F2FP.SATFINITE.E4M3.F32.PACK_AB_MERGE_C R35, RZ, R35, RZ ;  /* 0x00000023ff23723e */ /* 0x000fca00048070ff */
[----:B------:R1:W-:Y:S01]  /*275a0*/  @!P2 STG.E.U8 desc[UR52][R44.64+0x1], R35 ;  /* 0x000001232c00a986 */ /* 0x0003e2000c101134 */
[----:B------:R-:W-:-:S13]  /*275b0*/  ISETP.LT.OR P2, PT, R30, 0x9, !P0 ;  /* 0x000000091e00780c */ /* 0x000fda0004741670 */
[----:B0-----:R-:W0:Y:S01]  /*275c0*/  @!P2 LDC.64 R36, c[0x0][0x5c0] ;  /* 0x00017000ff24ab82 */ /* 0x001e220000000a00 */
[----:B------:R-:W-:Y:S02]  /*275d0*/  @!P2 IMAD.MOV.U32 R38, RZ, RZ, R24 ;  /* 0x000000ffff26a224 */ /* 0x000fe400078e0018 */
[----:B------:R-:W-:Y:S02]  /*275e0*/  @!P2 IMAD.MOV.U32 R39, RZ, RZ, R31 ;  /* 0x000000ffff27a224 */ /* 0x000fe400078e001f */
[----:B------:R-:W-:-:S04]  /*275f0*/  @!P2 IMAD.WIDE.U32 R38, R10, 0x180, R38 ;  /* 0x000001800a26a825 */ /* 0x000fc800078e0026 */
[----:B-1----:R-:W-:Y:S01]  /*27600*/  @!P2 IMAD R35, R11, 0x180, RZ ;  /* 0x000001800b23a824 */ /* 0x002fe200078e02ff */
        /* <DEDUP_REMOVED lines=11> */
[----:B------:R-:W4:Y:S04]  /*276c0*/  @!P2 LDG.E.U8 R35, desc[UR52][R22.64+0x8] ;  /* 0x000008341623a981 */ /* 0x000f28000c1e1100 */
[----:B------:R-:W-:Y:S01]  /*276d0*/  @!P1 STL.64 [R1+0x90], R4 ;  /* 0x0000900401009387 */ /* 0x000fe20000100a00 */
        /* <DEDUP_REMOVED lines=8> */
[----:B------:R0:W-:Y:S01]  /*27760*/  @!P2 STG.E.U8 desc[UR52][R40.64+0x8], R35 ;  /* 0x000008232800a986 */ /* 0x0001e2000c101134 */
[----:B------:R-:W-:-:S13]  /*27770*/  ISETP.LT.OR P2, PT, R30, 0xa, !P0 ;  /* 0x0000000a1e00780c */ /* 0x000fda0004741670 */
[----:B------:R-:W1:Y:S01]  /*27780*/  @!P2 LDC.64 R36, c[0x0][0x5c0] ;  /* 0x00017000ff24ab82 */ /* 0x000e620000000a00 */
[----:B------:R-:W-:Y:S02]  /*27790*/  @!P2 IMAD.MOV.U32 R38, RZ, RZ, R24 ;  /* 0x000000ffff26a224 */ /* 0x000fe400078e0018 */
[----:B------:R-:W-:Y:S02]  /*277a0*/  @!P2 IMAD.MOV.U32 R39, RZ, RZ, R31 ;  /* 0x000000ffff27a224 */ /* 0x000fe400078e001f */
[----:B------:R-:W-:-:S04]  /*277b0*/  @!P2 IMAD.WIDE.U32 R38, R10, 0x180, R38 ;  /* 0x000001800a26a825 */ /* 0x000fc800078e0026 */
[----:B0-----:R-:W-:Y:S01]  /*277c0*/  @!P2 IMAD R35, R11, 0x180, RZ ;  /* 0x000001800b23a824 */ /* 0x001fe200078e02ff */
[----:B-1----:R-:W-:-:S04]  /*277d0*/  @!P2 IADD3 R40, P4, R38, R36, RZ ;  /* 0x000000242628a210 */ /* 0x002fc80007f9e0ff */
        /* <DEDUP_REMOVED lines=10> */
[----:B------:R-:W4:Y:S01]  /*27880*/  @!P2 LDG.E.U8 R35, desc[UR52][R22.64+0x9] ;  /* 0x000009341623a981 */ /* 0x000f22000c1e1100 */
[----:B------:R-:W-:-:S13]  /*27890*/  ISETP.LT.OR P5, PT, R30, 0x71, !P6 ;  /* 0x000000711e00780c */ /* 0x000fda00077a1670 */
[----:B------:R-:W0:Y:S01]  /*278a0*/  @!P5 LDC.64 R36, c[0x0][0x5c0] ;  /* 0x00017000ff24db82 */ /* 0x000e220000000a00 */
[----:B------:R-:W-:Y:S02]  /*278b0*/  @!P5 IMAD.MOV.U32 R38, RZ, RZ, R24 ;  /* 0x000000ffff26d224 */ /* 0x000fe400078e0018 */
[----:B------:R-:W-:Y:S01]  /*278c0*/  @!P5 IMAD.MOV.U32 R39, RZ, RZ, R31 ;  /* 0x000000ffff27d224 */ /* 0x000fe200078e001f */
[----:B------:R-:W-:Y:S01]  /*278d0*/  @P1 LOP3.LUT R33, R33, 0x10000, RZ, 0xfc, !PT ;  /* 0x0001000021211812 */ /* 0x000fe200078efcff */
[----:B------:R-:W-:Y:S01]  /*278e0*/  @!P5 IMAD.WIDE.U32 R38, R10, 0x180, R38 ;  /* 0x000001800a26d825 */ /* 0x000fe200078e0026 */
[----:B------:R-:W-:Y:S02]  /*278f0*/  LOP3.LUT P1, RZ, R0, 0x8, RZ, 0xc0, !PT ;  /* 0x0000000800ff7812 */ /* 0x000fe4000782c0ff */
        /* <DEDUP_REMOVED lines=8> */
[----:B------:R1:W-:Y:S01]  /*27980*/  @!P2 STG.E.U8 desc[UR52][R40.64+0x9], R35 ;  /* 0x000009232800a986 */ /* 0x0003e2000c101134 */
[----:B0-----:R-:W-:Y:S01]  /*27990*/  @!P5 IADD3 R42, P2, P4, R38, UR8, R36 ;  /* 0x00000008262adc10 */ /* 0x001fe2000fc5e024 */
[----:B-1----:R-:W-:-:S04]  /*279a0*/  @!P5 IMAD R35, R11, 0x180, RZ ;  /* 0x000001800b23d824 */ /* 0x002fc800078e02ff */
[----:B------:R-:W-:-:S05]  /*279b0*/  @!P5 IMAD.IADD R35, R39, 0x1, R35 ;  /* 0x000000012723d824 */ /* 0x000fca00078e0223 */
[----:B------:R-:W-:Y:S02]  /*279c0*/  @!P5 IADD3.X R43, R35, UR7, R37, P2, P4 ;  /* 0x00000007232bdc10 */ /* 0x000fe400097e8425 */
[----:B------:R-:W-:-:S06]  /*279d0*/  PRMT R35, RZ, 0x7610, R35 ;  /* 0x00007610ff237816 */ /* 0x000fcc0000000023 */
[----:B------:R-:W4:Y:S01]  /*279e0*/  @!P1 LDG.E.U8 R35, desc[UR52][R28.64+0x8] ;  /* 0x000008341c239981 */ /* 0x000f22000c1e1100 */
[----:B------:R-:W-:-:S04]  /*279f0*/  @P3 LOP3.LUT R33, R33, 0x8000, RZ, 0xfc, !PT ;  /* 0x0000800021213812 */ /* 0x000fc800078efcff */
[----:B------:R-:W-:Y:S01]  /*27a00*/  LOP3.LUT R33, R33, 0xfff7ffff, RZ, 0xc0, !PT ;  /* 0xfff7ffff21217812 */ /* 0x000fe200078ec0ff */
[----:B------:R0:W-:Y:S03]  /*27a10*/  @!P5 STL.64 [R1+0xa0], R42 ;  /* 0x0000a02a0100d387 */ /* 0x0001e60000100a00 */
        /* <DEDUP_REMOVED lines=22> */
[----:B------:R-:W-:-:S13]  /*27b80*/  ISETP.LT.OR P2, PT, R30, 0x11, !P0 ;  /* 0x000000111e00780c */ /* 0x000fda0004741670 */
[----:B0-----:R-:W0:Y:S01]  /*27b90*/  @!P2 LDC.64 R36, c[0x0][0x5c0] ;  /* 0x00017000ff24ab82 */ /* 0x001e220000000a00 */
[----:B------:R-:W-:Y:S01]  /*27ba0*/  @!P2 IMAD.MOV.U32 R38, RZ, RZ, R24 ;  /* 0x000000ffff26a224 */ /* 0x000fe200078e0018 */
[----:B------:R-:W-:Y:S01]  /*27bb0*/  ISETP.LT.OR P1, PT, R30, 0x79, !P6 ;  /* 0x000000791e00780c */ /* 0x000fe20007721670 */
[----:B------:R-:W-:Y:S02]  /*27bc0*/  @!P2 IMAD.MOV.U32 R39, RZ, RZ, R31 ;  /* 0x000000ffff27a224 */ /* 0x000fe400078e001f */
[----:B------:R-:W-:-:S03]  /*27bd0*/  @!P2 IMAD.WIDE.U32 R38, R10, 0x180, R38 ;  /* 0x000001800a26a825 */ /* 0x000fc600078e0026 */
[----:B0-----:R-:W-:-:S07]  /*27be0*/  @!P2 IADD3 R40, P4, R38, R36, RZ ;  /* 0x000000242628a210 */ /* 0x001fce0007f9e0ff */
[----:B------:R-:W-:Y:S01]  /*27bf0*/  @!P1 IMAD.MOV.U32 R38, RZ, RZ, R24 ;  /* 0x000000ffff269224 */ /* 0x000fe200078e0018 */
[----:B------:R-:W-:Y:S01]  /*27c00*/  @P5 LOP3.LUT R33, R33, 0x40000, RZ, 0xfc, !PT ;  /* 0x0004000021215812 */ /* 0x000fe200078efcff */
[----:B------:R-:W-:Y:S01]  /*27c10*/  @!P5 STL.64 [R1+0x98], R42 ;  /* 0x0000982a0100d387 */ /* 0x000fe20000100a00 */
        /* <DEDUP_REMOVED lines=9> */
[----:B0-----:R-:W-:-:S05]  /*27cb0*/  @!P2 IMAD R35, R11, 0x180, RZ ;  /* 0x000001800b23a824 */ /* 0x001fca00078e02ff */
[----:B------:R-:W-:Y:S02]  /*27cc0*/  @!P2 IADD3.X R41, R37, R39, R35, P4, !PT ;  /* 0x000000272529a210 */ /* 0x000fe400027fe423 */
[----:B------:R-:W0:Y:S01]  /*27cd0*/  @!P1 LDC.64 R36, c[0x0][0x5c0] ;  /* 0x00017000ff249b82 */ /* 0x000e220000000a00 */
        /* <DEDUP_REMOVED lines=39> */
[----:B------:R0:W-:Y:S01]  /*27f50*/  @!P1 STL.64 [R1+0xa8], R42 ;  /* 0x0000a82a01009387 */ /* 0x0001e20000100a00 */
[----:B------:R-:W-:-:S13]  /*27f60*/  ISETP.LT.OR P1, PT, R30, 0x81, !P6 ;  /* 0x000000811e00780c */ /* 0x000fda0007721670 */
[----:B------:R-:W0:Y:S01]  /*27f70*/  @!P1 LDC.64 R36, c[0x0][0x5c0] ;  /* 0x00017000ff249b82 */ /* 0x000e220000000a00 */
[----:B------:R-:W-:Y:S02]  /*27f80*/  @!P1 IMAD.MOV.U32 R38, RZ, RZ, R24 ;  /* 0x000000ffff269224 */ /* 0x000fe400078e0018 */
[----:B------:R-:W-:Y:S01]  /*27f90*/  @!P1 IMAD.MOV.U32 R39, RZ, RZ, R31 ;  /* 0x000000ffff279224 */ /* 0x000fe200078e001f */
[----:B------:R-:W-:Y:S01]  /*27fa0*/  LOP3.LUT P5, RZ, R0, 0x100, RZ, 0xc0, !PT ;  /* 0x0000010000ff7812 */ /* 0x000fe200078ac0ff */
[----:B------:R-:W-:Y:S01]  /*27fb0*/  @!P1 IMAD.WIDE.U32 R38, R10, 0x180, R38 ;  /* 0x000001800a269825 */ /* 0x000fe200078e0026 */
        /* <DEDUP_REMOVED lines=30> */
[----:B------:R-:W2:Y:S03]  /*281a0*/  LDL.LU R60, [R1+0x468] ;  /* 0x00046800013c7983 */ /* 0x000ea60000300800 */
        /* <DEDUP_REMOVED lines=8> */
[----:B------:R-:W-:Y:S02]  /*28230*/  @!P2 IMAD.MOV.U32 R38, RZ, RZ, R24 ;  /* 0x000000ffff26a224 */ /* 0x000fe400078e0018 */
[----:B------:R-:W-:Y:S02]  /*28240*/  @!P2 IMAD.MOV.U32 R39, RZ, RZ, R31 ;  /* 0x000000ffff27a224 */ /* 0x000fe400078e001f */
[----:B------:R-:W-:-:S03]  /*28250*/  @!P2 IMAD.WIDE.U32 R38, R10, 0x180, R38 ;  /* 0x000001800a26a825 */ /* 0x000fc600078e0026 */
[----:B0-----:R-:W-:Y:S01]  /*28260*/  @!P2 IADD3 R40, P4, R38, R36, RZ ;  /* 0x000000242628a210 */ /* 0x001fe20007f9e0ff */
[----:B------:R-:W-:Y:S01]  /*28270*/  @!P1 STL.64 [R1+0xc0], R42 ;  /* 0x0000c02a01009387 */ /* 0x000fe20000100a00 */
[----:B----4-:R-:W-:-:S04]  /*28280*/  LOP3.LUT R35, R35, 0xff, RZ, 0xc0, !PT ;  /* 0x000000ff23237812 */ /* 0x010fc800078ec0ff */
[----:B------:R-:W-:-:S05]  /*28290*/  F2FP.F16.E4M3.UNPACK_B R35, R35 ;  /* 0x00000023ff23723e */ /* 0x000fca00020006ff */
[----:B------:R-:W-:-:S05]  /*282a0*/  HADD2.F32 R35, -RZ, R35.H0_H0 ;  /* 0x20000023ff237230 */ /* 0x000fca0000004100 */
[----:B------:R-:W-:-:S04]  /*282b0*/  FMUL R35, R35, UR46 ;  /* 0x0000002e23237c20 */ /* 0x000fc80008400000 */
[----:B---3--:R-:W-:-:S05]  /*282c0*/  FFMA R35, R61, UR47, R35 ;  /* 0x0000002f3d237c23 */ /* 0x008fca0008000023 */
[----:B------:R-:W-:-:S05]  /*282d0*/  F2FP.SATFINITE.E4M3.F32.PACK_AB_MERGE_C R35, RZ, R35, RZ ;  /* 0x00000023ff23723e */ /* 0x000fca00048070ff */
[----:B------:R0:W-:Y:S01]  /*282e0*/  @!P3 STG.E.U8 desc[UR52][R48.64+0x11], R35 ;  /* 0x000011233000b986 */ /* 0x0001e2000c101134 */
[----:B------:R-:W-:Y:S01]  /*282f0*/  ISETP.LT.OR P3, PT, R30, 0x89, !P6 ;  /* 0x000000891e00780c */ /* 0x000fe20007761670 */
[----:B0-----:R-:W-:-:S05]  /*28300*/  @!P2 IMAD R35, R11, 0x180, RZ ;  /* 0x000001800b23a824 */ /* 0x001fca00078e02ff */
[----:B------:R-:W-:-:S07]  /*28310*/  @!P2 IADD3.X R41, R37, R39, R35, P4, !PT ;  /* 0x000000272529a210 */ /* 0x000fce00027fe423 */
        /* <DEDUP_REMOVED lines=11> */
[----:B------:R-:W-:-:S04]  /*283d0*/  @P1 LOP3.LUT R3, R3, 0x40, RZ, 0xfc, !PT ;  /* 0x0000004003031812 */ /* 0x000fc800078efcff */
[----:B------:R-:W-:Y:S01]  /*283e0*/  LOP3.LUT R3, R3, 0xffffffdf, RZ, 0xc0, !PT ;  /* 0xffffffdf03037812 */ /* 0x000fe200078ec0ff */
[----:B------:R-:W-:Y:S03]  /*283f0*/  @!P3 STL.64 [R1+0xd0], R42 ;  /* 0x0000d02a0100b387 */ /* 0x000fe60000100a00 */
[----:B------:R-:W-:Y:S01]  /*28400*/  @P3 LOP3.LUT R3, R3, 0x20, RZ, 0xfc, !PT ;  /* 0x0000002003033812 */ /* 0x000fe200078efcff */
[----:B------:R-:W4:Y:S01]  /*28410*/  LDL.LU R61, [R1+0x46c] ;  /* 0x00046c00013d7983 */ /* 0x000f220000300800 */
[----:B------:R-:W-:Y:S02]  /*28420*/  ISETP.LT.OR P3, PT, R30, 0x8a, !P6 ;  /* 0x0000008a1e00780c */ /* 0x000fe40007761670 */
[----:B---3--:R-:W-:-:S04]  /*28430*/  LOP3.LUT R35, R35, 0xff, RZ, 0xc0, !PT ;  /* 0x000000ff23237812 */ /* 0x008fc800078ec0ff */
        /* <DEDUP_REMOVED lines=34> */
[----:B---3--:R-:W-:-:S04]  /*28660*/  LOP3.LUT R35, R35, 0xff, RZ, 0xc0, !PT ;  /* 0x000000ff23237812 */ /* 0x008fc800078ec0ff */
[----:B------:R-:W-:-:S05]  /*28670*/  F2FP.F16.E4M3.UNPACK_B R35, R35 ;  /* 0x00000023ff23723e */ /* 0x000fca00020006ff */
[----:B------:R-:W-:-:S05]  /*28680*/  HADD2.F32 R35, -RZ, R35.H0_H0 ;  /* 0x20000023ff237230 */ /* 0x000fca0000004100 */
[----:B------:R-:W-:-:S04]  /*28690*/  FMUL R35, R35, UR46 ;  /* 0x0000002e23237c20 */ /* 0x000fc80008400000 */
[----:B----4-:R-:W-:-:S05]  /*286a0*/  FFMA R35, R61, UR47, R35 ;  /* 0x0000002f3d237c23 */ /* 0x010fca0008000023 */
[----:B------:R-:W-:-:S05]  /*286b0*/  F2FP.SATFINITE.E4M3.F32.PACK_AB_MERGE_C R35, RZ, R35, RZ ;  /* 0x00000023ff23723e */ /* 0x000fca00048070ff */
[----:B------:R1:W-:Y:S01]  /*286c0*/  @!P2 STG.E.U8 desc[UR52][R40.64+0x19], R35 ;  /* 0x000019232800a986 */ /* 0x0003e2000c101134 */
[----:B0-----:R-:W-:Y:S01]  /*286d0*/  @!P3 IADD3 R42, P2, P4, R38, UR8, R36 ;  /* 0x00000008262abc10 */ /* 0x001fe2000fc5e024 */
[----:B-1----:R-:W-:-:S04]  /*286e0*/  @!P3 IMAD R35, R11, 0x180, RZ ;  /* 0x000001800b23b824 */ /* 0x002fc800078e02ff */
[----:B------:R-:W-:-:S05]  /*286f0*/  @!P3 IMAD.IADD R35, R39, 0x1, R35 ;  /* 0x000000012723b824 */ /* 0x000fca00078e0223 */
[----:B------:R-:W-:Y:S02]  /*28700*/  @!P3 IADD3.X R43, R35, UR7, R37, P2, P4 ;  /* 0x00000007232bbc10 */ /* 0x000fe400097e8425 */
[----:B------:R-:W-:-:S06]  /*28710*/  PRMT R35, RZ, 0x7610, R35 ;  /* 0x00007610ff237816 */ /* 0x000fcc0000000023 */
[----:B------:R-:W3:Y:S01]  /*28720*/  @!P5 LDG.E.U8 R35, desc[UR52][R28.64+0x18] ;  /* 0x000018341c23d981 */ /* 0x000ee2000c1e1100 */
[----:B------:R-:W-:-:S03]  /*28730*/  LOP3.LUT R3, R3, 0xffffffef, RZ, 0xc0, !PT ;  /* 0xffffffef03037812 */ /* 0x000fc600078ec0ff */
[----:B------:R0:W-:Y:S01]  /*28740*/  @!P3 STL.64 [R1+0xe0], R42 ;  /* 0x0000e02a0100b387 */ /* 0x0001e20000100a00 */
[----:B------:R-:W-:Y:S02]  /*28750*/  @P3 LOP3.LUT R3, R3, 0x10, RZ, 0xfc, !PT ;  /* 0x0000001003033812 */ /* 0x000fe400078efcff */
[----:B------:R-:W-:Y:S01]  /*28760*/  ISETP.LT.OR P3, PT, R30, 0x92, !P6 ;  /* 0x000000921e00780c */ /* 0x000fe20007761670 */
[----:B------:R-:W4:-:S12]  /*28770*/  LDL.LU R61, [R1+0x474] ;  /* 0x00047400013d7983 */ /* 0x000f180000300800 */
[----:B------:R-:W0:Y:S01]  /*28780*/  @!P3 LDC.64 R36, c[0x0][0x5c0] ;  /* 0x00017000ff24bb82 */ /* 0x000e220000000a00 */
[----:B------:R-:W-:Y:S02]  /*28790*/  @!P3 IMAD.MOV.U32 R38, RZ, RZ, R24 ;  /* 0x000000ffff26b224 */ /* 0x000fe400078e0018 */
[----:B------:R-:W-:Y:S02]  /*287a0*/  @!P3 IMAD.MOV.U32 R39, RZ, RZ, R31 ;  /* 0x000000ffff27b224 */ /* 0x000fe400078e001f */
[----:B------:R-:W-:-:S03]  /*287b0*/  @!P3 IMAD.WIDE.U32 R38, R10, 0x180, R38 ;  /* 0x000001800a26b825 */ /* 0x000fc600078e0026 */
[----:B0-----:R-:W-:Y:S02]  /*287c0*/  @!P3 IADD3 R42, P2, P4, R38, UR8, R36 ;  /* 0x00000008262abc10 */ /* 0x001fe4000fc5e024 */
[C---:B------:R-:W-:Y:S02]  /*287d0*/  LOP3.LUT P1, RZ, R32.reuse, 0x10000000, RZ, 0xc0, !PT ;  /* 0x1000000020ff7812 */ /* 0x040fe4000782c0ff */
[----:B------:R-:W-:-:S04]  /*287e0*/  LOP3.LUT R32, R32, 0xfff7ffff, RZ, 0xc0, !PT ;  /* 0xfff7ffff20207812 */ /* 0x000fc800078ec0ff */
[----:B------:R-:W-:Y:S02]  /*287f0*/  @P0 LOP3.LUT R32, R32, 0x80000, RZ, 0xfc, !PT ;  /* 0x0008000020200812 */ /* 0x000fe400078efcff */
[----:B------:R-:W-:Y:S02]  /*28800*/  LOP3.LUT P0, RZ, R0, 0x10, RZ, 0xc0, !PT ;  /* 0x0000001000ff7812 */ /* 0x000fe4000780c0ff */
[----:B---3--:R-:W-:-:S04]  /*28810*/  LOP3.LUT R35, R35, 0xff, RZ, 0xc0, !PT ;  /* 0x000000ff23237812 */ /* 0x008fc800078ec0ff */
[----:B------:R-:W-:-:S05]  /*28820*/  F2FP.F16.E4M3.UNPACK_B R35, R35 ;  /* 0x00000023ff23723e */ /* 0x000fca00020006ff */
[----:B------:R-:W-:-:S05]  /*28830*/  HADD2.F32 R35, -RZ, R35.H0_H0 ;  /* 0x20000023ff237230 */ /* 0x000fca0000004100 */
[----:B------:R-:W-:-:S04]  /*28840*/  FMUL R35, R35, UR46 ;  /* 0x0000002e23237c20 */ /* 0x000fc80008400000 */
[----:B--2---:R-:W-:Y:S02]  /*28850*/  FFMA R40, R60, UR47, R35 ;  /* 0x0000002f3c287c23 */ /* 0x004fe40008000023 */
[----:B------:R-:W2:Y:S03]  /*28860*/  LDL.LU R60, [R1+0x478] ;  /* 0x00047800013c7983 */ /* 0x000ea60000300800 */
[----:B------:R-:W-:Y:S01]  /*28870*/  F2FP.SATFINITE.E4M3.F32.PACK_AB_MERGE_C R40, RZ, R40, RZ ;  /* 0x00000028ff28723e */ /* 0x000fe200048070ff */
[----:B------:R-:W-:-:S04]  /*28880*/  @!P3 IMAD R35, R11, 0x180, RZ ;  /* 0x000001800b23b824 */ /* 0x000fc800078e02ff */
[----:B------:R-:W-:Y:S01]  /*28890*/  @!P5 STG.E.U8 desc[UR52][R58.64+0x18], R40 ;  /* 0x000018283a00d986 */ /* 0x000fe2000c101134 */
[----:B------:R-:W-:Y:S01]  /*288a0*/  ISETP.LT.OR P5, PT, R30, 0x99, !P6 ;  /* 0x000000991e00780c */ /* 0x000fe200077a1670 */
[----:B------:R-:W-:-:S05]  /*288b0*/  @!P3 IMAD.IADD R35, R39, 0x1, R35 ;  /* 0x000000012723b824 */ /* 0x000fca00078e0223 */
[----:B------:R-:W-:-:S07]  /*288c0*/  @!P3 IADD3.X R43, R35, UR7, R37, P2, P4 ;  /* 0x00000007232bbc10 */ /* 0x000fce00097e8425 */
[----:B------:R-:W0:Y:S01]  /*288d0*/  @!P5 LDC.64 R36, c[0x0][0x5c0] ;  /* 0x00017000ff24db82 */ /* 0x000e220000000a00 */
[----:B------:R-:W-:Y:S02]  /*288e0*/  @!P5 IMAD.MOV.U32 R38, RZ, RZ, R24 ;  /* 0x000000ffff26d224 */ /* 0x000fe400078e0018 */
[----:B------:R-:W-:Y:S02]  /*288f0*/  @!P5 IMAD.MOV.U32 R39, RZ, RZ, R31 ;  /* 0x000000ffff27d224 */ /* 0x000fe400078e001f */
[----:B------:R-:W-:Y:S02]  /*28900*/  @!P5 IMAD R35, R11, 0x180, RZ ;  /* 0x000001800b23d824 */ /* 0x000fe400078e02ff */
[----:B------:R-:W-:Y:S01]  /*28910*/  @!P5 IMAD.WIDE.U32 R38, R10, 0x180, R38 ;  /* 0x000001800a26d825 */ /* 0x000fe200078e0026 */
[----:B------:R0:W-:Y:S03]  /*28920*/  @!P3 STL.64 [R1+0xd8], R42 ;  /* 0x0000d82a0100b387 */ /* 0x0001e60000100a00 */
        /* <DEDUP_REMOVED lines=9> */
[----:B------:R-:W-:Y:S02]  /*289c0*/  @P5 LOP3.LUT R3, R3, 0x4, RZ, 0xfc, !PT ;  /* 0x0000000403035812 */ /* 0x000fe400078efcff */
[----:B------:R-:W-:-:S13]  /*289d0*/  ISETP.LT.OR P5, PT, R30, 0x9a, !P6 ;  /* 0x0000009a1e00780c */ /* 0x000fda00077a1670 */
[----:B------:R-:W0:Y:S01]  /*289e0*/  @!P5 LDC.64 R36, c[0x0][0x5c0] ;  /* 0x00017000ff24db82 */ /* 0x000e220000000a00 */
[----:B------:R-:W-:Y:S02]  /*289f0*/  @!P5 IMAD.MOV.U32 R38, RZ, RZ, R24 ;  /* 0x000000ffff26d224 */ /* 0x000fe400078e0018 */
[----:B------:R-:W-:Y:S02]  /*28a00*/  @!P5 IMAD.MOV.U32 R39, RZ, RZ, R31 ;  /* 0x000000ffff27d224 */ /* 0x000fe400078e001f */
[----:B------:R-:W-:-:S03]  /*28a10*/  @!P5 IMAD.WIDE.U32 R38, R10, 0x180, R38 ;  /* 0x000001800a26d825 */ /* 0x000fc600078e0026 */
[----:B0-----:R-:W-:Y:S02]  /*28a20*/  @!P5 IADD3 R40, P2, P4, R38, UR8, R36 ;  /* 0x000000082628dc10 */ /* 0x001fe4000fc5e024 */
[----:B---3--:R-:W-:-:S04]  /*28a30*/  LOP3.LUT R35, R35, 0xff, RZ, 0xc0, !PT ;  /* 0x000000ff23237812 */ /* 0x008fc800078ec0ff */
[----:B------:R-:W-:-:S05]  /*28a40*/  F2FP.F16.E4M3.UNPACK_B R35, R35 ;  /* 0x00000023ff23723e */ /* 0x000fca00020006ff */
[----:B------:R-:W-:-:S05]  /*28a50*/  HADD2.F32 R35, -RZ, R35.H0_H0 ;  /* 0x20000023ff237230 */ /* 0x000fca0000004100 */
[----:B------:R-:W-:-:S04]  /*28a60*/  FMUL R35, R35, UR46 ;  /* 0x0000002e23237c20 */ /* 0x000fc80008400000 */
[----:B----4-:R-:W-:Y:S02]  /*28a70*/  FFMA R35, R61, UR47, R35 ;  /* 0x0000002f3d237c23 */ /* 0x010fe40008000023 */
[----:B------:R-:W3:Y:S03]  /*28a80*/  LDL.LU R61, [R1+0x47c] ;  /* 0x00047c00013d7983 */ /* 0x000ee60000300800 */
[----:B------:R-:W-:-:S05]  /*28a90*/  F2FP.SATFINITE.E4M3.F32.PACK_AB_MERGE_C R35, RZ, R35, RZ ;  /* 0x00000023ff23723e */ /* 0x000fca00048070ff */
[----:B------:R0:W-:Y:S01]  /*28aa0*/  @!P0 STG.E.U8 desc[UR52][R50.64+0x19], R35 ;  /* 0x0000192332008986 */ /* 0x0001e2000c101134 */
[----:B------:R-:W-:Y:S01]  /*28ab0*/  ISETP.GE.AND P0, PT, R9, 0x1, PT ;  /* 0x000000010900780c */ /* 0x000fe20003f06270 */
[----:B0-----:R-:W-:-:S04]  /*28ac0*/  @!P5 IMAD R35, R11, 0x180, RZ ;  /* 0x000001800b23d824 */ /* 0x001fc800078e02ff */
[----:B------:R-:W-:-:S05]  /*28ad0*/  @!P5 IMAD.IADD R35, R39, 0x1, R35 ;  /* 0x000000012723d824 */ /* 0x000fca00078e0223 */
[----:B------:R-:W-:Y:S02]  /*28ae0*/  @!P5 IADD3.X R41, R35, UR7, R37, P2, P4 ;  /* 0x000000072329dc10 */ /* 0x000fe400097e8425 */
        /* <DEDUP_REMOVED lines=10> */
[----:B--2---:R-:W-:-:S05]  /*28b90*/  FFMA R35, R60, UR47, R35 ;  /* 0x0000002f3c237c23 */ /* 0x004fca0008000023 */
[----:B------:R-:W-:-:S05]  /*28ba0*/  F2FP.SATFINITE.E4M3.F32.PACK_AB_MERGE_C R35, RZ, R35, RZ ;  /* 0x00000023ff23723e */ /* 0x000fca00048070ff */
[----:B------:R0:W-:Y:S01]  /*28bb0*/  @!P2 STG.E.U8 desc[UR52][R36.64+0x20], R35 ;  /* 0x000020232400a986 */ /* 0x0001e2000c101134 */
[----:B------:R-:W-:Y:S02]  /*28bc0*/  ISETP.LT.OR P2, PT, R30, 0x22, !P0 ;  /* 0x000000221e00780c */ /* 0x000fe40004741670 */
[----:B0-----:R-:W-:-:S11]  /*28bd0*/  PRMT R35, RZ, 0x7610, R35 ;  /* 0x00007610ff237816 */ /* 0x001fd60000000023 */
[----:B------:R-:W0:Y:S01]  /*28be0*/  @!P2 LDC.64 R36, c[0x0][0x5c0] ;  /* 0x00017000ff24ab82 */ /* 0x000e220000000a00 */
[----:B------:R-:W2:Y:S01]  /*28bf0*/  @!P2 LDG.E.U8 R35, desc[UR52][R26.64+0x21] ;  /* 0x000021341a23a981 */ /* 0x000ea2000c1e1100 */
[----:B------:R-:W-:-:S03]  /*28c00*/  LOP3.LUT R33, R33, 0x7fffffff, RZ, 0xc0, !PT ;  /* 0x7fffffff21217812 */ /* 0x000fc600078ec0ff */
[----:B------:R-:W-:Y:S01]  /*28c10*/  @!P5 STL.64 [R1+0xe8], R40 ;  /* 0x0000e8280100d387 */ /* 0x000fe20000100a00 */
[----:B------:R-:W-:Y:S02]  /*28c20*/  @P5 LOP3.LUT R33, R33, 0x80000000, RZ, 0xfc, !PT ;  /* 0x8000000021215812 */ /* 0x000fe400078efcff */
[----:B------:R-:W-:Y:S01]  /*28c30*/  ISETP.LT.OR P5, PT, R30, 0xa1, !P6 ;  /* 0x000000a11e00780c */ /* 0x000fe200077a1670 */
[----:B------:R-:W4:Y:S01]  /*28c40*/  LDL.LU R60, [R1+0x480] ;  /* 0x00048000013c7983 */ /* 0x000f220000300800 */
[----:B0-----:R-:W-:-:S05]  /*28c50*/  @!P2 IADD3 R36, P4, R24, R36, RZ ;  /* 0x000000241824a210 */ /* 0x001fca0007f9e0ff */
[----:B------:R-:W-:-:S06]  /*28c60*/  @!P2 IMAD.X R37, R31, 0x1, R37, P4 ;  /* 0x000000011f25a824 */ /* 0x000fcc00020e0625 */
[----:B------:R-:W-:Y:S02]  /*28c70*/  @!P5 IMAD.MOV.U32 R38, RZ, RZ, R24 ;  /* 0x000000ffff26d224 */ /* 0x000fe400078e0018 */
[----:B------:R-:W-:Y:S02]  /*28c80*/  @!P5 IMAD.MOV.U32 R39, RZ, RZ, R31 ;  /* 0x000000ffff27d224 */ /* 0x000fe400078e001f */
[----:B------:R-:W-:Y:S01]  /*28c90*/  @!P5 IMAD.WIDE.U32 R38, R10, 0x180, R38 ;  /* 0x000001800a26d825 */ /* 0x000fe200078e0026 */
[----:B------:R-:W-:Y:S02]  /*28ca0*/  LOP3.LUT P3, RZ, R32, 0x8000000, RZ, 0xc0, !PT ;  /* 0x0800000020ff7812 */ /* 0x000fe4000786c0ff */
[----:B--2---:R-:W-:-:S04]  /*28cb0*/  LOP3.LUT R35, R35, 0xff, RZ, 0xc0, !PT ;  /* 0x000000ff23237812 */ /* 0x004fc800078ec0ff */
[----:B------:R-:W-:-:S05]  /*28cc0*/  F2FP.F16.E4M3.UNPACK_B R35, R35 ;  /* 0x00000023ff23723e */ /* 0x000fca00020006ff */
[----:B------:R-:W-:-:S05]  /*28cd0*/  HADD2.F32 R35, -RZ, R35.H0_H0 ;  /* 0x20000023ff237230 */ /* 0x000fca0000004100 */
[----:B------:R-:W-:-:S04]  /*28ce0*/  FMUL R35, R35, UR46 ;  /* 0x0000002e23237c20 */ /* 0x000fc80008400000 */
[----:B---3--:R-:W-:Y:S01]  /*28cf0*/  FFMA R35, R61, UR47, R35 ;  /* 0x0000002f3d237c23 */ /* 0x008fe20008000023 */
[----:B------:R-:W-:Y:S01]  /*28d00*/  LOP3.LUT R3, R3, 0xfffeffff, RZ, 0xc0, !PT ;  /* 0xfffeffff03037812 */ /* 0x000fe200078ec0ff */
[----:B------:R-:W2:Y:S03]  /*28d10*/  LDL.LU R61, [R1+0x484] ;  /* 0x00048400013d7983 */ /* 0x000ea60000300800 */
[----:B------:R-:W-:-:S05]  /*28d20*/  F2FP.SATFINITE.E4M3.F32.PACK_AB_MERGE_C R35, RZ, R35, RZ ;  /* 0x00000023ff23723e */ /* 0x000fca00048070ff */
[----:B------:R0:W-:Y:S02]  /*28d30*/  @!P2 STG.E.U8 desc[UR52][R36.64+0x21], R35 ;  /* 0x000021232400a986 */ /* 0x0001e4000c101134 */
[----:B0-----:R-:W0:Y:S01]  /*28d40*/  @!P5 LDC.64 R36, c[0x0][0x5c0] ;  /* 0x00017000ff24db82 */ /* 0x001e220000000a00 */
[----:B------:R-:W-:-:S04]  /*28d50*/  @!P5 IMAD R35, R11, 0x180, RZ ;  /* 0x000001800b23d824 */ /* 0x000fc800078e02ff */
[----:B------:R-:W-:Y:S01]  /*28d60*/  @!P5 IMAD.IADD R35, R39, 0x1, R35 ;  /* 0x000000012723d824 */ /* 0x000fe200078e0223 */
[----:B0-----:R-:W-:-:S04]  /*28d70*/  @!P5 IADD3 R40, P2, P4, R38, UR8, R36 ;  /* 0x000000082628dc10 */ /* 0x001fc8000fc5e024 */
[----:B------:R-:W-:Y:S02]  /*28d80*/  @!P5 IADD3.X R41, R35, UR7, R37, P2, P4 ;  /* 0x000000072329dc10 */ /* 0x000fe400097e8425 */
[----:B------:R-:W-:Y:S02]  /*28d90*/  ISETP.LT.OR P2, PT, R30, 0x21, !P3 ;  /* 0x000000211e00780c */ /* 0x000fe40005f41670 */
[----:B------:R-:W-:-:S11]  /*28da0*/  PRMT R35, RZ, 0x7610, R35 ;  /* 0x00007610ff237816 */ /* 0x000fd60000000023 */
[----:B------:R-:W3:Y:S01]  /*28db0*/  @!P2 LDG.E.U8 R35, desc[UR52][R12.64+0x20] ;  /* 0x000020340c23a981 */ /* 0x000ee2000c1e1100 */
[----:B------:R-:W0:Y:S01]  /*28dc0*/  @!P2 LDC.64 R36, c[0x0][0x5c0] ;  /* 0x00017000ff24ab82 */ /* 0x000e220000000a00 */
[----:B------:R-:W-:Y:S02]  /*28dd0*/  @P5 LOP3.LUT R3, R3, 0x10000, RZ, 0xfc, !PT ;  /* 0x0001000003035812 */ /* 0x000fe400078efcff */
[----:B------:R-:W-:Y:S01]  /*28de0*/  @!P5 STL.64 [R1+0x130], R40 ;  /* 0x000130280100d387 */ /* 0x000fe20000100a00 */
[----:B0-----:R-:W-:-:S04]  /*28df0*/  @!P2 IADD3 R36, P4, P5, R24, UR8, R36 ;  /* 0x000000081824ac10 */ /* 0x001fc8000fd9e024 */
[----:B------:R-:W-:Y:S02]  /*28e00*/  @!P2 IADD3.X R37, R31, UR7, R37, P4, P5 ;  /* 0x000000071f25ac10 */ /* 0x000fe4000a7ea425 */
        /* <DEDUP_REMOVED lines=14> */
[----:B------:R-:W-:-:S13]  /*28ef0*/  ISETP.LT.OR P5, PT, R30, 0xa2, !P6 ;  /* 0x000000a21e00780c */ /* 0x000fda00077a1670 */
[----:B------:R-:W-:Y:S02]  /*28f00*/  @!P5 IMAD.MOV.U32 R38, RZ, RZ, R24 ;  /* 0x000000ffff26d224 */ /* 0x000fe400078e0018 */
[----:B------:R-:W-:Y:S02]  /*28f10*/  @!P5 IMAD.MOV.U32 R39, RZ, RZ, R31 ;  /* 0x000000ffff27d224 */ /* 0x000fe400078e001f */
[----:B------:R-:W-:Y:S01]  /*28f20*/  @!P5 IMAD.WIDE.U32 R38, R10, 0x180, R38 ;  /* 0x000001800a26d825 */ /* 0x000fe200078e0026 */
        /* <DEDUP_REMOVED lines=23> */
[----:B---3--:R-:W-:-:S05]  /*290a0*/  FFMA R35, R60, UR47, R35 ;  /* 0x0000002f3c237c23 */ /* 0x008fca0008000023 */
[----:B------:R-:W-:-:S05]  /*290b0*/  F2FP.SATFINITE.E4M3.F32.PACK_AB_MERGE_C R35, RZ, R35, RZ ;  /* 0x00000023ff23723e */ /* 0x000fca00048070ff */
[----:B------:R0:W-:Y:S01]  /*290c0*/  @!P2 STG.E.U8 desc[UR52][R36.64+0x28], R35 ;  /* 0x000028232400a986 */ /* 0x0001e2000c101134 */
[----:B------:R-:W-:Y:S02]  /*290d0*/  ISETP.LT.OR P2, PT, R30, 0x2a, !P0 ;  /* 0x0000002a1e00780c */ /* 0x000fe40004741670 */
[----:B0-----:R-:W-:-:S11]  /*290e0*/  PRMT R35, RZ, 0x7610, R35 ;  /* 0x00007610ff237816 */ /* 0x001fd60000000023 */
[----:B------:R-:W0:Y:S01]  /*290f0*/  @!P2 LDC.64 R36, c[0x0][0x5c0] ;  /* 0x00017000ff24ab82 */ /* 0x000e220000000a00 */
[----:B------:R-:W3:Y:S01]  /*29100*/  @!P2 LDG.E.U8 R35, desc[UR52][R26.64+0x29] ;  /* 0x000029341a23a981 */ /* 0x000ee2000c1e1100 */
        /* <DEDUP_REMOVED lines=160> */
[----:B------:R-:W-:Y:S02]  /*29b10*/  ISETP.LT.OR P0, PT, R30, 0xb9, !P6 ;  /* 0x000000b91e00780c */ /* 0x000fe40007701670 */
[----:B0-----:R-:W-:-:S05]  /*29b20*/  @!P2 IADD3 R36, P4, R24, R36, RZ ;  /* 0x000000241824a210 */ /* 0x001fca0007f9e0ff */
[----:B------:R-:W-:-:S06]  /*29b30*/  @!P2 IMAD.X R37, R31, 0x1, R37, P4 ;  /* 0x000000011f25a824 */ /* 0x000fcc00020e0625 */
[----:B------:R-:W-:Y:S02]  /*29b40*/  @!P0 IMAD.MOV.U32 R38, RZ, RZ, R24 ;  /* 0x000000ffff268224 */ /* 0x000fe400078e0018 */
[----:B------:R-:W-:Y:S02]  /*29b50*/  @!P0 IMAD.MOV.U32 R39, RZ, RZ, R31 ;  /* 0x000000ffff278224 */ /* 0x000fe400078e001f */
[----:B------:R-:W-:Y:S01]  /*29b60*/  @!P0 IMAD.WIDE.U32 R38, R10, 0x180, R38 ;  /* 0x000001800a268825 */ /* 0x000fe200078e0026 */
[----:B------:R-:W-:Y:S04]  /*29b70*/  @!P5 STL.64 [R1+0x108], R40 ;  /* 0x000108280100d387 */ /* 0x000fe80000100a00 */
[----:B------:R-:W4:Y:S01]  /*29b80*/  LDL.LU R60, [R1+0x4b0] ;  /* 0x0004b000013c7983 */ /* 0x000f220000300800 */
        /* <DEDUP_REMOVED lines=19> */
[----:B0-----:R-:W-:-:S04]  /*29cc0*/  @!P2 IADD3 R36, P4, P5, R24, UR8, R36 ;  /* 0x000000081824ac10 */ /* 0x001fc8000fd9e024 */
[----:B------:R-:W-:Y:S02]  /*29cd0*/  @!P2 IADD3.X R37, R31, UR7, R37, P4, P5 ;  /* 0x000000071f25ac10 */ /* 0x000fe4000a7ea425 */
[----:B---3--:R-:W-:-:S04]  /*29ce0*/  LOP3.LUT R35, R35, 0xff, RZ, 0xc0, !PT ;  /* 0x000000ff23237812 */ /* 0x008fc800078ec0ff */
[----:B------:R-:W-:-:S05]  /*29cf0*/  F2FP.F16.E4M3.UNPACK_B R35, R35 ;  /* 0x00000023ff23723e */ /* 0x000fca00020006ff */
[----:B------:R-:W-:-:S05]  /*29d00*/  HADD2.F32 R35, -RZ, R35.H0_H0 ;  /* 0x20000023ff237230 */ /* 0x000fca0000004100 */
[----:B------:R-:W-:-:S04]  /*29d10*/  FMUL R35, R35, UR46 ;  /* 0x0000002e23237c20 */ /* 0x000fc80008400000 */
[----:B----4-:R-:W-:-:S05]  /*29d20*/  FFMA R35, R60, UR47, R35 ;  /* 0x0000002f3c237c23 */ /* 0x010fca0008000023 */
        /* <DEDUP_REMOVED lines=11> */
[----:B0-----:R-:W-:-:S04]  /*29de0*/  @!P2 IADD3 R36, P4, P5, R24, UR8, R36 ;  /* 0x000000081824ac10 */ /* 0x001fc8000fd9e024 */
[----:B------:R-:W-:-:S07]  /*29df0*/  @!P2 IADD3.X R37, R31, UR7, R37, P4, P5 ;  /* 0x000000071f25ac10 */ /* 0x000fce000a7ea425 */
[----:B------:R-:W-:Y:S02]  /*29e00*/  @!P0 IMAD.MOV.U32 R38, RZ, RZ, R24 ;  /* 0x000000ffff268224 */ /* 0x000fe400078e0018 */
[----:B------:R-:W-:Y:S02]  /*29e10*/  @!P0 IMAD.MOV.U32 R39, RZ, RZ, R31 ;  /* 0x000000ffff278224 */ /* 0x000fe400078e001f */
[----:B------:R-:W-:Y:S01]  /*29e20*/  @!P0 IMAD.WIDE.U32 R38, R10, 0x180, R38 ;  /* 0x000001800a268825 */ /* 0x000fe200078e0026 */
[----:B---3--:R-:W-:-:S04]  /*29e30*/  LOP3.LUT R35, R35, 0xff, RZ, 0xc0, !PT ;  /* 0x000000ff23237812 */ /* 0x008fc800078ec0ff */
        /* <DEDUP_REMOVED lines=15> */
[----:B------:R-:W0:Y:S02]  /*29f30*/  @!P2 LDC.64 R36, c[0x0][0x5c0] ;  /* 0x00017000ff24ab82 */ /* 0x000e240000000a00 */
        /* <DEDUP_REMOVED lines=13> */
[----:B------:R-:W-:-:S04]  /*2a010*/  LOP3.LUT R32, R32, 0xfeffffff, RZ, 0xc0, !PT ;  /* 0xfeffffff20207812 */ /* 0x000fc800078ec0ff */
[----:B------:R-:W-:Y:S02]  /*2a020*/  @P3 LOP3.LUT R32, R32, 0x1000000, RZ, 0xfc, !PT ;  /* 0x0100000020203812 */ /* 0x000fe400078efcff */
[----:B------:R-:W-:Y:S02]  /*2a030*/  ISETP.GE.AND P3, PT, R9, 0x89, PT ;  /* 0x000000890900780c */ /* 0x000fe40003f66270 */
[----:B0-----:R-:W-:-:S04]  /*2a040*/  @!P2 IADD3 R36, P4, P5, R24, UR6, R36 ;  /* 0x000000061824ac10 */ /* 0x001fc8000fd9e024 */
[----:B------:R-:W-:Y:S02]  /*2a050*/  @!P2 IADD3.X R37, R31, UR5, R37, P4, P5 ;  /* 0x000000051f25ac10 */ /* 0x000fe4000a7ea425 */
[----:B------:R-:W-:Y:S01]  /*2a060*/  ISETP.LT.OR P4, PT, R30, 0x21, !P3 ;  /* 0x000000211e00780c */ /* 0x000fe20005f81670 */
[----:B------:R-:W-:Y:S01]  /*2a070*/  IMAD.U32 R38, RZ, RZ, UR7 ;  /* 0x00000007ff267e24 */ /* 0x000fe2000f8e00ff */
[----:B------:R-:W-:Y:S04]  /*2a080*/  @!P0 STL.64 [R1+0xf8], R40 ;  /* 0x0000f82801008387 */ /* 0x000fe80000100a00 */
[----:B------:R-:W4:Y:S01]  /*2a090*/  LDL.LU R60, [R1+0x4c0] ;  /* 0x0004c000013c7983 */ /* 0x000f220000300800 */
        /* <DEDUP_REMOVED lines=14> */
[----:B------:R-:W3:Y:S01]  /*2a180*/  @!P4 LDG.E.U8 R35, desc[UR52][R16.64+0x20] ;  /* 0x000020341023c981 */ /* 0x000ee2000c1e1100 */
[----:B------:R-:W-:Y:S01]  /*2a190*/  @!P4 IMAD.X R37, R38, 0x1, R37, P2 ;  /* 0x000000012625c824 */ /* 0x000fe200010e0625 */
[----:B------:R-:W-:-:S13]  /*2a1a0*/  ISETP.LT.OR P2, PT, R30, 0x22, !P3 ;  /* 0x000000221e00780c */ /* 0x000fda0005f41670 */
[----:B------:R-:W0:Y:S01]  /*2a1b0*/  @!P2 LDC.64 R38, c[0x0][0x5c0] ;  /* 0x00017000ff26ab82 */ /* 0x000e220000000a00 */
[----:B---3--:R-:W-:-:S04]  /*2a1c0*/  LOP3.LUT R35, R35, 0xff, RZ, 0xc0, !PT ;  /* 0x000000ff23237812 */ /* 0x008fc800078ec0ff */
[----:B------:R-:W-:-:S05]  /*2a1d0*/  F2FP.F16.E4M3.UNPACK_B R35, R35 ;  /* 0x00000023ff23723e */ /* 0x000fca00020006ff */
[----:B------:R-:W-:-:S05]  /*2a1e0*/  HADD2.F32 R35, -RZ, R35.H0_H0 ;  /* 0x20000023ff237230 */ /* 0x000fca0000004100 */
[----:B------:R-:W-:-:S04]  /*2a1f0*/  FMUL R35, R35, UR46 ;  /* 0x0000002e23237c20 */ /* 0x000fc80008400000 */
[----:B----4-:R-:W-:Y:S01]  /*2a200*/  FFMA R35, R60, UR47, R35 ;  /* 0x0000002f3c237c23 */ /* 0x010fe20008000023 */
[----:B------:R-:W-:Y:S01]  /*2a210*/  IMAD.U32 R40, RZ, RZ, UR8 ;  /* 0x00000008ff287e24 */ /* 0x000fe2000f8e00ff */
[----:B------:R-:W-:Y:S01]  /*2a220*/  LOP3.LUT R33, R33, 0xf7ffffff, RZ, 0xc0, !PT ;  /* 0xf7ffffff21217812 */ /* 0x000fe200078ec0ff */
[----:B------:R-:W-:Y:S01]  /*2a230*/  IMAD.U32 R42, RZ, RZ, UR7 ;  /* 0x00000007ff2a7e24 */ /* 0x000fe2000f8e00ff */
[----:B------:R-:W3:Y:S01]  /*2a240*/  LDL.LU R60, [R1+0x4c8] ;  /* 0x0004c800013c7983 */ /* 0x000ee20000300800 */
[----:B------:R-:W-:-:S05]  /*2a250*/  F2FP.SATFINITE.E4M3.F32.PACK_AB_MERGE_C R35, RZ, R35, RZ ;  /* 0x00000023ff23723e */ /* 0x000fca00048070ff */
[----:B------:R1:W-:Y:S02]  /*2a260*/  @!P4 STG.E.U8 desc[UR52][R36.64+0x20], R35 ;  /* 0x000020232400c986 */ /* 0x0003e4000c101134 */
[----:B-1----:R-:W-:-:S06]  /*2a270*/  PRMT R35, RZ, 0x7610, R35 ;  /* 0x00007610ff237816 */ /* 0x002fcc0000000023 */
[----:B------:R-:W4:Y:S01]  /*2a280*/  @!P2 LDG.E.U8 R35, desc[UR52][R16.64+0x21] ;  /* 0x000021341023a981 */ /* 0x000f22000c1e1100 */
[----:B------:R-:W-:Y:S02]  /*2a290*/  @!P2 IADD3 R40, P5, P6, R40, UR6, R24 ;  /* 0x000000062828ac10 */ /* 0x000fe4000febe018 */
[----:B------:R-:W-:Y:S02]  /*2a2a0*/  @P0 LOP3.LUT R33, R33, 0x8000000, RZ, 0xfc, !PT ;  /* 0x0800000021210812 */ /* 0x000fe400078efcff */
[----:B------:R-:W-:Y:S02]  /*2a2b0*/  @!P2 IADD3.X R42, R42, UR5, R31, P5, P6 ;  /* 0x000000052a2aac10 */ /* 0x000fe4000afec41f */
[----:B0-----:R-:W-:Y:S02]  /*2a2c0*/  @!P2 IADD3 R38, P0, R40, R38, RZ ;  /* 0x000000262826a210 */ /* 0x001fe40007f1e0ff */
[----:B------:R-:W-:-:S03]  /*2a2d0*/  ISETP.LT.OR P4, PT, R30, 0x29, !P1 ;  /* 0x000000291e00780c */ /* 0x000fc60004f81670 */
[----:B------:R-:W-:-:S10]  /*2a2e0*/  @!P2 IMAD.X R39, R42, 0x1, R39, P0 ;  /* 0x000000012a27a824 */ /* 0x000fd400000e0627 */
[----:B------:R-:W0:Y:S01]  /*2a2f0*/  @!P4 LDC.64 R36, c[0x0][0x5c0] ;  /* 0x00017000ff24cb82 */ /* 0x000e220000000a00 */
[----:B----4-:R-:W-:-:S04]  /*2a300*/  LOP3.LUT R35, R35, 0xff, RZ, 0xc0, !PT ;  /* 0x000000ff23237812 */ /* 0x010fc800078ec0ff */
[----:B------:R-:W-:-:S05]  /*2a310*/  F2FP.F16.E4M3.UNPACK_B R35, R35 ;  /* 0x00000023ff23723e */ /* 0x000fca00020006ff */
[----:B------:R-:W-:-:S05]  /*2a320*/  HADD2.F32 R35, -RZ, R35.H0_H0 ;  /* 0x20000023ff237230 */ /* 0x000fca0000004100 */
[----:B------:R-:W-:-:S04]  /*2a330*/  FMUL R35, R35, UR46 ;  /* 0x0000002e23237c20 */ /* 0x000fc80008400000 */
[----:B--2---:R-:W-:Y:S01]  /*2a340*/  FFMA R35, R61, UR47, R35 ;  /* 0x0000002f3d237c23 */ /* 0x004fe20008000023 */
[----:B0-----:R-:W-:Y:S01]  /*2a350*/  @!P4 IADD3 R40, P5, P6, R24, UR6, R36 ;  /* 0x000000061828cc10 */ /* 0x001fe2000febe024 */
[----:B------:R-:W2:Y:S03]  /*2a360*/  LDL.LU R61, [R1+0x4cc] ;  /* 0x0004cc00013d7983 */ /* 0x000ea60000300800 */
[----:B------:R-:W-:-:S05]  /*2a370*/  F2FP.SATFINITE.E4M3.F32.PACK_AB_MERGE_C R35, RZ, R35, RZ ;  /* 0x00000023ff23723e */ /* 0x000fca00048070ff */
[----:B------:R0:W-:Y:S02]  /*2a380*/  @!P2 STG.E.U8 desc[UR52][R38.64+0x21], R35 ;  /* 0x000021232600a986 */ /* 0x0001e4000c101134 */
[----:B0-----:R-:W-:-:S06]  /*2a390*/  PRMT R35, RZ, 0x7610, R35 ;  /* 0x00007610ff237816 */ /* 0x001fcc0000000023 */
[----:B------:R-:W4:Y:S01]  /*2a3a0*/  @!P4 LDG.E.U8 R35, desc[UR52][R14.64+0x28] ;  /* 0x000028340e23c981 */ /* 0x000f22000c1e1100 */
[----:B------:R-:W-:Y:S02]  /*2a3b0*/  @!P4 IADD3.X R41, R31, UR5, R37, P5, P6 ;  /* 0x000000051f29cc10 */ /* 0x000fe4000afec425 */
[----:B------:R-:W-:-:S13]  /*2a3c0*/  ISETP.LT.OR P5, PT, R30, 0x2a, !P1 ;  /* 0x0000002a1e00780c */ /* 0x000fda0004fa1670 */
[----:B------:R-:W0:Y:S01]  /*2a3d0*/  @!P5 LDC.64 R36, c[0x0][0x5c0] ;  /* 0x00017000ff24db82 */ /* 0x000e220000000a00 */
        /* <DEDUP_REMOVED lines=8> */
[----:B------:R1:W-:Y:S02]  /*2a460*/  @!P4 STG.E.U8 desc[UR52][R40.64+0x28], R35 ;  /* 0x000028232800c986 */ /* 0x0003e4000c101134 */
[----:B-1----:R-:W-:-:S06]  /*2a470*/  PRMT R35, RZ, 0x7610, R35 ;  /* 0x00007610ff237816 */ /* 0x002fcc0000000023 */
[----:B------:R-:W4:Y:S01]  /*2a480*/  @!P5 LDG.E.U8 R35, desc[UR52][R14.64+0x29] ;  /* 0x000029340e23d981 */ /* 0x000f22000c1e1100 */
[----:B0-----:R-:W-:-:S04]  /*2a490*/  @!P5 IADD3 R38, P2, P6, R24, UR6, R36 ;  /* 0x000000061826dc10 */ /* 0x001fc8000fe5e024 */
[----:B------:R-:W-:Y:S02]  /*2a4a0*/  @!P5 IADD3.X R39, R31, UR5, R37, P2, P6 ;  /* 0x000000051f27dc10 */ /* 0x000fe400097ec425 */
[----:B------:R-:W0:Y:S02]  /*2a4b0*/  @!P0 LDC.64 R36, c[0x0][0x5c0] ;  /* 0x00017000ff248b82 */ /* 0x000e240000000a00 */
[----:B0-----:R-:W-:-:S04]  /*2a4c0*/  @!P0 IADD3 R44, P2, P6, R24, UR6, R36 ;  /* 0x00000006182c8c10 */ /* 0x001fc8000fe5e024 */
[----:B------:R-:W-:Y:S02]  /*2a4d0*/  @!P0 IADD3.X R45, R31, UR5, R37, P2, P6 ;  /* 0x000000051f2d8c10 */ /* 0x000fe400097ec425 */
[----:B------:R-:W-:-:S13]  /*2a4e0*/  ISETP.LT.OR P2, PT, R30, 0x32, !P1 ;  /* 0x000000321e00780c */ /* 0x000fda0004f41670 */
[----:B------:R-:W0:Y:S02]  /*2a4f0*/  @!P2 LDC.64 R36, c[0x0][0x5c0] ;  /* 0x00017000ff24ab82 */ /* 0x000e240000000a00 */
        /* <DEDUP_REMOVED lines=11> */
[----:B------:R-:W1:Y:S01]  /*2a5b0*/  @!P5 LDC.64 R36, c[0x0][0x5c0] ;  /* 0x00017000ff24db82 */ /* 0x000e620000000a00 */
[----:B0-----:R-:W-:Y:S02]  /*2a5c0*/  IMAD.U32 R35, RZ, RZ, UR8 ;  /* 0x00000008ff237e24 */ /* 0x001fe4000f8e00ff */
[----:B------:R-:W-:-:S03]  /*2a5d0*/  IMAD.U32 R38, RZ, RZ, UR7 ;  /* 0x00000007ff267e24 */ /* 0x000fc6000f8e00ff */
[----:B------:R-:W-:-:S04]  /*2a5e0*/  @!P5 IADD3 R35, P4, P6, R35, UR6, R24 ;  /* 0x000000062323dc10 */ /* 0x000fc8000fe9e018 */
[----:B------:R-:W-:Y:S02]  /*2a5f0*/  @!P5 IADD3.X R38, R38, UR5, R31, P4, P6 ;  /* 0x000000052626dc10 */ /* 0x000fe4000a7ec41f */
[----:B-1----:R-:W-:Y:S02]  /*2a600*/  @!P5 IADD3 R36, P4, R35, R36, RZ ;  /* 0x000000242324d210 */ /* 0x002fe40007f9e0ff */
[----:B------:R-:W-:-:S06]  /*2a610*/  PRMT R35, RZ, 0x7610, R35 ;  /* 0x00007610ff237816 */ /* 0x000fcc0000000023 */
[----:B------:R-:W4:Y:S01]  /*2a620*/  @!P5 LDG.E.U8 R35, desc[UR52][R16.64+0x28] ;  /* 0x000028341023d981 */ /* 0x000f22000c1e1100 */
[----:B------:R-:W-:Y:S01]  /*2a630*/  @!P5 IMAD.X R37, R38, 0x1, R37, P4 ;  /* 0x000000012625d824 */ /* 0x000fe200020e0625 */
[----:B------:R-:W-:Y:S02]  /*2a640*/  ISETP.LT.OR P4, PT, R30, 0x2a, !P3 ;  /* 0x0000002a1e00780c */ /* 0x000fe40005f81670 */
[----:B------:R-:W-:Y:S02]  /*2a650*/  LOP3.LUT R32, R32, 0xfbffffff, RZ, 0xc0, !PT ;  /* 0xfbffffff20207812 */ /* 0x000fe400078ec0ff */
[----:B----4-:R-:W-:-:S09]  /*2a660*/  LOP3.LUT R35, R35, 0xff, RZ, 0xc0, !PT ;  /* 0x000000ff23237812 */ /* 0x010fd200078ec0ff */
[----:B------:R-:W0:Y:S01]  /*2a670*/  @!P4 LDC.64 R38, c[0x0][0x5c0] ;  /* 0x00017000ff26cb82 */ /* 0x000e220000000a00 */
[----:B------:R-:W-:-:S05]  /*2a680*/  F2FP.F16.E4M3.UNPACK_B R35, R35 ;  /* 0x00000023ff23723e */ /* 0x000fca00020006ff */
[----:B------:R-:W-:-:S05]  /*2a690*/  HADD2.F32 R35, -RZ, R35.H0_H0 ;  /* 0x20000023ff237230 */ /* 0x000fca0000004100 */
[----:B------:R-:W-:-:S04]  /*2a6a0*/  FMUL R35, R35, UR46 ;  /* 0x0000002e23237c20 */ /* 0x000fc80008400000 */
[----:B---3--:R-:W-:Y:S01]  /*2a6b0*/  FFMA R35, R60, UR47, R35 ;  /* 0x0000002f3c237c23 */ /* 0x008fe20008000023 */
[----:B------:R-:W-:Y:S01]  /*2a6c0*/  @P2 LOP3.LUT R32, R32, 0x4000000, RZ, 0xfc, !PT ;  /* 0x0400000020202812 */ /* 0x000fe200078efcff */
[----:B------:R-:W-:Y:S01]  /*2a6d0*/  IMAD.U32 R40, RZ, RZ, UR8 ;  /* 0x00000008ff287e24 */ /* 0x000fe2000f8e00ff */
[----:B------:R-:W-:Y:S01]  /*2a6e0*/  LOP3.LUT R0, R0, 0xfffffffd, RZ, 0xc0, !PT ;  /* 0xfffffffd00007812 */ /* 0x000fe200078ec0ff */
[----:B------:R-:W-:Y:S01]  /*2a6f0*/  IMAD.U32 R41, RZ, RZ, UR7 ;  /* 0x00000007ff297e24 */ /* 0x000fe2000f8e00ff */
[----:B------:R-:W-:Y:S01]  /*2a700*/  F2FP.SATFINITE.E4M3.F32.PACK_AB_MERGE_C R35, RZ, R35, RZ ;  /* 0x00000023ff23723e */ /* 0x000fe200048070ff */
[----:B------:R-:W3:Y:S04]  /*2a710*/  LDL.LU R60, [R1+0x4d8] ;  /* 0x0004d800013c7983 */ /* 0x000ee80000300800 */
[----:B------:R1:W-:Y:S02]  /*2a720*/  @!P5 STG.E.U8 desc[UR52][R36.64+0x28], R35 ;  /* 0x000028232400d986 */ /* 0x0003e4000c101134 */
[----:B-1----:R-:W-:-:S06]  /*2a730*/  PRMT R35, RZ, 0x7610, R35 ;  /* 0x00007610ff237816 */ /* 0x002fcc0000000023 */
[----:B------:R-:W4:Y:S01]  /*2a740*/  @!P4 LDG.E.U8 R35, desc[UR52][R16.64+0x29] ;  /* 0x000029341023c981 */ /* 0x000f22000c1e1100 */
[----:B------:R-:W-:-:S13]  /*2a750*/  ISETP.LT.OR P2, PT, R30, 0x39, !P1 ;  /* 0x000000391e00780c */ /* 0x000fda0004f41670 */
[----:B------:R-:W1:Y:S01]  /*2a760*/  @!P2 LDC.64 R36, c[0x0][0x5c0] ;  /* 0x00017000ff24ab82 */ /* 0x000e620000000a00 */
[----:B------:R-:W-:Y:S02]  /*2a770*/  @P0 LOP3.LUT R0, R0, 0x2, RZ, 0xfc, !PT ;  /* 0x0000000200000812 */ /* 0x000fe400078efcff */
[----:B------:R-:W-:Y:S02]  /*2a780*/  @!P4 IADD3 R40, P0, P6, R40, UR6, R24 ;  /* 0x000000062828cc10 */ /* 0x000fe4000fe1e018 */
[----:B------:R-:W-:Y:S02]  /*2a790*/  LOP3.LUT R0, R0, 0xfffffffb, RZ, 0xc0, !PT ;  /* 0xfffffffb00007812 */ /* 0x000fe400078ec0ff */
[----:B------:R-:W-:Y:S02]  /*2a7a0*/  @!P4 IADD3.X R41, R41, UR5, R31, P0, P6 ;  /* 0x000000052929cc10 */ /* 0x000fe400087ec41f */
[----:B0-----:R-:W-:Y:S02]  /*2a7b0*/  @!P4 IADD3 R38, P0, R40, R38, RZ ;  /* 0x000000262826c210 */ /* 0x001fe40007f1e0ff */
[----:B------:R-:W-:-:S03]  /*2a7c0*/  @P2 LOP3.LUT R0, R0, 0x4, RZ, 0xfc, !PT ;  /* 0x0000000400002812 */ /* 0x000fc600078efcff */
[----:B------:R-:W-:Y:S01]  /*2a7d0*/  @!P4 IMAD.X R39, R41, 0x1, R39, P0 ;  /* 0x000000012927c824 */ /* 0x000fe200000e0627 */
[----:B-1----:R-:W-:-:S04]  /*2a7e0*/  @!P2 IADD3 R46, P5, P6, R24, UR6, R36 ;  /* 0x00000006182eac10 */ /* 0x002fc8000febe024 */
[----:B------:R-:W-:Y:S02]  /*2a7f0*/  @!P2 IADD3.X R47, R31, UR5, R37, P5, P6 ;  /* 0x000000051f2fac10 */ /* 0x000fe4000afec425 */
[C---:B------:R-:W-:Y:S02]  /*2a800*/  LOP3.LUT P2, RZ, R32.reuse, 0x4000000, RZ, 0xc0, !PT ;  /* 0x0400000020ff7812 */ /* 0x040fe4000784c0ff */
[----:B------:R-:W-:-:S04]  /*2a810*/  LOP3.LUT R32, R32, 0xffdfffff, RZ, 0xc0, !PT ;  /* 0xffdfffff20207812 */ /* 0x000fc800078ec0ff */
        /* <DEDUP_REMOVED lines=9> */
[----:B------:R-:W-:Y:S02]  /*2a8b0*/  ISETP.LT.OR P4, PT, R30, 0x3a, !P1 ;  /* 0x0000003a1e00780c */ /* 0x000fe40004f81670 */
[----:B------:R-:W-:Y:S02]  /*2a8c0*/  LOP3.LUT P1, RZ, R0, 0x2, RZ, 0xc0, !PT ;  /* 0x0000000200ff7812 */ /* 0x000fe4000782c0ff */
[----:B0-----:R-:W-:-:S09]  /*2a8d0*/  PRMT R35, RZ, 0x7610, R35 ;  /* 0x00007610ff237816 */ /* 0x001fd20000000023 */
[----:B------:R-:W0:Y:S02]  /*2a8e0*/  @!P4 LDC.64 R36, c[0x0][0x5c0] ;  /* 0x00017000ff24cb82 */ /* 0x000e240000000a00 */
[----:B------:R-:W4:Y:S01]  /*2a8f0*/  @!P1 LDG.E.U8 R35, desc[UR52][R14.64+0x30] ;  /* 0x000030340e239981 */ /* 0x000f22000c1e1100 */
[----:B------:R-:W-:Y:S02]  /*2a900*/  LOP3.LUT R32, R32, 0xfdffffff, RZ, 0xc0, !PT ;  /* 0xfdffffff20207812 */ /* 0x000fe400078ec0ff */
[----:B------:R-:W-:Y:S02]  /*2a910*/  ISETP.GE.AND P0, PT, R9, 0x101, PT ;  /* 0x000001010900780c */ /* 0x000fe40003f06270 */
[----:B------:R-:W-:Y:S02]  /*2a920*/  @P4 LOP3.LUT R32, R32, 0x2000000, RZ, 0xfc, !PT ;  /* 0x0200000020204812 */ /* 0x000fe400078efcff */
[----:B0-----:R-:W-:-:S04]  /*2a930*/  @!P4 IADD3 R40, P5, P6, R24, UR6, R36 ;  /* 0x000000061828cc10 */ /* 0x001fc8000febe024 */
        /* <DEDUP_REMOVED lines=8> */
[----:B0-----:R-:W-:Y:S01]  /*2a9c0*/  @!P4 IADD3 R48, P5, P6, R24, UR11, R36 ;  /* 0x0000000b1830cc10 */ /* 0x001fe2000febe024 */
[----:B------:R-:W-:Y:S01]  /*2a9d0*/  IMAD.U32 R38, RZ, RZ, UR7 ;  /* 0x00000007ff267e24 */ /* 0x000fe2000f8e00ff */
[----:B------:R-:W3:Y:S02]  /*2a9e0*/  LDL.LU R60, [R1+0x4e0] ;  /* 0x0004e000013c7983 */ /* 0x000ee40000300800 */
[----:B------:R-:W-:-:S05]  /*2a9f0*/  F2FP.SATFINITE.E4M3.F32.PACK_AB_MERGE_C R35, RZ, R35, RZ ;  /* 0x00000023ff23723e */ /* 0x000fca00048070ff */
[----:B------:R0:W-:Y:S02]  /*2aa00*/  @!P1 STG.E.U8 desc[UR52][R44.64+0x30], R35 ;  /* 0x000030232c009986 */ /* 0x0001e4000c101134 */
[----:B0-----:R-:W-:-:S06]  /*2aa10*/  PRMT R35, RZ, 0x7610, R35 ;  /* 0x00007610ff237816 */ /* 0x001fcc0000000023 */
[----:B------:R-:W4:Y:S01]  /*2aa20*/  @!P2 LDG.E.U8 R35, desc[UR52][R14.64+0x31] ;  /* 0x000031340e23a981 */ /* 0x000f22000c1e1100 */
[----:B------:R-:W-:Y:S02]  /*2aa30*/  ISETP.LT.OR P1, PT, R30, 0x22, !P0 ;  /* 0x000000221e00780c */ /* 0x000fe40004721670 */
[----:B------:R-:W-:-:S11]  /*2aa40*/  @!P4 IADD3.X R49, R31, UR10, R37, P5, P6 ;  /* 0x0000000a1f31cc10 */ /* 0x000fd6000afec425 */
[----:B------:R-:W0:Y:S02]  /*2aa50*/  @!P1 LDC.64 R36, c[0x0][0x5c0] ;  /* 0x00017000ff249b82 */ /* 0x000e240000000a00 */
        /* <DEDUP_REMOVED lines=12> */
[----:B-1----:R-:W-:-:S05]  /*2ab20*/  IMAD.U32 R35, RZ, RZ, UR8 ;  /* 0x00000008ff237e24 */ /* 0x002fca000f8e00ff */
[----:B------:R-:W-:-:S04]  /*2ab30*/  @!P5 IADD3 R35, P2, P6, R35, UR6, R24 ;  /* 0x000000062323dc10 */ /* 0x000fc8000fe5e018 */
[----:B------:R-:W-:Y:S02]  /*2ab40*/  @!P5 IADD3.X R38, R38, UR5, R31, P2, P6 ;  /* 0x000000052626dc10 */ /* 0x000fe400097ec41f */
[----:B0-----:R-:W-:Y:S02]  /*2ab50*/  @!P5 IADD3 R36, P2, R35, R36, RZ ;  /* 0x000000242324d210 */ /* 0x001fe40007f5e0ff */
[----:B------:R-:W-:-:S06]  /*2ab60*/  PRMT R35, RZ, 0x7610, R35 ;  /* 0x00007610ff237816 */ /* 0x000fcc0000000023 */
[----:B------:R-:W4:Y:S01]  /*2ab70*/  @!P5 LDG.E.U8 R35, desc[UR52][R16.64+0x30] ;  /* 0x000030341023d981 */ /* 0x000f22000c1e1100 */
[----:B------:R-:W-:Y:S01]  /*2ab80*/  @!P5 IMAD.X R37, R38, 0x1, R37, P2 ;  /* 0x000000012625d824 */ /* 0x000fe200010e0625 */
[----:B------:R-:W-:Y:S02]  /*2ab90*/  ISETP.LT.OR P2, PT, R30, 0x32, !P3 ;  /* 0x000000321e00780c */ /* 0x000fe40005f41670 */
[----:B------:R-:W-:Y:S02]  /*2aba0*/  LOP3.LUT R0, R0, 0xffffffef, RZ, 0xc0, !PT ;  /* 0xffffffef00007812 */ /* 0x000fe400078ec0ff */
[----:B----4-:R-:W-:Y:S01]  /*2abb0*/  LOP3.LUT R35, R35, 0xff, RZ, 0xc0, !PT ;  /* 0x000000ff23237812 */ /* 0x010fe200078ec0ff */
[----:B------:R-:W-:-:S08]  /*2abc0*/  IMAD.U32 R42, RZ, RZ, UR8 ;  /* 0x00000008ff2a7e24 */ /* 0x000fd0000f8e00ff */
        /* <DEDUP_REMOVED lines=8> */
[----:B------:R-:W3:Y:S01]  /*2ac50*/  LDL.LU R60, [R1+0x4e8] ;  /* 0x0004e800013c7983 */ /* 0x000ee20000300800 */
[----:B------:R-:W-:-:S05]  /*2ac60*/  F2FP.SATFINITE.E4M3.F32.PACK_AB_MERGE_C R35, RZ, R35, RZ ;  /* 0x00000023ff23723e */ /* 0x000fca00048070ff */
[----:B------:R1:W-:Y:S02]  /*2ac70*/  @!P5 STG.E.U8 desc[UR52][R36.64+0x30], R35 ;  /* 0x000030232400d986 */ /* 0x0003e4000c101134 */
[----:B-1----:R-:W-:-:S06]  /*2ac80*/  PRMT R35, RZ, 0x7610, R35 ;  /* 0x00007610ff237816 */ /* 0x002fcc0000000023 */
[----:B------:R-:W4:Y:S01]  /*2ac90*/  @!P2 LDG.E.U8 R35, desc[UR52][R16.64+0x31] ;  /* 0x000031341023a981 */ /* 0x000f22000c1e1100 */
[----:B------:R-:W-:-:S04]  /*2aca0*/  LOP3.LUT R0, R0, 0xfffffff7, RZ, 0xc0, !PT ;  /* 0xfffffff700007812 */ /* 0x000fc800078ec0ff */
[----:B------:R-:W-:Y:S02]  /*2acb0*/  @P1 LOP3.LUT R0, R0, 0x8, RZ, 0xfc, !PT ;  /* 0x0000000800001812 */ /* 0x000fe400078efcff */
[----:B------:R-:W-:-:S04]  /*2acc0*/  @!P2 IADD3 R42, P1, P6, R42, UR6, R24 ;  /* 0x000000062a2aac10 */ /* 0x000fc8000fe3e018 */
[----:B------:R-:W-:Y:S02]  /*2acd0*/  @!P2 IADD3.X R43, R43, UR5, R31, P1, P6 ;  /* 0x000000052b2bac10 */ /* 0x000fe40008fec41f */
[----:B------:R-:W-:-:S13]  /*2ace0*/  ISETP.LT.OR P1, PT, R30, 0x29, !P0 ;  /* 0x000000291e00780c */ /* 0x000fda0004721670 */
[----:B------:R-:W1:Y:S01]  /*2acf0*/  @!P1 LDC.64 R36, c[0x0][0x5c0] ;  /* 0x00017000ff249b82 */ /* 0x000e620000000a00 */
[----:B0-----:R-:W-:Y:S02]  /*2ad00*/  @!P2 IADD3 R38, P4, R42, R38, RZ ;  /* 0x000000262a26a210 */ /* 0x001fe40007f9e0ff */
[----:B------:R-:W-:-:S03]  /*2ad10*/  @P1 LOP3.LUT R32, R32, 0x400000, RZ, 0xfc, !PT ;  /* 0x0040000020201812 */ /* 0x000fc600078efcff */
[----:B------:R-:W-:Y:S01]  /*2ad20*/  @!P2 IMAD.X R39, R43, 0x1, R39, P4 ;  /* 0x000000012b27a824 */ /* 0x000fe200020e0627 */
[----:B-1----:R-:W-:-:S04]  /*2ad30*/  @!P1 IADD3 R50, P5, P6, R24, UR11, R36 ;  /* 0x0000000b18329c10 */ /* 0x002fc8000febe024 */
[----:B------:R-:W-:Y:S02]  /*2ad40*/  @!P1 IADD3.X R51, R31, UR10, R37, P5, P6 ;  /* 0x0000000a1f339c10 */ /* 0x000fe4000afec425 */
[----:B------:R-:W-:Y:S02]  /*2ad50*/  LOP3.LUT P1, RZ, R0, 0x4, RZ, 0xc0, !PT ;  /* 0x0000000400ff7812 */ /* 0x000fe4000782c0ff */
[----:B----4-:R-:W-:-:S04]  /*2ad60*/  LOP3.LUT R35, R35, 0xff, RZ, 0xc0, !PT ;  /* 0x000000ff23237812 */ /* 0x010fc800078ec0ff */
[----:B------:R-:W-:-:S05]  /*2ad70*/  F2FP.F16.E4M3.UNPACK_B R35, R35 ;  /* 0x00000023ff23723e */ /* 0x000fca00020006ff */
[----:B------:R-:W-:-:S05]  /*2ad80*/  HADD2.F32 R35, -RZ, R35.H0_H0 ;  /* 0x20000023ff237230 */ /* 0x000fca0000004100 */
[----:B------:R-:W-:-:S04]  /*2ad90*/  FMUL R35, R35, UR46 ;  /* 0x0000002e23237c20 */ /* 0x000fc80008400000 */
[----:B--2---:R-:W-:Y:S01]  /*2ada0*/  FFMA R35, R61, UR47, R35 ;  /* 0x0000002f3d237c23 */ /* 0x004fe20008000023 */
[----:B------:R-:W-:Y:S01]  /*2adb0*/  LOP3.LUT P4, RZ, R32, 0x2000000, RZ, 0xc0, !PT ;  /* 0x0200000020ff7812 */ /* 0x000fe2000788c0ff */
[----:B------:R-:W2:Y:S03]  /*2adc0*/  LDL.LU R61, [R1+0x4ec] ;  /* 0x0004ec00013d7983 */ /* 0x000ea60000300800 */
[----:B------:R-:W-:-:S05]  /*2add0*/  F2FP.SATFINITE.E4M3.F32.PACK_AB_MERGE_C R35, RZ, R35, RZ ;  /* 0x00000023ff23723e */ /* 0x000fca00048070ff */
[----:B------:R0:W-:Y:S02]  /*2ade0*/  @!P2 STG.E.U8 desc[UR52][R38.64+0x31], R35 ;  /* 0x000031232600a986 */ /* 0x0001e4000c101134 */
[----:B0-----:R-:W-:-:S06]  /*2adf0*/  PRMT R35, RZ, 0x7610, R35 ;  /* 0x00007610ff237816 */ /* 0x001fcc0000000023 */
[----:B------:R-:W4:Y:S01]  /*2ae00*/  @!P1 LDG.E.U8 R35, desc[UR52][R14.64+0x38] ;  /* 0x000038340e239981 */ /* 0x000f22000c1e1100 */
[----:B------:R-:W-:-:S13]  /*2ae10*/  ISETP.LT.OR P2, PT, R30, 0x2a, !P0 ;  /* 0x0000002a1e00780c */ /* 0x000fda0004741670 */
[----:B------:R-:W0:Y:S01]  /*2ae20*/  @!P2 LDC.64 R36, c[0x0][0x5c0] ;  /* 0x00017000ff24ab82 */ /* 0x000e220000000a00 */
[----:B------:R-:W-:-:S04]  /*2ae30*/  LOP3.LUT R32, R32, 0xff7fffff, RZ, 0xc0, !PT ;  /* 0xff7fffff20207812 */ /* 0x000fc800078ec0ff */
[----:B------:R-:W-:Y:S02]  /*2ae40*/  @P2 LOP3.LUT R32, R32, 0x800000, RZ, 0xfc, !PT ;  /* 0x0080000020202812 */ /* 0x000fe400078efcff */
[----:B0-----:R-:W-:Y:S02]  /*2ae50*/  @!P2 IADD3 R42, P5, P6, R24, UR11, R36 ;  /* 0x0000000b182aac10 */ /* 0x001fe4000febe024 */
[----:B----4-:R-:W-:-:S04]  /*2ae60*/  LOP3.LUT R35, R35, 0xff, RZ, 0xc0, !PT ;  /* 0x000000ff23237812 */ /* 0x010fc800078ec0ff */
[----:B------:R-:W-:-:S05]  /*2ae70*/  F2FP.F16.E4M3.UNPACK_B R35, R35 ;  /* 0x00000023ff23723e */ /* 0x000fca00020006ff */
[----:B------:R-:W-:-:S05]  /*2ae80*/  HADD2.F32 R35, -RZ, R35.H0_H0 ;  /* 0x20000023ff237230 */ /* 0x000fca0000004100 */
[----:B------:R-:W-:-:S04]  /*2ae90*/  FMUL R35, R35, UR46 ;  /* 0x0000002e23237c20 */ /* 0x000fc80008400000 */
[----:B---3--:R-:W-:Y:S01]  /*2aea0*/  FFMA R35, R60, UR47, R35 ;  /* 0x0000002f3c237c23 */ /* 0x008fe20008000023 */
[----:B------:R-:W-:Y:S01]  /*2aeb0*/  @!P2 IADD3.X R43, R31, UR10, R37, P5, P6 ;  /* 0x0000000a1f2bac10 */ /* 0x000fe2000afec425 */
[----:B------:R-:W-:Y:S01]  /*2aec0*/  IMAD.U32 R38, RZ, RZ, UR7 ;  /* 0x00000007ff267e24 */ /* 0x000fe2000f8e00ff */
[----:B------:R-:W3:Y:S02]  /*2aed0*/  LDL.LU R60, [R1+0x4f0] ;  /* 0x0004f000013c7983 */ /* 0x000ee40000300800 */
[----:B------:R-:W-:-:S05]  /*2aee0*/  F2FP.SATFINITE.E4M3.F32.PACK_AB_MERGE_C R35, RZ, R35, RZ ;  /* 0x00000023ff23723e */ /* 0x000fca00048070ff */
[----:B------:R0:W-:Y:S02]  /*2aef0*/  @!P1 STG.E.U8 desc[UR52][R46.64+0x38], R35 ;  /* 0x000038232e009986 */ /* 0x0001e4000c101134 */
[----:B0-----:R-:W-:-:S06]  /*2af00*/  PRMT R35, RZ, 0x7610, R35 ;  /* 0x00007610ff237816 */ /* 0x001fcc0000000023 */
[----:B------:R-:W4:Y:S01]  /*2af10*/  @!P4 LDG.E.U8 R35, desc[UR52][R14.64+0x39] ;  /* 0x000039340e23c981 */ /* 0x000f22000c1e1100 */
[----:B------:R-:W-:-:S13]  /*2af20*/  ISETP.LT.OR P2, PT, R30, 0x31, !P0 ;  /* 0x000000311e00780c */ /* 0x000fda0004741670 */
[----:B------:R-:W0:Y:S01]  /*2af30*/  @!P2 LDC.64 R36, c[0x0][0x5c0] ;  /* 0x00017000ff24ab82 */ /* 0x000e220000000a00 */
[----:B------:R-:W-:Y:S02]  /*2af40*/  ISETP.LT.OR P1, PT, R30, 0x32, !P0 ;  /* 0x000000321e00780c */ /* 0x000fe40004721670 */
[----:B0-----:R-:W-:-:S04]  /*2af50*/  @!P2 IADD3 R52, P5, P6, R24, UR11, R36 ;  /* 0x0000000b1834ac10 */ /* 0x001fc8000febe024 */
[----:B------:R-:W-:-:S07]  /*2af60*/  @!P2 IADD3.X R53, R31, UR10, R37, P5, P6 ;  /* 0x0000000a1f35ac10 */ /* 0x000fce000afec425 */
        /* <DEDUP_REMOVED lines=21> */
[----:B------:R-:W-:-:S11]  /*2b0c0*/  LOP3.LUT R0, R0, 0xffffff7f, RZ, 0xc0, !PT ;  /* 0xffffff7f00007812 */ /* 0x000fd600078ec0ff */
[----:B------:R-:W0:Y:S01]  /*2b0d0*/  @!P4 LDC.64 R38, c[0x0][0x5c0] ;  /* 0x00017000ff26cb82 */ /* 0x000e220000000a00 */
[----:B----4-:R-:W-:-:S04]  /*2b0e0*/  LOP3.LUT R35, R35, 0xff, RZ, 0xc0, !PT ;  /* 0x000000ff23237812 */ /* 0x010fc800078ec0ff */
[----:B------:R-:W-:-:S05]  /*2b0f0*/  F2FP.F16.E4M3.UNPACK_B R35, R35 ;  /* 0x00000023ff23723e */ /* 0x000fca00020006ff */
[----:B------:R-:W-:-:S05]  /*2b100*/  HADD2.F32 R35, -RZ, R35.H0_H0 ;  /* 0x20000023ff237230 */ /* 0x000fca0000004100 */
[----:B------:R-:W-:-:S04]  /*2b110*/  FMUL R35, R35, UR46 ;  /* 0x0000002e23237c20 */ /* 0x000fc80008400000 */
[----:B---3--:R-:W-:Y:S01]  /*2b120*/  FFMA R35, R60, UR47, R35 ;  /* 0x0000002f3c237c23 */ /* 0x008fe20008000023 */
[----:B------:R-:W-:Y:S01]  /*2b130*/  @P2 LOP3.LUT R0, R0, 0x80, RZ, 0xfc, !PT ;  /* 0x0000008000002812 */ /* 0x000fe200078efcff */
[----:B------:R-:W-:Y:S01]  /*2b140*/  IMAD.U32 R40, RZ, RZ, UR8 ;  /* 0x00000008ff287e24 */ /* 0x000fe2000f8e00ff */
[----:B------:R-:W3:Y:S02]  /*2b150*/  LDL.LU R60, [R1+0x4f8] ;  /* 0x0004f800013c7983 */ /* 0x000ee40000300800 */
[----:B------:R-:W-:-:S05]  /*2b160*/  F2FP.SATFINITE.E4M3.F32.PACK_AB_MERGE_C R35, RZ, R35, RZ ;  /* 0x00000023ff23723e */ /* 0x000fca00048070ff */
[----:B------:R1:W-:Y:S02]  /*2b170*/  @!P5 STG.E.U8 desc[UR52][R36.64+0x38], R35 ;  /* 0x000038232400d986 */ /* 0x0003e4000c101134 */
[----:B-1----:R-:W-:-:S06]  /*2b180*/  PRMT R35, RZ, 0x7610, R35 ;  /* 0x00007610ff237816 */ /* 0x002fcc0000000023 */
[----:B------:R-:W4:Y:S01]  /*2b190*/  @!P4 LDG.E.U8 R35, desc[UR52][R16.64+0x39] ;  /* 0x000039341023c981 */ /* 0x000f22000c1e1100 */
[----:B------:R-:W-:Y:S01]  /*2b1a0*/  LOP3.LUT R0, R0, 0xfffffffb, RZ, 0xc0, !PT ;  /* 0xfffffffb00007812 */ /* 0x000fe200078ec0ff */
[----:B------:R-:W-:-:S03]  /*2b1b0*/  IMAD.U32 R41, RZ, RZ, UR7 ;  /* 0x00000007ff297e24 */ /* 0x000fc6000f8e00ff */
[----:B------:R-:W-:Y:S02]  /*2b1c0*/  @P1 LOP3.LUT R0, R0, 0x4, RZ, 0xfc, !PT ;  /* 0x0000000400001812 */ /* 0x000fe400078efcff */
[----:B------:R-:W-:-:S04]  /*2b1d0*/  @!P4 IADD3 R40, P1, P6, R40, UR6, R24 ;  /* 0x000000062828cc10 */ /* 0x000fc8000fe3e018 */
[----:B------:R-:W-:Y:S02]  /*2b1e0*/  @!P4 IADD3.X R41, R41, UR5, R31, P1, P6 ;  /* 0x000000052929cc10 */ /* 0x000fe40008fec41f */
[----:B0-----:R-:W-:Y:S02]  /*2b1f0*/  @!P4 IADD3 R38, P1, R40, R38, RZ ;  /* 0x000000262826c210 */ /* 0x001fe40007f3e0ff */
[----:B------:R-:W-:-:S03]  /*2b200*/  LOP3.LUT P2, RZ, R0, 0x10, RZ, 0xc0, !PT ;  /* 0x0000001000ff7812 */ /* 0x000fc6000784c0ff */
[----:B------:R-:W-:Y:S01]  /*2b210*/  @!P4 IMAD.X R39, R41, 0x1, R39, P1 ;  /* 0x000000012927c824 */ /* 0x000fe200008e0627 */
        /* <DEDUP_REMOVED lines=9> */
[----:B------:R-:W-:-:S03]  /*2b2b0*/  LOP3.LUT R0, R0, 0xfffffeff, RZ, 0xc0, !PT ;  /* 0xfffffeff00007812 */ /* 0x000fc600078ec0ff */
[----:B------:R-:W1:Y:S01]  /*2b2c0*/  @!P3 LDC.64 R36, c[0x0][0x5c0] ;  /* 0x00017000ff24bb82 */ /* 0x000e620000000a00 */
[----:B0-----:R-:W-:-:S06]  /*2b2d0*/  PRMT R35, RZ, 0x7610, R35 ;  /* 0x00007610ff237816 */ /* 0x001fcc0000000023 */
[----:B------:R-:W4:Y:S01]  /*2b2e0*/  @!P2 LDG.E.U8 R35, desc[UR52][R18.64+0x20] ;  /* 0x000020341223a981 */ /* 0x000f22000c1e1100 */
[----:B------:R-:W-:-:S04]  /*2b2f0*/  @P3 LOP3.LUT R0, R0, 0x100, RZ, 0xfc, !PT ;  /* 0x0000010000003812 */ /* 0x000fc800078efcff */
[----:B------:R-:W-:Y:S02]  /*2b300*/  LOP3.LUT P1, RZ, R0, 0x8, RZ, 0xc0, !PT ;  /* 0x0000000800ff7812 */ /* 0x000fe4000782c0ff */
[----:B------:R-:W-:Y:S02]  /*2b310*/  ISETP.LT.OR P0, PT, R30, 0x3a, !P0 ;  /* 0x0000003a1e00780c */ /* 0x000fe40004701670 */
[----:B-1----:R-:W-:-:S04]  /*2b320*/  @!P3 IADD3 R54, P5, P6, R24, UR11, R36 ;  /* 0x0000000b1836bc10 */ /* 0x002fc8000febe024 */
[----:B------:R-:W-:-:S07]  /*2b330*/  @!P3 IADD3.X R55, R31, UR10, R37, P5, P6 ;  /* 0x0000000a1f37bc10 */ /* 0x000fce000afec425 */
[----:B------:R-:W0:Y:S01]  /*2b340*/  @!P0 LDC.64 R36, c[0x0][0x5c0] ;  /* 0x00017000ff248b82 */ /* 0x000e220000000a00 */
[----:B------:R-:W-:-:S04]  /*2b350*/  LOP3.LUT P3, RZ, R32, 0x1000000, RZ, 0xc0, !PT ;  /* 0x0100000020ff7812 */ /* 0x000fc8000786c0ff */
[----:B------:R-:W-:Y:S02]  /*2b360*/  ISETP.LT.OR P6, PT, R30, 0x41, !P3 ;  /* 0x000000411e00780c */ /* 0x000fe40005fc1670 */
[----:B----4-:R-:W-:-:S04]  /*2b370*/  LOP3.LUT R35, R35, 0xff, RZ, 0xc0, !PT ;  /* 0x000000ff23237812 */ /* 0x010fc800078ec0ff */
[----:B------:R-:W-:-:S05]  /*2b380*/  F2FP.F16.E4M3.UNPACK_B R35, R35 ;  /* 0x00000023ff23723e */ /* 0x000fca00020006ff */
[----:B------:R-:W-:-:S05]  /*2b390*/  HADD2.F32 R35, -RZ, R35.H0_H0 ;  /* 0x20000023ff237230 */ /* 0x000fca0000004100 */
[----:B------:R-:W-:-:S04]  /*2b3a0*/  FMUL R35, R35, UR46 ;  /* 0x0000002e23237c20 */ /* 0x000fc80008400000 */
[----:B---3--:R-:W-:Y:S01]  /*2b3b0*/  FFMA R35, R60, UR47, R35 ;  /* 0x0000002f3c237c23 */ /* 0x008fe20008000023 */
[----:B0-----:R-:W-:Y:S01]  /*2b3c0*/  @!P0 IADD3 R40, P4, P5, R24, UR11, R36 ;  /* 0x0000000b18288c10 */ /* 0x001fe2000fd9e024 */
[----:B------:R-:W-:Y:S01]  /*2b3d0*/  IMAD.U32 R38, RZ, RZ, UR7 ;  /* 0x00000007ff267e24 */ /* 0x000fe2000f8e00ff */
[----:B------:R-:W-:Y:S01]  /*2b3e0*/  LOP3.LUT R32, R32, 0xffefffff, RZ, 0xc0, !PT ;  /* 0xffefffff20207812 */ /* 0x000fe200078ec0ff */
[----:B------:R-:W3:Y:S01]  /*2b3f0*/  LDL.LU R60, [R1+0x500] ;  /* 0x00050000013c7983 */ /* 0x000ee20000300800 */
[----:B------:R-:W-:-:S05]  /*2b400*/  F2FP.SATFINITE.E4M3.F32.PACK_AB_MERGE_C R35, RZ, R35, RZ ;  /* 0x00000023ff23723e */ /* 0x000fca00048070ff */
[----:B------:R0:W-:Y:S02]  /*2b410*/  @!P2 STG.E.U8 desc[UR52][R48.64+0x20], R35 ;  /* 0x000020233000a986 */ /* 0x0001e4000c101134 */
[----:B0-----:R-:W-:-:S06]  /*2b420*/  PRMT R35, RZ, 0x7610, R35 ;  /* 0x00007610ff237816 */ /* 0x001fcc0000000023 */
[----:B------:R-:W4:Y:S01]  /*2b430*/  @!P1 LDG.E.U8 R35, desc[UR52][R18.64+0x21] ;  /* 0x0000213412239981 */ /* 0x000f22000c1e1100 */
[----:B------:R-:W-:Y:S02]  /*2b440*/  @!P0 IADD3.X R41, R31, UR10, R37, P4, P5 ;  /* 0x0000000a1f298c10 */ /* 0x000fe4000a7ea425 */
[----:B------:R-:W0:Y:S01]  /*2b450*/  @!P6 LDC.64 R36, c[0x0][0x5c0] ;  /* 0x00017000ff24eb82 */ /* 0x000e220000000a00 */
[----:B------:R-:W-:Y:S02]  /*2b460*/  @P0 LOP3.LUT R32, R32, 0x100000, RZ, 0xfc, !PT ;  /* 0x0010000020200812 */ /* 0x000fe400078efcff */
[----:B------:R-:W-:Y:S02]  /*2b470*/  ISETP.LT.OR P0, PT, R30, 0x42, !P3 ;  /* 0x000000421e00780c */ /* 0x000fe40005f01670 */
[----:B0-----:R-:W-:-:S04]  /*2b480*/  @!P6 IADD3 R56, P4, P5, R24, UR8, R36 ;  /* 0x000000081838ec10 */ /* 0x001fc8000fd9e024 */
[----:B------:R-:W-:-:S07]  /*2b490*/  @!P6 IADD3.X R57, R31, UR7, R37, P4, P5 ;  /* 0x000000071f39ec10 */ /* 0x000fce000a7ea425 */
[----:B------:R-:W0:Y:S02]  /*2b4a0*/  @!P0 LDC.64 R36, c[0x0][0x5c0] ;  /* 0x00017000ff248b82 */ /* 0x000e240000000a00 */
[----:B0-----:R-:W-:-:S04]  /*2b4b0*/  @!P0 IADD3 R48, P4, P5, R24, UR8, R36 ;  /* 0x0000000818308c10 */ /* 0x001fc8000fd9e024 */
[----:B------:R-:W-:Y:S02]  /*2b4c0*/  @!P0 IADD3.X R49, R31, UR7, R37, P4, P5 ;  /* 0x000000071f318c10 */ /* 0x000fe4000a7ea425 */
[----:B------:R-:W-:-:S04]  /*2b4d0*/  ISETP.GE.AND P0, PT, R9, 0x109, PT ;  /* 0x000001090900780c */ /* 0x000fc80003f06270 */
        /* <DEDUP_REMOVED lines=19> */
[----:B----4-:R-:W-:-:S04]  /*2b610*/  LOP3.LUT R35, R35, 0xff, RZ, 0xc0, !PT ;  /* 0x000000ff23237812 */ /* 0x010fc800078ec0ff */
[----:B------:R-:W-:-:S05]  /*2b620*/  F2FP.F16.E4M3.UNPACK_B R35, R35 ;  /* 0x00000023ff23723e */ /* 0x000fca00020006ff */
[----:B------:R-:W-:-:S05]  /*2b630*/  HADD2.F32 R35, -RZ, R35.H0_H0 ;  /* 0x20000023ff237230 */ /* 0x000fca0000004100 */
[----:B------:R-:W-:-:S04]  /*2b640*/  FMUL R35, R35, UR46 ;  /* 0x0000002e23237c20 */ /* 0x000fc80008400000 */
[----:B---3--:R-:W-:Y:S01]  /*2b650*/  FFMA R35, R60, UR47, R35 ;  /* 0x0000002f3c237c23 */ /* 0x008fe20008000023 */
[----:B------:R-:W-:Y:S01]  /*2b660*/  IMAD.U32 R44, RZ, RZ, UR8 ;  /* 0x00000008ff2c7e24 */ /* 0x000fe2000f8e00ff */
[----:B------:R-:W3:Y:S03]  /*2b670*/  LDL.LU R60, [R1+0x508] ;  /* 0x00050800013c7983 */ /* 0x000ee60000300800 */
[----:B------:R-:W-:Y:S01]  /*2b680*/  F2FP.SATFINITE.E4M3.F32.PACK_AB_MERGE_C R35, RZ, R35, RZ ;  /* 0x00000023ff23723e */ /* 0x000fe200048070ff */
[----:B------:R-:W-:Y:S01]  /*2b690*/  IMAD.U32 R45, RZ, RZ, UR7 ;  /* 0x00000007ff2d7e24 */ /* 0x000fe2000f8e00ff */
[----:B------:R-:W-:Y:S01]  /*2b6a0*/  @!P4 IADD3 R44, P1, P6, R44, UR11, R24 ;  /* 0x0000000b2c2ccc10 */ /* 0x000fe2000fe3e018 */
[----:B------:R-:W4:Y:S04]  /*2b6b0*/  LDL.LU R63, [R1+0x50c] ;  /* 0x00050c00013f7983 */ /* 0x000f280000300800 */
[----:B------:R1:W-:Y:S01]  /*2b6c0*/  @!P5 STG.E.U8 desc[UR52][R36.64+0x20], R35 ;  /* 0x000020232400d986 */ /* 0x0003e2000c101134 */
[----:B------:R-:W-:-:S02]  /*2b6d0*/  @!P4 IADD3.X R45, R45, UR10, R31, P1, P6 ;  /* 0x0000000a2d2dcc10 */ /* 0x000fc40008fec41f */
[----:B------:R-:W-:Y:S01]  /*2b6e0*/  ISETP.LT.OR P2, PT, R30, 0x49, !P3 ;  /* 0x000000491e00780c */ /* 0x000fe20005f41670 */
[----:B------:R-:W4:Y:S01]  /*2b6f0*/  LDL.LU R62, [R1+0x510] ;  /* 0x00051000013e7983 */ /* 0x000f220000300800 */
[----:B-1----:R-:W-:Y:S02]  /*2b700*/  PRMT R35, RZ, 0x7610, R35 ;  /* 0x00007610ff237816 */ /* 0x002fe40000000023 */
[----:B0-----:R-:W-:-:S09]  /*2b710*/  @!P4 IADD3 R38, P1, R44, R38, RZ ;  /* 0x000000262c26c210 */ /* 0x001fd20007f3e0ff */
[----:B------:R-:W0:Y:S01]  /*2b720*/  @!P2 LDC.64 R36, c[0x0][0x5c0] ;  /* 0x00017000ff24ab82 */ /* 0x000e220000000a00 */
[----:B------:R-:W2:Y:S01]  /*2b730*/  @!P4 LDG.E.U8 R35, desc[UR52][R20.64+0x21] ;  /* 0x000021341423c981 */ /* 0x000ea2000c1e1100 */
[----:B------:R-:W-:Y:S01]  /*2b740*/  @!P4 IMAD.X R39, R45, 0x1, R39, P1 ;  /* 0x000000012d27c824 */ /* 0x000fe200008e0627 */
[----:B------:R-:W-:Y:S02]  /*2b750*/  LOP3.LUT P1, RZ, R32, 0x400000, RZ, 0xc0, !PT ;  /* 0x0040000020ff7812 */ /* 0x000fe4000782c0ff */
[----:B--2---:R-:W-:-:S04]  /*2b760*/  LOP3.LUT R35, R35, 0xff, RZ, 0xc0, !PT ;  /* 0x000000ff23237812 */ /* 0x004fc800078ec0ff */
[----:B------:R-:W-:-:S05]  /*2b770*/  F2FP.F16.E4M3.UNPACK_B R35, R35 ;  /* 0x00000023ff23723e */ /* 0x000fca00020006ff */
[----:B------:R-:W-:-:S05]  /*2b780*/  HADD2.F32 R35, -RZ, R35.H0_H0 ;  /* 0x20000023ff237230 */ /* 0x000fca0000004100 */
[----:B------:R-:W-:-:S04]  /*2b790*/  FMUL R35, R35, UR46 ;  /* 0x0000002e23237c20 */ /* 0x000fc80008400000 */
[----:B------:R-:W-:-:S05]  /*2b7a0*/  FFMA R35, R61, UR47, R35 ;  /* 0x0000002f3d237c23 */ /* 0x000fca0008000023 */
[----:B------:R-:W-:-:S05]  /*2b7b0*/  F2FP.SATFINITE.E4M3.F32.PACK_AB_MERGE_C R35, RZ, R35, RZ ;  /* 0x00000023ff23723e */ /* 0x000fca00048070ff */
[----:B------:R1:W-:Y:S02]  /*2b7c0*/  @!P4 STG.E.U8 desc[UR52][R38.64+0x21], R35 ;  /* 0x000021232600c986 */ /* 0x0003e4000c101134 */
[----:B-1----:R-:W-:-:S06]  /*2b7d0*/  PRMT R35, RZ, 0x7610, R35 ;  /* 0x00007610ff237816 */ /* 0x002fcc0000000023 */
[----:B------:R-:W2:Y:S01]  /*2b7e0*/  @!P1 LDG.E.U8 R35, desc[UR52][R18.64+0x28] ;  /* 0x0000283412239981 */ /* 0x000ea2000c1e1100 */
[----:B0-----:R-:W-:-:S04]  /*2b7f0*/  @!P2 IADD3 R58, P5, P6, R24, UR8, R36 ;  /* 0x00000008183aac10 */ /* 0x001fc8000febe024 */
[----:B------:R-:W-:Y:S02]  /*2b800*/  @!P2 IADD3.X R59, R31, UR7, R37, P5, P6 ;  /* 0x000000071f3bac10 */ /* 0x000fe4000afec425 */
[----:B------:R-:W-:Y:S02]  /*2b810*/  LOP3.LUT P2, RZ, R32, 0x800000, RZ, 0xc0, !PT ;  /* 0x0080000020ff7812 */ /* 0x000fe4000784c0ff */
[----:B------:R-:W-:-:S13]  /*2b820*/  ISETP.LT.OR P6, PT, R30, 0x4a, !P3 ;  /* 0x0000004a1e00780c */ /* 0x000fda0005fc1670 */
[----:B------:R-:W0:Y:S02]  /*2b830*/  @!P6 LDC.64 R36, c[0x0][0x5c0] ;  /* 0x00017000ff24eb82 */ /* 0x000e240000000a00 */
[----:B0-----:R-:W-:Y:S02]  /*2b840*/  @!P6 IADD3 R44, P4, P5, R24, UR8, R36 ;  /* 0x00000008182cec10 */ /* 0x001fe4000fd9e024 */
[----:B--2---:R-:W-:-:S04]  /*2b850*/  LOP3.LUT R35, R35, 0xff, RZ, 0xc0, !PT ;  /* 0x000000ff23237812 */ /* 0x004fc800078ec0ff */
[----:B------:R-:W-:-:S05]  /*2b860*/  F2FP.F16.E4M3.UNPACK_B R35, R35 ;  /* 0x00000023ff23723e */ /* 0x000fca00020006ff */
[----:B------:R-:W-:-:S05]  /*2b870*/  HADD2.F32 R35, -RZ, R35.H0_H0 ;  /* 0x20000023ff237230 */ /* 0x000fca0000004100 */
[----:B------:R-:W-:-:S04]  /*2b880*/  FMUL R35, R35, UR46 ;  /* 0x0000002e23237c20 */ /* 0x000fc80008400000 */
[----:B---3--:R-:W-:-:S05]  /*2b890*/  FFMA R35, R60, UR47, R35 ;  /* 0x0000002f3c237c23 */ /* 0x008fca0008000023 */
[----:B------:R-:W-:-:S05]  /*2b8a0*/  F2FP.SATFINITE.E4M3.F32.PACK_AB_MERGE_C R35, RZ, R35, RZ ;  /* 0x00000023ff23723e */ /* 0x000fca00048070ff */
[----:B------:R0:W-:Y:S02]  /*2b8b0*/  @!P1 STG.E.U8 desc[UR52][R50.64+0x28], R35 ;  /* 0x0000282332009986 */ /* 0x0001e4000c101134 */
[----:B0-----:R-:W-:-:S06]  /*2b8c0*/  PRMT R35, RZ, 0x7610, R35 ;  /* 0x00007610ff237816 */ /* 0x001fcc0000000023 */
[----:B------:R-:W2:Y:S01]  /*2b8d0*/  @!P2 LDG.E.U8 R35, desc[UR52][R18.64+0x29] ;  /* 0x000029341223a981 */ /* 0x000ea2000c1e1100 */
[----:B------:R-:W-:Y:S02]  /*2b8e0*/  @!P6 IADD3.X R45, R31, UR7, R37, P4, P5 ;  /* 0x000000071f2dec10 */ /* 0x000fe4000a7ea425 */
[----:B------:R-:W-:-:S13]  /*2b8f0*/  ISETP.LT.OR P6, PT, R30, 0x51, !P3 ;  /* 0x000000511e00780c */ /* 0x000fda0005fc1670 */
[----:B------:R-:W0:Y:S02]  /*2b900*/  @!P6 LDC.64 R36, c[0x0][0x5c0] ;  /* 0x00017000ff24eb82 */ /* 0x000e240000000a00 */
[----:B0-----:R-:W-:-:S04]  /*2b910*/  @!P6 IADD3 R60, P4, P5, R24, UR8, R36 ;  /* 0x00000008183cec10 */ /* 0x001fc8000fd9e024 */
[----:B------:R-:W-:Y:S02]  /*2b920*/  @!P6 IADD3.X R61, R31, UR7, R37, P4, P5 ;  /* 0x000000071f3dec10 */ /* 0x000fe4000a7ea425 */
[----:B------:R-:W-:-:S13]  /*2b930*/  ISETP.LT.OR P6, PT, R30, 0x52, !P3 ;  /* 0x000000521e00780c */ /* 0x000fda0005fc1670 */
[----:B------:R-:W0:Y:S02]  /*2b940*/  @!P6 LDC.64 R36, c[0x0][0x5c0] ;  /* 0x00017000ff24eb82 */ /* 0x000e240000000a00 */
[----:B0-----:R-:W-:-:S04]  /*2b950*/  @!P6 IADD3 R64, P4, P5, R24, UR8, R36 ;  /* 0x000000081840ec10 */ /* 0x001fc8000fd9e024 */
[----:B------:R-:W-:Y:S02]  /*2b960*/  @!P6 IADD3.X R65, R31, UR7, R37, P4, P5 ;  /* 0x000000071f41ec10 */ /* 0x000fe4000a7ea425 */
[----:B------:R-:W-:-:S13]  /*2b970*/  ISETP.LT.OR P4, PT, R30, 0x29, !P0 ;  /* 0x000000291e00780c */ /* 0x000fda0004781670 */
[----:B------:R-:W0:Y:S01]  /*2b980*/  @!P4 LDC.64 R36, c[0x0][0x5c0] ;  /* 0x00017000ff24cb82 */ /* 0x000e220000000a00 */
[----:B------:R-:W-:Y:S01]  /*2b990*/  IMAD.U32 R38, RZ, RZ, UR7 ;  /* 0x00000007ff267e24 */ /* 0x000fe2000f8e00ff */
        /* <DEDUP_REMOVED lines=13> */
[----:B------:R-:W3:Y:S01]  /*2ba70*/  @!P4 LDG.E.U8 R35, desc[UR52][R20.64+0x28] ;  /* 0x000028341423c981 */ /* 0x000ee2000c1e1100 */
[----:B------:R-:W-:Y:S01]  /*2ba80*/  @!P4 IMAD.X R37, R38, 0x1, R37, P2 ;  /* 0x000000012625c824 */ /* 0x000fe200010e0625 */
[----:B------:R-:W-:Y:S02]  /*2ba90*/  ISETP.LT.OR P2, PT, R30, 0x2a, !P0 ;  /* 0x0000002a1e00780c */ /* 0x000fe40004741670 */
[----:B---3--:R-:W-:-:S11]  /*2baa0*/  LOP3.LUT R35, R35, 0xff, RZ, 0xc0, !PT ;  /* 0x000000ff23237812 */ /* 0x008fd600078ec0ff */
[----:B------:R-:W0:Y:S01]  /*2bab0*/  @!P2 LDC.64 R38, c[0x0][0x5c0] ;  /* 0x00017000ff26ab82 */ /* 0x000e220000000a00 */
[----:B------:R-:W-:-:S05]  /*2bac0*/  F2FP.F16.E4M3.UNPACK_B R35, R35 ;  /* 0x00000023ff23723e */ /* 0x000fca00020006ff */
[----:B------:R-:W-:-:S05]  /*2bad0*/  HADD2.F32 R35, -RZ, R35.H0_H0 ;  /* 0x20000023ff237230 */ /* 0x000fca0000004100 */
[----:B------:R-:W-:-:S04]  /*2bae0*/  FMUL R35, R35, UR46 ;  /* 0x0000002e23237c20 */ /* 0x000fc80008400000 */
[----:B------:R-:W-:Y:S01]  /*2baf0*/  FFMA R35, R62, UR47, R35 ;  /* 0x0000002f3e237c23 */ /* 0x000fe20008000023 */
[----:B------:R-:W-:Y:S01]  /*2bb00*/  ISETP.LT.OR P0, PT, R30, 0x59, !P3 ;  /* 0x000000591e00780c */ /* 0x000fe20005f01670 */
[----:B------:R-:W-:Y:S01]  /*2bb10*/  IMAD.U32 R42, RZ, RZ, UR8 ;  /* 0x00000008ff2a7e24 */ /* 0x000fe2000f8e00ff */
[----:B------:R-:W3:Y:S02]  /*2bb20*/  LDL.LU R62, [R1+0x518] ;  /* 0x00051800013e7983 */ /* 0x000ee40000300800 */
[----:B------:R-:W-:Y:S01]  /*2bb30*/  F2FP.SATFINITE.E4M3.F32.PACK_AB_MERGE_C R35, RZ, R35, RZ ;  /* 0x00000023ff23723e */ /* 0x000fe200048070ff */
[----:B------:R-:W-:Y:S01]  /*2bb40*/  IMAD.U32 R43, RZ, RZ, UR7 ;  /* 0x00000007ff2b7e24 */ /* 0x000fe2000f8e00ff */
[----:B------:R-:W-:Y:S01]  /*2bb50*/  @!P2 IADD3 R42, P5, P6, R42, UR11, R24 ;  /* 0x0000000b2a2aac10 */ /* 0x000fe2000febe018 */
[----:B------:R-:W4:Y:S04]  /*2bb60*/  LDL.LU R68, [R1+0x51c] ;  /* 0x00051c0001447983 */ /* 0x000f280000300800 */
[----:B------:R1:W-:Y:S01]  /*2bb70*/  @!P4 STG.E.U8 desc[UR52][R36.64+0x28], R35 ;  /* 0x000028232400c986 */ /* 0x0003e2000c101134 */
[----:B------:R-:W-:-:S02]  /*2bb80*/  @!P2 IADD3.X R43, R43, UR10, R31, P5, P6 ;  /* 0x0000000a2b2bac10 */ /* 0x000fc4000afec41f */
[----:B------:R-:W-:Y:S01]  /*2bb90*/  LOP3.LUT P1, RZ, R32, 0x200000, RZ, 0xc0, !PT ;  /* 0x0020000020ff7812 */ /* 0x000fe2000782c0ff */
[----:B------:R-:W4:Y:S01]  /*2bba0*/  LDL.LU R69, [R1+0x520] ;  /* 0x0005200001457983 */ /* 0x000f220000300800 */
[----:B-1----:R-:W-:Y:S01]  /*2bbb0*/  PRMT R35, RZ, 0x7610, R35 ;  /* 0x00007610ff237816 */ /* 0x002fe20000000023 */
[----:B------:R-:W1:Y:S05]  /*2bbc0*/  @!P0 LDC.64 R36, c[0x0][0x5c0] ;  /* 0x00017000ff248b82 */ /* 0x000e6a0000000a00 */
[----:B------:R-:W2:Y:S01]  /*2bbd0*/  @!P2 LDG.E.U8 R35, desc[UR52][R20.64+0x29] ;  /* 0x000029341423a981 */ /* 0x000ea2000c1e1100 */
[----:B0-----:R-:W-:-:S05]  /*2bbe0*/  @!P2 IADD3 R38, P4, R42, R38, RZ ;  /* 0x000000262a26a210 */ /* 0x001fca0007f9e0ff */
[----:B------:R-:W-:Y:S01]  /*2bbf0*/  @!P2 IMAD.X R39, R43, 0x1, R39, P4 ;  /* 0x000000012b27a824 */ /* 0x000fe200020e0627 */
[----:B-1----:R-:W-:-:S04]  /*2bc00*/  @!P0 IADD3 R66, P5, P6, R24, UR8, R36 ;  /* 0x0000000818428c10 */ /* 0x002fc8000febe024 */
[----:B------:R-:W-:Y:S02]  /*2bc10*/  @!P0 IADD3.X R67, R31, UR7, R37, P5, P6 ;  /* 0x000000071f438c10 */ /* 0x000fe4000afec425 */
        /* <DEDUP_REMOVED lines=8> */
[----:B0-----:R-:W-:-:S06]  /*2bca0*/  PRMT R35, RZ, 0x7610, R35 ;  /* 0x00007610ff237816 */ /* 0x001fcc0000000023 */
[----:B------:R-:W2:Y:S01]  /*2bcb0*/  @!P6 LDG.E.U8 R35, desc[UR52][R18.64+0x30] ;  /* 0x000030341223e981 */ /* 0x000ea2000c1e1100 */
[----:B------:R-:W-:Y:S02]  /*2bcc0*/  LOP3.LUT P0, RZ, R0, 0x4, RZ, 0xc0, !PT ;  /* 0x0000000400ff7812 */ /* 0x000fe4000780c0ff */
[----:B------:R-:W-:Y:S02]  /*2bcd0*/  ISETP.LT.OR P5, PT, R30, 0x5a, !P3 ;  /* 0x0000005a1e00780c */ /* 0x000fe40005fa1670 */
[----:B------:R-:W-:-:S11]  /*2bce0*/  LOP3.LUT R32, R32, 0xfffbffff, RZ, 0xc0, !PT ;  /* 0xfffbffff20207812 */ /* 0x000fd600078ec0ff */
[----:B------:R-:W0:Y:S01]  /*2bcf0*/  @!P5 LDC.64 R36, c[0x0][0x5c0] ;  /* 0x00017000ff24db82 */ /* 0x000e220000000a00 */
[----:B------:R-:W-:Y:S02]  /*2bd00*/  @P3 LOP3.LUT R32, R32, 0x40000, RZ, 0xfc, !PT ;  /* 0x0004000020203812 */ /* 0x000fe400078efcff */
[----:B------:R-:W-:Y:S02]  /*2bd10*/  ISETP.LT.OR P3, PT, R30, 0x41, !P1 ;  /* 0x000000411e00780c */ /* 0x000fe40004f61670 */
        /* <DEDUP_REMOVED lines=11> */
[----:B------:R-:W0:Y:S01]  /*2bdd0*/  @!P3 LDC.64 R36, c[0x0][0x5c0] ;  /* 0x00017000ff24bb82 */ /* 0x000e220000000a00 */
[----:B------:R-:W-:-:S04]  /*2bde0*/  LOP3.LUT R0, R0, 0xffffefff, RZ, 0xc0, !PT ;  /* 0xffffefff00007812 */ /* 0x000fc800078ec0ff */
[----:B------:R-:W-:Y:S02]  /*2bdf0*/  @P3 LOP3.LUT R0, R0, 0x1000, RZ, 0xfc, !PT ;  /* 0x0000100000003812 */ /* 0x000fe400078efcff */
[----:B0-----:R-:W-:-:S04]  /*2be00*/  @!P3 IADD3 R62, P2, P4, R24, UR6, R36 ;  /* 0x00000006183ebc10 */ /* 0x001fc8000fc5e024 */
[----:B------:R-:W-:Y:S02]  /*2be10*/  @!P3 IADD3.X R63, R31, UR5, R37, P2, P4 ;  /* 0x000000051f3fbc10 */ /* 0x000fe400097e8425 */
[----:B------:R-:W-:-:S13]  /*2be20*/  ISETP.LT.OR P3, PT, R30, 0x42, !P1 ;  /* 0x000000421e00780c */ /* 0x000fda0004f61670 */
[----:B------:R-:W0:Y:S01]  /*2be30*/  @!P3 LDC.64 R36, c[0x0][0x5c0] ;  /* 0x00017000ff24bb82 */ /* 0x000e220000000a00 */
[----:B------:R-:W-:-:S04]  /*2be40*/  LOP3.LUT R0, R0, 0xffffff7f, RZ, 0xc0, !PT ;  /* 0xffffff7f00007812 */ /* 0x000fc800078ec0ff */
[----:B------:R-:W-:Y:S02]  /*2be50*/  @P3 LOP3.LUT R0, R0, 0x80, RZ, 0xfc, !PT ;  /* 0x0000008000003812 */ /* 0x000fe400078efcff */
[----:B0-----:R-:W-:-:S04]  /*2be60*/  @!P3 IADD3 R52, P2, P4, R24, UR6, R36 ;  /* 0x000000061834bc10 */ /* 0x001fc8000fc5e024 */
[----:B------:R-:W-:Y:S02]  /*2be70*/  @!P3 IADD3.X R53, R31, UR5, R37, P2, P4 ;  /* 0x000000051f35bc10 */ /* 0x000fe400097e8425 */
[----:B------:R-:W-:-:S04]  /*2be80*/  ISETP.GE.AND P3, PT, R9, 0x109, PT ;  /* 0x000001090900780c */ /* 0x000fc80003f66270 */
        /* <DEDUP_REMOVED lines=18> */
[C---:B------:R-:W-:Y:S02]  /*2bfb0*/  ISETP.LT.OR P2, PT, R30.reuse, 0x32, !P3 ;  /* 0x000000321e00780c */ /* 0x040fe40005f41670 */
[----:B------:R-:W-:-:S11]  /*2bfc0*/  ISETP.LT.OR P0, PT, R30, 0x49, !P1 ;  /* 0x000000491e00780c */ /* 0x000fd60004f01670 */
[----:B------:R-:W0:Y:S01]  /*2bfd0*/  @!P2 LDC.64 R38, c[0x0][0x5c0] ;  /* 0x00017000ff26ab82 */ /* 0x000e220000000a00 */
[----:B---3--:R-:W-:-:S04]  /*2bfe0*/  LOP3.LUT R35, R35, 0xff, RZ, 0xc0, !PT ;  /* 0x000000ff23237812 */ /* 0x008fc800078ec0ff */
[----:B------:R-:W-:-:S05]  /*2bff0*/  F2FP.F16.E4M3.UNPACK_B R35, R35 ;  /* 0x00000023ff23723e */ /* 0x000fca00020006ff */
[----:B------:R-:W-:-:S05]  /*2c000*/  HADD2.F32 R35, -RZ, R35.H0_H0 ;  /* 0x20000023ff237230 */ /* 0x000fca0000004100 */
[----:B------:R-:W-:-:S04]  /*2c010*/  FMUL R35, R35, UR46 ;  /* 0x0000002e23237c20 */ /* 0x000fc80008400000 */
[----:B------:R-:W-:Y:S01]  /*2c020*/  FFMA R35, R69, UR47, R35 ;  /* 0x0000002f45237c23 */ /* 0x000fe20008000023 */
[----:B------:R-:W-:Y:S01]  /*2c030*/  IMAD.U32 R42, RZ, RZ, UR8 ;  /* 0x00000008ff2a7e24 */ /* 0x000fe2000f8e00ff */
[----:B------:R-:W3:Y:S03]  /*2c040*/  LDL.LU R69, [R1+0x528] ;  /* 0x0005280001457983 */ /* 0x000ee60000300800 */
[----:B------:R-:W-:-:S05]  /*2c050*/  F2FP.SATFINITE.E4M3.F32.PACK_AB_MERGE_C R35, RZ, R35, RZ ;  /* 0x00000023ff23723e */ /* 0x000fca00048070ff */
[----:B------:R1:W-:Y:S02]  /*2c060*/  @!P4 STG.E.U8 desc[UR52][R36.64+0x30], R35 ;  /* 0x000030232400c986 */ /* 0x0003e4000c101134 */
[----:B-1----:R-:W-:Y:S01]  /*2c070*/  PRMT R35, RZ, 0x7610, R35 ;  /* 0x00007610ff237816 */ /* 0x002fe20000000023 */
[----:B------:R-:W1:Y:S05]  /*2c080*/  @!P0 LDC.64 R36, c[0x0][0x5c0] ;  /* 0x00017000ff248b82 */ /* 0x000e6a0000000a00 */
[----:B------:R-:W4:Y:S01]  /*2c090*/  @!P2 LDG.E.U8 R35, desc[UR52][R20.64+0x31] ;  /* 0x000031341423a981 */ /* 0x000f22000c1e1100 */
[----:B------:R-:W-:Y:S01]  /*2c0a0*/  IMAD.U32 R43, RZ, RZ, UR7 ;  /* 0x00000007ff2b7e24 */ /* 0x000fe2000f8e00ff */
[----:B------:R-:W-:-:S04]  /*2c0b0*/  @!P2 IADD3 R42, P5, P6, R42, UR11, R24 ;  /* 0x0000000b2a2aac10 */ /* 0x000fc8000febe018 */
[----:B------:R-:W-:Y:S02]  /*2c0c0*/  @!P2 IADD3.X R43, R43, UR10, R31, P5, P6 ;  /* 0x0000000a2b2bac10 */ /* 0x000fe4000afec41f */
[----:B0-----:R-:W-:-:S05]  /*2c0d0*/  @!P2 IADD3 R38, P4, R42, R38, RZ ;  /* 0x000000262a26a210 */ /* 0x001fca0007f9e0ff */
        /* <DEDUP_REMOVED lines=33> */
[----:B------:R-:W-:Y:S02]  /*2c2f0*/  @!P5 IADD3.X R71, R31, UR5, R37, P2, P4 ;  /* 0x000000051f47dc10 */ /* 0x000fe400097e8425 */
        /* <DEDUP_REMOVED lines=12> */
[----:B------:R-:W-:Y:S01]  /*2c3c0*/  F2FP.SATFINITE.E4M3.F32.PACK_AB_MERGE_C R35, RZ, R35, RZ ;  /* 0x00000023ff23723e */ /* 0x000fe200048070ff */
[----:B------:R-:W-:Y:S01]  /*2c3d0*/  IMAD.U32 R39, RZ, RZ, UR7 ;  /* 0x00000007ff277e24 */ /* 0x000fe2000f8e00ff */
[----:B------:R-:W4:Y:S04]  /*2c3e0*/  LDL.LU R74, [R1+0x538] ;  /* 0x00053800014a7983 */ /* 0x000f280000300800 */
[----:B------:R1:W-:Y:S04]  /*2c3f0*/  @!P0 STG.E.U8 desc[UR52][R40.64+0x39], R35 ;  /* 0x0000392328008986 */ /* 0x0003e8000c101134 */
[----:B------:R-:W4:Y:S01]  /*2c400*/  LDL.LU R75, [R1+0x53c] ;  /* 0x00053c00014b7983 */ /* 0x000f220000300800 */
        /* <DEDUP_REMOVED lines=8> */
[----:B---3--:R-:W-:-:S04]  /*2c490*/  LOP3.LUT R35, R35, 0xff, RZ, 0xc0, !PT ;  /* 0x000000ff23237812 */ /* 0x008fc800078ec0ff */
[----:B------:R-:W-:-:S05]  /*2c4a0*/  F2FP.F16.E4M3.UNPACK_B R35, R35 ;  /* 0x00000023ff23723e */ /* 0x000fca00020006ff */
[----:B------:R-:W-:-:S05]  /*2c4b0*/  HADD2.F32 R35, -RZ, R35.H0_H0 ;  /* 0x20000023ff237230 */ /* 0x000fca0000004100 */
[----:B------:R-:W-:-:S04]  /*2c4c0*/  FMUL R35, R35, UR46 ;  /* 0x0000002e23237c20 */ /* 0x000fc80008400000 */
[----:B------:R-:W-:-:S05]  /*2c4d0*/  FFMA R35, R69, UR47, R35 ;  /* 0x0000002f45237c23 */ /* 0x000fca0008000023 */
[----:B------:R-:W-:-:S05]  /*2c4e0*/  F2FP.SATFINITE.E4M3.F32.PACK_AB_MERGE_C R35, RZ, R35, RZ ;  /* 0x00000023ff23723e */ /* 0x000fca00048070ff */
[----:B------:R0:W-:Y:S02]  /*2c4f0*/  @!P2 STG.E.U8 desc[UR52][R36.64+0x38], R35 ;  /* 0x000038232400a986 */ /* 0x0001e4000c101134 */
[----:B0-----:R-:W-:Y:S01]  /*2c500*/  PRMT R35, RZ, 0x7610, R35 ;  /* 0x00007610ff237816 */ /* 0x001fe20000000023 */
[----:B------:R-:W0:Y:S05]  /*2c510*/  @!P4 LDC.64 R36, c[0x0][0x5c0] ;  /* 0x00017000ff24cb82 */ /* 0x000e2a0000000a00 */
[----:B------:R-:W3:Y:S01]  /*2c520*/  @!P4 LDG.E.U8 R35, desc[UR52][R20.64+0x39] ;  /* 0x000039341423c981 */ /* 0x000ee2000c1e1100 */
[----:B------:R-:W-:-:S05]  /*2c530*/  IMAD.U32 R38, RZ, RZ, UR8 ;  /* 0x00000008ff267e24 */ /* 0x000fca000f8e00ff */
[----:B------:R-:W-:Y:S02]  /*2c540*/  @!P4 IADD3 R38, P5, P6, R38, UR11, R24 ;  /* 0x0000000b2626cc10 */ /* 0x000fe4000febe018 */
[----:B------:R-:W-:Y:S02]  /*2c550*/  LOP3.LUT P0, RZ, R32, 0x80000, RZ, 0xc0, !PT ;  /* 0x0008000020ff7812 */ /* 0x000fe4000780c0ff */
[----:B------:R-:W-:Y:S02]  /*2c560*/  @!P4 IADD3.X R39, R39, UR10, R31, P5, P6 ;  /* 0x0000000a2727cc10 */ /* 0x000fe4000afec41f */
[----:B0-----:R-:W-:-:S05]  /*2c570*/  @!P4 IADD3 R36, P2, R38, R36, RZ ;  /* 0x000000242624c210 */ /* 0x001fca0007f5e0ff */
[----:B------:R-:W-:Y:S01]  /*2c580*/  @!P4 IMAD.X R37, R39, 0x1, R37, P2 ;  /* 0x000000012725c824 */ /* 0x000fe200010e0625 */
[----:B------:R-:W-:-:S13]  /*2c590*/  ISETP.LT.OR P2, PT, R30, 0x21, !P0 ;  /* 0x000000211e00780c */ /* 0x000fda0004741670 */
[----:B------:R-:W-:Y:S02]  /*2c5a0*/  @!P2 IMAD.MOV.U32 R38, RZ, RZ, R24 ;  /* 0x000000ffff26a224 */ /* 0x000fe400078e0018 */
[----:B------:R-:W-:Y:S02]  /*2c5b0*/  @!P2 IMAD.MOV.U32 R39, RZ, RZ, R31 ;  /* 0x000000ffff27a224 */ /* 0x000fe400078e001f */
[----:B------:R-:W-:Y:S01]  /*2c5c0*/  @!P2 IMAD.WIDE.U32 R38, R10, 0x180, R38 ;  /* 0x000001800a26a825 */ /* 0x000fe200078e0026 */
[----:B---3--:R-:W-:-:S04]  /*2c5d0*/  LOP3.LUT R35, R35, 0xff, RZ, 0xc0, !PT ;  /* 0x000000ff23237812 */ /* 0x008fc800078ec0ff */
[----:B------:R-:W-:-:S05]  /*2c5e0*/  F2FP.F16.E4M3.UNPACK_B R35, R35 ;  /* 0x00000023ff23723e */ /* 0x000fca00020006ff */
[----:B------:R-:W-:-:S05]  /*2c5f0*/  HADD2.F32 R35, -RZ, R35.H0_H0 ;  /* 0x20000023ff237230 */ /* 0x000fca0000004100 */
[----:B------:R-:W-:-:S04]  /*2c600*/  FMUL R35, R35, UR46 ;  /* 0x0000002e23237c20 */ /* 0x000fc80008400000 */
[----:B--2---:R-:W-:-:S05]  /*2c610*/  FFMA R35, R68, UR47, R35 ;  /* 0x0000002f44237c23 */ /* 0x004fca0008000023 */
[----:B------:R-:W-:-:S05]  /*2c620*/  F2FP.SATFINITE.E4M3.F32.PACK_AB_MERGE_C R35, RZ, R35, RZ ;  /* 0x00000023ff23723e */ /* 0x000fca00048070ff */
[----:B------:R0:W-:Y:S02]  /*2c630*/  @!P4 STG.E.U8 desc[UR52][R36.64+0x39], R35 ;  /* 0x000039232400c986 */ /* 0x0001e4000c101134 */
[----:B0-----:R-:W0:Y:S01]  /*2c640*/  @!P2 LDC.64 R36, c[0x0][0x5c0] ;  /* 0x00017000ff24ab82 */ /* 0x001e220000000a00 */
[----:B------:R-:W-:Y:S01]  /*2c650*/  @!P2 IMAD R35, R11, 0x180, RZ ;  /* 0x000001800b23a824 */ /* 0x000fe200078e02ff */
[----:B0-----:R-:W-:-:S04]  /*2c660*/  @!P2 IADD3 R38, P4, R38, R36, RZ ;  /* 0x000000242626a210 */ /* 0x001fc80007f9e0ff */
[--C-:B------:R-:W-:Y:S02]  /*2c670*/  @!P2 IADD3.X R39, R37, R39, R35.reuse, P4, !PT ;  /* 0x000000272527a210 */ /* 0x100fe400027fe423 */
[----:B------:R-:W-:-:S06]  /*2c680*/  PRMT R35, RZ, 0x7610, R35 ;  /* 0x00007610ff237816 */ /* 0x000fcc0000000023 */
[----:B------:R-:W2:Y:S01]  /*2c690*/  @!P2 LDG.E.U8 R35, desc[UR52][R22.64+0x20] ;  /* 0x000020341623a981 */ /* 0x000ea2000c1e1100 */
[----:B------:R-:W-:-:S13]  /*2c6a0*/  ISETP.LT.OR P3, PT, R30, 0x59, !P1 ;  /* 0x000000591e00780c */ /* 0x000fda0004f61670 */
[----:B------:R-:W0:Y:S02]  /*2c6b0*/  @!P3 LDC.64 R36, c[0x0][0x5c0] ;  /* 0x00017000ff24bb82 */ /* 0x000e240000000a00 */
[----:B0-----:R-:W-:-:S04]  /*2c6c0*/  @!P3 IADD3 R68, P4, P5, R24, UR6, R36 ;  /* 0x000000061844bc10 */ /* 0x001fc8000fd9e024 */
[----:B------:R-:W-:Y:S02]  /*2c6d0*/  @!P3 IADD3.X R69, R31, UR5, R37, P4, P5 ;  /* 0x000000051f45bc10 */ /* 0x000fe4000a7ea425 */
[----:B--2---:R-:W-:-:S04]  /*2c6e0*/  LOP3.LUT R35, R35, 0xff, RZ, 0xc0, !PT ;  /* 0x000000ff23237812 */ /* 0x004fc800078ec0ff */
[----:B------:R-:W-:-:S05]  /*2c6f0*/  F2FP.F16.E4M3.UNPACK_B R35, R35 ;  /* 0x00000023ff23723e */ /* 0x000fca00020006ff */
[----:B------:R-:W-:-:S05]  /*2c700*/  HADD2.F32 R35, -RZ, R35.H0_H0 ;  /* 0x20000023ff237230 */ /* 0x000fca0000004100 */
[----:B------:R-:W-:-:S04]  /*2c710*/  FMUL R35, R35, UR46 ;  /* 0x0000002e23237c20 */ /* 0x000fc80008400000 */
[----:B----4-:R-:W-:Y:S01]  /*2c720*/  FFMA R35, R74, UR47, R35 ;  /* 0x0000002f4a237c23 */ /* 0x010fe20008000023 */
[----:B------:R-:W-:Y:S01]  /*2c730*/  LOP3.LUT R32, R32, 0xfffdffff, RZ, 0xc0, !PT ;  /* 0xfffdffff20207812 */ /* 0x000fe200078ec0ff */
[----:B------:R-:W2:Y:S03]  /*2c740*/  LDL.LU R74, [R1+0x540] ;  /* 0x00054000014a7983 */ /* 0x000ea60000300800 */
[----:B------:R-:W-:Y:S01]  /*2c750*/  F2FP.SATFINITE.E4M3.F32.PACK_AB_MERGE_C R35, RZ, R35, RZ ;  /* 0x00000023ff23723e */ /* 0x000fe200048070ff */
[----:B------:R-:W3:Y:S04]  /*2c760*/  LDL.LU R83, [R1+0x544] ;  /* 0x0005440001537983 */ /* 0x000ee80000300800 */
[----:B------:R0:W-:Y:S01]  /*2c770*/  @!P2 STG.E.U8 desc[UR52][R38.64+0x20], R35 ;  /* 0x000020232600a986 */ /* 0x0001e2000c101134 */
[----:B------:R-:W-:-:S02]  /*2c780*/  ISETP.LT.OR P2, PT, R30, 0x22, !P0 ;  /* 0x000000221e00780c */ /* 0x000fc40004741670 */
[----:B------:R-:W-:Y:S01]  /*2c790*/  ISETP.LT.OR P6, PT, R30, 0x5a, !P1 ;  /* 0x0000005a1e00780c */ /* 0x000fe20004fc1670 */
[----:B------:R-:W4:Y:S10]  /*2c7a0*/  LDL.LU R82, [R1+0x548] ;  /* 0x0005480001527983 */ /* 0x000f340000300800 */
[----:B0-----:R-:W0:Y:S01]  /*2c7b0*/  @!P2 LDC.64 R38, c[0x0][0x5c0] ;  /* 0x00017000ff26ab82 */ /* 0x001e220000000a00 */
[----:B------:R-:W-:-:S02]  /*2c7c0*/  @!P2 IMAD.MOV.U32 R36, RZ, RZ, R24 ;  /* 0x000000ffff24a224 */ /* 0x000fc400078e0018 */
[----:B------:R-:W-:Y:S02]  /*2c7d0*/  @!P2 IMAD.MOV.U32 R37, RZ, RZ, R31 ;  /* 0x000000ffff25a224 */ /* 0x000fe400078e001f */
[----:B------:R-:W-:-:S04]  /*2c7e0*/  @!P2 IMAD.WIDE.U32 R36, R10, 0x180, R36 ;  /* 0x000001800a24a825 */ /* 0x000fc800078e0024 */
[----:B------:R-:W-:Y:S01]  /*2c7f0*/  @!P2 IMAD R35, R11, 0x180, RZ ;  /* 0x000001800b23a824 */ /* 0x000fe200078e02ff */
[----:B0-----:R-:W-:-:S04]  /*2c800*/  @!P2 IADD3 R38, P4, R36, R38, RZ ;  /* 0x000000262426a210 */ /* 0x001fc80007f9e0ff */
[--C-:B------:R-:W-:Y:S02]  /*2c810*/  @!P2 IADD3.X R39, R39, R37, R35.reuse, P4, !PT ;  /* 0x000000252727a210 */ /* 0x100fe400027fe423 */
[----:B------:R-:W-:Y:S01]  /*2c820*/  PRMT R35, RZ, 0x7610, R35 ;  /* 0x00007610ff237816 */ /* 0x000fe20000000023 */
[----:B------:R-:W0:Y:S05]  /*2c830*/  @!P6 LDC.64 R36, c[0x0][0x5c0] ;  /* 0x00017000ff24eb82 */ /* 0x000e2a0000000a00 */
[----:B------:R-:W2:Y:S01]  /*2c840*/  @!P2 LDG.E.U8 R35, desc[UR52][R22.64+0x21] ;  /* 0x000021341623a981 */ /* 0x000ea2000c1e1100 */
[----:B------:R-:W-:Y:S02]  /*2c850*/  @P1 LOP3.LUT R32, R32, 0x20000, RZ, 0xfc, !PT ;  /* 0x0002000020201812 */ /* 0x000fe400078efcff */
[----:B------:R-:W-:-:S02]  /*2c860*/  LOP3.LUT P1, RZ, R0, 0x200000, RZ, 0xc0, !PT ;  /* 0x0020000000ff7812 */ /* 0x000fc4000782c0ff */
        /* <DEDUP_REMOVED lines=9> */
[----:B------:R-:W-:Y:S02]  /*2c900*/  LOP3.LUT P3, RZ, R0, 0x100000, RZ, 0xc0, !PT ;  /* 0x0010000000ff7812 */ /* 0x000fe4000786c0ff */
[----:B0-----:R-:W-:-:S04]  /*2c910*/  @!P6 IADD3 R54, P4, P5, R24, UR6, R36 ;  /* 0x000000061836ec10 */ /* 0x001fc8000fd9e024 */
[----:B------:R-:W-:Y:S02]  /*2c920*/  @!P6 IADD3.X R55, R31, UR5, R37, P4, P5 ;  /* 0x000000051f37ec10 */ /* 0x000fe4000a7ea425 */
[----:B------:R-:W-:-:S04]  /*2c930*/  ISETP.GE.AND P6, PT, R9, 0x101, PT ;  /* 0x000001010900780c */ /* 0x000fc80003fc6270 */
[----:B------:R-:W-:-:S13]  /*2c940*/  ISETP.LT.OR P5, PT, R30, 0x41, !P6 ;  /* 0x000000411e00780c */ /* 0x000fda00077a1670 */
[----:B------:R-:W0:Y:S01]  /*2c950*/  @!P5 LDC.64 R36, c[0x0][0x5c0] ;  /* 0x00017000ff24db82 */ /* 0x000e220000000a00 */
        /* <DEDUP_REMOVED lines=9> */
[----:B------:R-:W-:Y:S02]  /*2c9f0*/  LOP3.LUT R0, R0, 0xfff7ffff, RZ, 0xc0, !PT ;  /* 0xfff7ffff00007812 */ /* 0x000fe400078ec0ff */
[----:B0-----:R-:W-:Y:S02]  /*2ca00*/  @!P5 IADD3 R76, P2, P4, R24, UR11, R36 ;  /* 0x0000000b184cdc10 */ /* 0x001fe4000fc5e024 */
[----:B------:R-:W-:Y:S02]  /*2ca10*/  @P5 LOP3.LUT R0, R0, 0x80000, RZ, 0xfc, !PT ;  /* 0x0008000000005812 */ /* 0x000fe400078efcff */
[----:B------:R-:W-:Y:S02]  /*2ca20*/  @!P5 IADD3.X R77, R31, UR10, R37, P2, P4 ;  /* 0x0000000a1f4ddc10 */ /* 0x000fe400097e8425 */
[----:B------:R-:W-:-:S13]  /*2ca30*/  ISETP.LT.OR P5, PT, R30, 0x42, !P6 ;  /* 0x000000421e00780c */ /* 0x000fda00077a1670 */
[----:B------:R-:W0:Y:S02]  /*2ca40*/  @!P5 LDC.64 R36, c[0x0][0x5c0] ;  /* 0x00017000ff24db82 */ /* 0x000e240000000a00 */
[----:B0-----:R-:W-:-:S04]  /*2ca50*/  @!P5 IADD3 R74, P2, P4, R24, UR11, R36 ;  /* 0x0000000b184adc10 */ /* 0x001fc8000fc5e024 */
[----:B------:R-:W-:Y:S02]  /*2ca60*/  @!P5 IADD3.X R75, R31, UR10, R37, P2, P4 ;  /* 0x0000000a1f4bdc10 */ /* 0x000fe400097e8425 */
[----:B------:R-:W-:-:S13]  /*2ca70*/  ISETP.LT.OR P2, PT, R30, 0x29, !P0 ;  /* 0x000000291e00780c */ /* 0x000fda0004741670 */
[----:B------:R-:W0:Y:S01]  /*2ca80*/  @!P2 LDC.64 R36, c[0x0][0x5c0] ;  /* 0x00017000ff24ab82 */ /* 0x000e220000000a00 */
[----:B------:R-:W-:Y:S02]  /*2ca90*/  @!P2 IMAD.MOV.U32 R38, RZ, RZ, R24 ;  /* 0x000000ffff26a224 */ /* 0x000fe400078e0018 */
[----:B------:R-:W-:Y:S02]  /*2caa0*/  @!P2 IMAD.MOV.U32 R39, RZ, RZ, R31 ;  /* 0x000000ffff27a224 */ /* 0x000fe400078e001f */
[----:B------:R-:W-:-:S03]  /*2cab0*/  @!P2 IMAD.WIDE.U32 R38, R10, 0x180, R38 ;  /* 0x000001800a26a825 */ /* 0x000fc600078e0026 */
[----:B0-----:R-:W-:Y:S02]  /*2cac0*/  @!P2 IADD3 R38, P4, R38, R36, RZ ;  /* 0x000000242626a210 */ /* 0x001fe40007f9e0ff */
[----:B--2---:R-:W-:-:S04]  /*2cad0*/  LOP3.LUT R35, R35, 0xff, RZ, 0xc0, !PT ;  /* 0x000000ff23237812 */ /* 0x004fc800078ec0ff */
[----:B------:R-:W-:-:S05]  /*2cae0*/  F2FP.F16.E4M3.UNPACK_B R35, R35 ;  /* 0x00000023ff23723e */ /* 0x000fca00020006ff */
[----:B------:R-:W-:-:S05]  /*2caf0*/  HADD2.F32 R35, -RZ, R35.H0_H0 ;  /* 0x20000023ff237230 */ /* 0x000fca0000004100 */
[----:B------:R-:W-:-:S04]  /*2cb00*/  FMUL R35, R35, UR46 ;  /* 0x0000002e23237c20 */ /* 0x000fc80008400000 */
[----:B---3--:R-:W-:Y:S01]  /*2cb10*/  FFMA R35, R83, UR47, R35 ;  /* 0x0000002f53237c23 */ /* 0x008fe20008000023 */
[----:B------:R-:W-:Y:S01]  /*2cb20*/  ISETP.LT.OR P1, PT, R30, 0x49, !P6 ;  /* 0x000000491e00780c */ /* 0x000fe20007721670 */
[----:B------:R-:W2:Y:S03]  /*2cb30*/  LDL.LU R83, [R1+0x54c] ;  /* 0x00054c0001537983 */ /* 0x000ea60000300800 */
[----:B------:R-:W-:-:S05]  /*2cb40*/  F2FP.SATFINITE.E4M3.F32.PACK_AB_MERGE_C R35, RZ, R35, RZ ;  /* 0x00000023ff23723e */ /* 0x000fca00048070ff */
[----:B------:R0:W-:Y:S02]  /*2cb50*/  @!P3 STG.E.U8 desc[UR52][R78.64+0x21], R35 ;  /* 0x000021234e00b986 */ /* 0x0001e4000c101134 */
[----:B0-----:R-:W-:-:S05]  /*2cb60*/  @!P2 IMAD R35, R11, 0x180, RZ ;  /* 0x000001800b23a824 */ /* 0x001fca00078e02ff */
[--C-:B------:R-:W-:Y:S02]  /*2cb70*/  @!P2 IADD3.X R39, R37, R39, R35.reuse, P4, !PT ;  /* 0x000000272527a210 */ /* 0x100fe400027fe423 */
[----:B------:R-:W-:Y:S01]  /*2cb80*/  PRMT R35, RZ, 0x7610, R35 ;  /* 0x00007610ff237816 */ /* 0x000fe20000000023 */
[----:B------:R-:W0:Y:S05]  /*2cb90*/  @!P1 LDC.64 R36, c[0x0][0x5c0] ;  /* 0x00017000ff249b82 */ /* 0x000e2a0000000a00 */
[----:B------:R-:W3:Y:S01]  /*2cba0*/  @!P2 LDG.E.U8 R35, desc[UR52][R22.64+0x28] ;  /* 0x000028341623a981 */ /* 0x000ee2000c1e1100 */
[----:B------:R-:W-:-:S04]  /*2cbb0*/  LOP3.LUT R0, R0, 0xfffbffff, RZ, 0xc0, !PT ;  /* 0xfffbffff00007812 */ /* 0x000fc800078ec0ff */
[----:B------:R-:W-:Y:S02]  /*2cbc0*/  @P5 LOP3.LUT R0, R0, 0x40000, RZ, 0xfc, !PT ;  /* 0x0004000000005812 */ /* 0x000fe400078efcff */
[----:B0-----:R-:W-:-:S04]  /*2cbd0*/  @!P1 IADD3 R80, P4, P5, R24, UR11, R36 ;  /* 0x0000000b18509c10 */ /* 0x001fc8000fd9e024 */
[----:B------:R-:W-:Y:S02]  /*2cbe0*/  @!P1 IADD3.X R81, R31, UR10, R37, P4, P5 ;  /* 0x0000000a1f519c10 */ /* 0x000fe4000a7ea425 */
[----:B---3--:R-:W-:-:S04]  /*2cbf0*/  LOP3.LUT R35, R35, 0xff, RZ, 0xc0, !PT ;  /* 0x000000ff23237812 */ /* 0x008fc800078ec0ff */
[----:B------:R-:W-:-:S05]  /*2cc00*/  F2FP.F16.E4M3.UNPACK_B R35, R35 ;  /* 0x00000023ff23723e */ /* 0x000fca00020006ff */
[----:B------:R-:W-:-:S05]  /*2cc10*/  HADD2.F32 R35, -RZ, R35.H0_H0 ;  /* 0x20000023ff237230 */ /* 0x000fca0000004100 */
[----:B------:R-:W-:-:S04]  /*2cc20*/  FMUL R35, R35, UR46 ;  /* 0x0000002e23237c20 */ /* 0x000fc80008400000 */
[----:B----4-:R-:W-:Y:S01]  /*2cc30*/  FFMA R35, R82, UR47, R35 ;  /* 0x0000002f52237c23 */ /* 0x010fe20008000023 */
[C---:B------:R-:W-:Y:S01]  /*2cc40*/  ISETP.LT.OR P3, PT, R30.reuse, 0x4a, !P6 ;  /* 0x0000004a1e00780c */ /* 0x040fe20007761670 */
[----:B------:R-:W3:Y:S03]  /*2cc50*/  LDL.LU R82, [R1+0x550] ;  /* 0x0005500001527983 */ /* 0x000ee60000300800 */
[----:B------:R-:W-:Y:S01]  /*2cc60*/  F2FP.SATFINITE.E4M3.F32.PACK_AB_MERGE_C R35, RZ, R35, RZ ;  /* 0x00000023ff23723e */ /* 0x000fe200048070ff */
[----:B------:R-:W4:Y:S04]  /*2cc70*/  LDL.LU R90, [R1+0x554] ;  /* 0x00055400015a7983 */ /* 0x000f280000300800 */
[----:B------:R0:W-:Y:S01]  /*2cc80*/  @!P2 STG.E.U8 desc[UR52][R38.64+0x28], R35 ;  /* 0x000028232600a986 */ /* 0x0001e2000c101134 */
[----:B------:R-:W-:-:S02]  /*2cc90*/  ISETP.LT.OR P2, PT, R30, 0x2a, !P0 ;  /* 0x0000002a1e00780c */ /* 0x000fc40004741670 */
[----:B------:R-:W-:Y:S01]  /*2cca0*/  LOP3.LUT R0, R0, 0xffdfffff, RZ, 0xc0, !PT ;  /* 0xffdfffff00007812 */ /* 0x000fe200078ec0ff */
        /* <DEDUP_REMOVED lines=11> */
[----:B------:R-:W-:-:S04]  /*2cd60*/  @P1 LOP3.LUT R0, R0, 0x200000, RZ, 0xfc, !PT ;  /* 0x0020000000001812 */ /* 0x000fc800078efcff */
[C---:B------:R-:W-:Y:S02]  /*2cd70*/  LOP3.LUT P1, RZ, R0.reuse, 0x1000000, RZ, 0xc0, !PT ;  /* 0x0100000000ff7812 */ /* 0x040fe4000782c0ff */
[----:B------:R-:W-:-:S04]  /*2cd80*/  LOP3.LUT R0, R0, 0xffefffff, RZ, 0xc0, !PT ;  /* 0xffefffff00007812 */ /* 0x000fc800078ec0ff */
[----:B------:R-:W-:Y:S02]  /*2cd90*/  @P3 LOP3.LUT R0, R0, 0x100000, RZ, 0xfc, !PT ;  /* 0x0010000000003812 */ /* 0x000fe400078efcff */
[----:B0-----:R-:W-:-:S04]  /*2cda0*/  @!P3 IADD3 R78, P4, P5, R24, UR11, R36 ;  /* 0x0000000b184ebc10 */ /* 0x001fc8000fd9e024 */
        /* <DEDUP_REMOVED lines=11> */
[----:B------:R-:W-:-:S13]  /*2ce60*/  ISETP.LT.OR P3, PT, R30, 0x51, !P6 ;  /* 0x000000511e00780c */ /* 0x000fda0007761670 */
[----:B------:R-:W0:Y:S01]  /*2ce70*/  @!P3 LDC.64 R36, c[0x0][0x5c0] ;  /* 0x00017000ff24bb82 */ /* 0x000e220000000a00 */
[----:B------:R-:W-:Y:S02]  /*2ce80*/  LOP3.LUT R0, R0, 0xff7fffff, RZ, 0xc0, !PT ;  /* 0xff7fffff00007812 */ /* 0x000fe400078ec0ff */
[----:B--2---:R-:W-:-:S04]  /*2ce90*/  LOP3.LUT R35, R35, 0xff, RZ, 0xc0, !PT ;  /* 0x000000ff23237812 */ /* 0x004fc800078ec0ff */
[----:B------:R-:W-:-:S05]  /*2cea0*/  F2FP.F16.E4M3.UNPACK_B R35, R35 ;  /* 0x00000023ff23723e */ /* 0x000fca00020006ff */
[----:B------:R-:W-:-:S05]  /*2ceb0*/  HADD2.F32 R35, -RZ, R35.H0_H0 ;  /* 0x20000023ff237230 */ /* 0x000fca0000004100 */
[----:B------:R-:W-:-:S04]  /*2cec0*/  FMUL R35, R35, UR46 ;  /* 0x0000002e23237c20 */ /* 0x000fc80008400000 */
[----:B---3--:R-:W-:-:S05]  /*2ced0*/  FFMA R35, R82, UR47, R35 ;  /* 0x0000002f52237c23 */ /* 0x008fca0008000023 */
[----:B------:R-:W-:-:S05]  /*2cee0*/  F2FP.SATFINITE.E4M3.F32.PACK_AB_MERGE_C R35, RZ, R35, RZ ;  /* 0x00000023ff23723e */ /* 0x000fca00048070ff */
[----:B------:R1:W-:Y:S02]  /*2cef0*/  @!P5 STG.E.U8 desc[UR52][R88.64+0x28], R35 ;  /* 0x000028235800d986 */ /* 0x0003e4000c101134 */
[----:B-1----:R-:W-:-:S06]  /*2cf00*/  PRMT R35, RZ, 0x7610, R35 ;  /* 0x00007610ff237816 */ /* 0x002fcc0000000023 */
[----:B------:R-:W2:Y:S01]  /*2cf10*/  @!P1 LDG.E.U8 R35, desc[UR52][R28.64+0x29] ;  /* 0x000029341c239981 */ /* 0x000ea2000c1e1100 */
        /* <DEDUP_REMOVED lines=17> */
[----:B----4-:R-:W-:Y:S02]  /*2d030*/  FFMA R35, R90, UR47, R35 ;  /* 0x0000002f5a237c23 */ /* 0x010fe40008000023 */
[----:B------:R-:W2:Y:S03]  /*2d040*/  LDL.LU R90, [R1+0x55c] ;  /* 0x00055c00015a7983 */ /* 0x000ea60000300800 */
[----:B------:R-:W-:Y:S01]  /*2d050*/  F2FP.SATFINITE.E4M3.F32.PACK_AB_MERGE_C R35, RZ, R35, RZ ;  /* 0x00000023ff23723e */ /* 0x000fe200048070ff */
[----:B------:R-:W3:Y:S04]  /*2d060*/  LDL.LU R92, [R1+0x560] ;  /* 0x00056000015c7983 */ /* 0x000ee80000300800 */
[----:B------:R0:W-:Y:S01]  /*2d070*/  @!P1 STG.E.U8 desc[UR52][R86.64+0x29], R35 ;  /* 0x0000292356009986 */ /* 0x0001e2000c101134 */
[----:B------:R-:W-:-:S03]  /*2d080*/  LOP3.LUT R0, R0, 0xffbfffff, RZ, 0xc0, !PT ;  /* 0xffbfffff00007812 */ /* 0x000fc600078ec0ff */
[----:B------:R-:W4:Y:S01]  /*2d090*/  LDL.LU R98, [R1+0x564] ;  /* 0x0005640001627983 */ /* 0x000f220000300800 */
[----:B0-----:R-:W-:Y:S01]  /*2d0a0*/  @!P2 IMAD R35, R11, 0x180, RZ ;  /* 0x000001800b23a824 */ /* 0x001fe200078e02ff */
[----:B------:R-:W-:Y:S02]  /*2d0b0*/  ISETP.LT.OR P1, PT, R30, 0x59, !P6 ;  /* 0x000000591e00780c */ /* 0x000fe40007721670 */
[----:B------:R-:W4:Y:S02]  /*2d0c0*/  LDL.LU R99, [R1+0x568] ;  /* 0x0005680001637983 */ /* 0x000f240000300800 */
[--C-:B------:R-:W-:Y:S02]  /*2d0d0*/  @!P2 IADD3.X R39, R37, R39, R35.reuse, P4, !PT ;  /* 0x000000272527a210 */ /* 0x100fe400027fe423 */
[----:B------:R-:W-:-:S06]  /*2d0e0*/  PRMT R35, RZ, 0x7610, R35 ;  /* 0x00007610ff237816 */ /* 0x000fcc0000000023 */
[----:B------:R-:W2:Y:S01]  /*2d0f0*/  @!P2 LDG.E.U8 R35, desc[UR52][R22.64+0x30] ;  /* 0x000030341623a981 */ /* 0x000ea2000c1e1100 */
[----:B------:R-:W0:Y:S02]  /*2d100*/  @!P1 LDC.64 R36, c[0x0][0x5c0] ;  /* 0x00017000ff249b82 */ /* 0x000e240000000a00 */
[----:B0-----:R-:W-:-:S04]  /*2d110*/  @!P1 IADD3 R88, P4, P5, R24, UR11, R36 ;  /* 0x0000000b18589c10 */ /* 0x001fc8000fd9e024 */
[----:B------:R-:W-:Y:S02]  /*2d120*/  @!P1 IADD3.X R89, R31, UR10, R37, P4, P5 ;  /* 0x0000000a1f599c10 */ /* 0x000fe4000a7ea425 */
[----:B--2---:R-:W-:-:S04]  /*2d130*/  LOP3.LUT R35, R35, 0xff, RZ, 0xc0, !PT ;  /* 0x000000ff23237812 */ /* 0x004fc800078ec0ff */
[----:B------:R-:W-:-:S05]  /*2d140*/  F2FP.F16.E4M3.UNPACK_B R35, R35 ;  /* 0x00000023ff23723e */ /* 0x000fca00020006ff */
[----:B------:R-:W-:-:S05]  /*2d150*/  HADD2.F32 R35, -RZ, R35.H0_H0 ;  /* 0x20000023ff237230 */ /* 0x000fca0000004100 */
[----:B------:R-:W-:-:S04]  /*2d160*/  FMUL R35, R35, UR46 ;  /* 0x0000002e23237c20 */ /* 0x000fc80008400000 */
[----:B------:R-:W-:-:S05]  /*2d170*/  FFMA R35, R91, UR47, R35 ;  /* 0x0000002f5b237c23 */ /* 0x000fca0008000023 */
        /* <DEDUP_REMOVED lines=9> */
[--C-:B------:R-:W-:Y:S02]  /*2d210*/  @!P2 IADD3.X R39, R39, R37, R35.reuse, P4, !PT ;  /* 0x000000252727a210 */ /* 0x100fe400027fe423 */
[----:B------:R-:W-:-:S06]  /*2d220*/  PRMT R35, RZ, 0x7610, R35 ;  /* 0x00007610ff237816 */ /* 0x000fcc0000000023 */
[----:B------:R-:W2:Y:S01]  /*2d230*/  @!P2 LDG.E.U8 R35, desc[UR52][R22.64+0x31] ;  /* 0x000031341623a981 */ /* 0x000ea2000c1e1100 */
[----:B------:R-:W-:-:S04]  /*2d240*/  @P3 LOP3.LUT R0, R0, 0x400000, RZ, 0xfc, !PT ;  /* 0x0040000000003812 */ /* 0x000fc800078efcff */
[----:B------:R-:W-:-:S04]  /*2d250*/  LOP3.LUT R0, R0, 0xfdffffff, RZ, 0xc0, !PT ;  /* 0xfdffffff00007812 */ /* 0x000fc800078ec0ff */
[----:B------:R-:W-:Y:S02]  /*2d260*/  @P1 LOP3.LUT R0, R0, 0x2000000, RZ, 0xfc, !PT ;  /* 0x0200000000001812 */ /* 0x000fe400078efcff */
[----:B------:R-:W-:-:S13]  /*2d270*/  ISETP.LT.OR P1, PT, R30, 0x5a, !P6 ;  /* 0x0000005a1e00780c */ /* 0x000fda0007721670 */
[----:B------:R-:W0:Y:S01]  /*2d280*/  @!P1 LDC.64 R36, c[0x0][0x5c0] ;  /* 0x00017000ff249b82 */ /* 0x000e220000000a00 */
        /* <DEDUP_REMOVED lines=15> */
[----:B------:R-:W-:-:S04]  /*2d380*/  LOP3.LUT P3, RZ, R32, 0x40000, RZ, 0xc0, !PT ;  /* 0x0004000020ff7812 */ /* 0x000fc8000786c0ff */
[----:B------:R-:W-:-:S13]  /*2d390*/  ISETP.LT.OR P1, PT, R30, 0x61, !P3 ;  /* 0x000000611e00780c */ /* 0x000fda0005f21670 */
[----:B------:R-:W0:Y:S01]  /*2d3a0*/  @!P1 LDC.64 R36, c[0x0][0x5c0] ;  /* 0x00017000ff249b82 */ /* 0x000e220000000a00 */
        /* <DEDUP_REMOVED lines=30> */
[----:B------:R-:W-:-:S03]  /*2d590*/  LOP3.LUT P1, RZ, R32, 0x20000, RZ, 0xc0, !PT ;  /* 0x0002000020ff7812 */ /* 0x000fc6000782c0ff */
[----:B------:R-:W4:Y:S01]  /*2d5a0*/  LDL.LU R106, [R1+0x574] ;  /* 0x00057400016a7983 */ /* 0x000f220000300800 */
[----:B0-----:R-:W-:Y:S01]  /*2d5b0*/  @!P2 IMAD R35, R11, 0x180, RZ ;  /* 0x000001800b23a824 */ /* 0x001fe200078e02ff */
[----:B------:R-:W-:Y:S02]  /*2d5c0*/  ISETP.LT.OR P6, PT, R30, 0x69, !P3 ;  /* 0x000000691e00780c */ /* 0x000fe40005fc1670 */
[----:B------:R-:W4:Y:S02]  /*2d5d0*/  LDL.LU R111, [R1+0x578] ;  /* 0x00057800016f7983 */ /* 0x000f240000300800 */
[--C-:B------:R-:W-:Y:S02]  /*2d5e0*/  @!P2 IADD3.X R39, R37, R39, R35.reuse, P4, !PT ;  /* 0x000000272527a210 */ /* 0x100fe400027fe423 */
[----:B------:R-:W4:Y:S01]  /*2d5f0*/  LDL.LU R110, [R1+0x57c] ;  /* 0x00057c00016e7983 */ /* 0x000f220000300800 */
        /* <DEDUP_REMOVED lines=22> */
[----:B------:R-:W-:-:S04]  /*2d760*/  LOP3.LUT R32, R32, 0xffffdfff, RZ, 0xc0, !PT ;  /* 0xffffdfff20207812 */ /* 0x000fc800078ec0ff */
[----:B------:R-:W-:Y:S02]  /*2d770*/  @P0 LOP3.LUT R32, R32, 0x2000, RZ, 0xfc, !PT ;  /* 0x0000200020200812 */ /* 0x000fe400078efcff */
        /* <DEDUP_REMOVED lines=11> */
[----:B------:R-:W0:Y:S02]  /*2d830*/  @!P6 LDC.64 R36, c[0x0][0x5c0] ;  /* 0x00017000ff24eb82 */ /* 0x000e240000000a00 */
[----:B0-----:R-:W-:-:S04]  /*2d840*/  @!P6 IADD3 R94, P4, P5, R24, UR8, R36 ;  /* 0x00000008185eec10 */ /* 0x001fc8000fd9e024 */
[----:B------:R-:W-:Y:S02]  /*2d850*/  @!P6 IADD3.X R95, R31, UR7, R37, P4, P5 ;  /* 0x000000071f5fec10 */ /* 0x000fe4000a7ea425 */
[----:B------:R-:W-:Y:S02]  /*2d860*/  LOP3.LUT P6, RZ, R0, 0x4000000, RZ, 0xc0, !PT ;  /* 0x0400000000ff7812 */ /* 0x000fe400078cc0ff */
        /* <DEDUP_REMOVED lines=16> */
[----:B------:R-:W0:Y:S01]  /*2d970*/  @!P5 LDC.64 R36, c[0x0][0x5c0] ;  /* 0x00017000ff24db82 */ /* 0x000e220000000a00 */
[----:B------:R-:W-:Y:S02]  /*2d980*/  ISETP.LT.OR P0, PT, R30, 0x79, !P3 ;  /* 0x000000791e00780c */ /* 0x000fe40005f01670 */
[----:B------:R-:W-:Y:S02]  /*2d990*/  LOP3.LUT R2, R2, 0xfffffffe, RZ, 0xc0, !PT ;  /* 0xfffffffe02027812 */ /* 0x000fe400078ec0ff */
[----:B0-----:R-:W-:-:S04]  /*2d9a0*/  @!P5 IADD3 R100, P2, P4, R24, UR8, R36 ;  /* 0x000000081864dc10 */ /* 0x001fc8000fc5e024 */
[----:B------:R-:W-:-:S05]  /*2d9b0*/  @!P5 IADD3.X R101, R31, UR7, R37, P2, P4 ;  /* 0x000000071f65dc10 */ /* 0x000fca00097e8425 */
[----:B------:R-:W0:Y:S01]  /*2d9c0*/  @!P0 LDC.64 R36, c[0x0][0x5c0] ;  /* 0x00017000ff248b82 */ /* 0x000e220000000a00 */
[----:B------:R-:W-:-:S04]  /*2d9d0*/  @P5 LOP3.LUT R2, R2, 0x1, RZ, 0xfc, !PT ;  /* 0x0000000102025812 */ /* 0x000fc800078efcff */
[----:B------:R-:W-:-:S04]  /*2d9e0*/  LOP3.LUT R2, R2, 0xfffffff7, RZ, 0xc0, !PT ;  /* 0xfffffff702027812 */ /* 0x000fc800078ec0ff */
[----:B------:R-:W-:Y:S02]  /*2d9f0*/  @P0 LOP3.LUT R2, R2, 0x8, RZ, 0xfc, !PT ;  /* 0x0000000802020812 */ /* 0x000fe400078efcff */
[----:B0-----:R-:W-:-:S04]  /*2da00*/  @!P0 IADD3 R108, P2, P4, R24, UR8, R36 ;  /* 0x00000008186c8c10 */ /* 0x001fc8000fc5e024 */
[----:B------:R-:W-:Y:S02]  /*2da10*/  @!P0 IADD3.X R109, R31, UR7, R37, P2, P4 ;  /* 0x000000071f6d8c10 */ /* 0x000fe400097e8425 */
[----:B------:R-:W-:-:S13]  /*2da20*/  ISETP.LT.OR P0, PT, R30, 0x7a, !P3 ;  /* 0x0000007a1e00780c */ /* 0x000fda0005f01670 */
[----:B------:R-:W0:Y:S01]  /*2da30*/  @!P0 LDC.64 R36, c[0x0][0x5c0] ;  /* 0x00017000ff248b82 */ /* 0x000e220000000a00 */
[----:B--2---:R-:W-:-:S04]  /*2da40*/  LOP3.LUT R35, R35, 0xff, RZ, 0xc0, !PT ;  /* 0x000000ff23237812 */ /* 0x004fc800078ec0ff */
[----:B------:R-:W-:-:S05]  /*2da50*/  F2FP.F16.E4M3.UNPACK_B R35, R35 ;  /* 0x00000023ff23723e */ /* 0x000fca00020006ff */
[----:B------:R-:W-:-:S05]  /*2da60*/  HADD2.F32 R35, -RZ, R35.H0_H0 ;  /* 0x20000023ff237230 */ /* 0x000fca0000004100 */
[----:B------:R-:W-:-:S04]  /*2da70*/  FMUL R35, R35, UR46 ;  /* 0x0000002e23237c20 */ /* 0x000fc80008400000 */
[----:B----4-:R-:W-:-:S05]  /*2da80*/  FFMA R35, R106, UR47, R35 ;  /* 0x0000002f6a237c23 */ /* 0x010fca0008000023 */
[----:B------:R-:W-:Y:S02]  /*2da90*/  F2FP.SATFINITE.E4M3.F32.PACK_AB_MERGE_C R35, RZ, R35, RZ ;  /* 0x00000023ff23723e */ /* 0x000fe400048070ff */
[----:B0-----:R-:W-:-:S03]  /*2daa0*/  @!P0 IADD3 R106, P2, P4, R24, UR8, R36 ;  /* 0x00000008186a8c10 */ /* 0x001fc6000fc5e024 */
[----:B------:R0:W-:Y:S01]  /*2dab0*/  @!P6 STG.E.U8 desc[UR52][R102.64+0x39], R35 ;  /* 0x000039236600e986 */ /* 0x0001e2000c101134 */
[----:B------:R-:W-:Y:S02]  /*2dac0*/  ISETP.GE.AND P6, PT, R9, 0x1, PT ;  /* 0x000000010900780c */ /* 0x000fe40003fc6270 */
[----:B------:R-:W-:Y:S02]  /*2dad0*/  @!P0 IADD3.X R107, R31, UR7, R37, P2, P4 ;  /* 0x000000071f6b8c10 */ /* 0x000fe400097e8425 */
[----:B------:R-:W-:Y:S02]  /*2dae0*/  ISETP.LT.OR P2, PT, R30, 0x41, !P6 ;  /* 0x000000411e00780c */ /* 0x000fe40007741670 */
[----:B0-----:R-:W-:-:S11]  /*2daf0*/  PRMT R35, RZ, 0x7610, R35 ;  /* 0x00007610ff237816 */ /* 0x001fd60000000023 */
[----:B------:R-:W2:Y:S01]  /*2db00*/  @!P2 LDG.E.U8 R35, desc[UR52][R26.64+0x40] ;  /* 0x000040341a23a981 */ /* 0x000ea2000c1e1100 */
[----:B------:R-:W0:Y:S02]  /*2db10*/  @!P2 LDC.64 R36, c[0x0][0x5c0] ;  /* 0x00017000ff24ab82 */ /* 0x000e240000000a00 */
[----:B0-----:R-:W-:-:S05]  /*2db20*/  @!P2 IADD3 R36, P4, R24, R36, RZ ;  /* 0x000000241824a210 */ /* 0x001fca0007f9e0ff */
[----:B------:R-:W-:Y:S01]  /*2db30*/  @!P2 IMAD.X R37, R31, 0x1, R37, P4 ;  /* 0x000000011f25a824 */ /* 0x000fe200020e0625 */
[----:B--2---:R-:W-:-:S04]  /*2db40*/  LOP3.LUT R35, R35, 0xff, RZ, 0xc0, !PT ;  /* 0x000000ff23237812 */ /* 0x004fc800078ec0ff */
[----:B------:R-:W-:-:S05]  /*2db50*/  F2FP.F16.E4M3.UNPACK_B R35, R35 ;  /* 0x00000023ff23723e */ /* 0x000fca00020006ff */
[----:B------:R-:W-:-:S05]  /*2db60*/  HADD2.F32 R35, -RZ, R35.H0_H0 ;  /* 0x20000023ff237230 */ /* 0x000fca0000004100 */
[----:B------:R-:W-:-:S04]  /*2db70*/  FMUL R35, R35, UR46 ;  /* 0x0000002e23237c20 */ /* 0x000fc80008400000 */
[----:B------:R-:W-:Y:S01]  /*2db80*/  FFMA R35, R111, UR47, R35 ;  /* 0x0000002f6f237c23 */ /* 0x000fe20008000023 */
[----:B------:R-:W-:Y:S01]  /*2db90*/  LOP3.LUT R2, R2, 0xfffffffb, RZ, 0xc0, !PT ;  /* 0xfffffffb02027812 */ /* 0x000fe200078ec0ff */
[----:B------:R-:W2:Y:S03]  /*2dba0*/  LDL.LU R111, [R1+0x580] ;  /* 0x00058000016f7983 */ /* 0x000ea60000300800 */
[----:B------:R-:W-:-:S05]  /*2dbb0*/  F2FP.SATFINITE.E4M3.F32.PACK_AB_MERGE_C R35, RZ, R35, RZ ;  /* 0x00000023ff23723e */ /* 0x000fca00048070ff */
[----:B------:R0:W-:Y:S01]  /*2dbc0*/  @!P2 STG.E.U8 desc[UR52][R36.64+0x40], R35 ;  /* 0x000040232400a986 */ /* 0x0001e2000c101134 */
[----:B------:R-:W-:Y:S02]  /*2dbd0*/  ISETP.LT.OR P2, PT, R30, 0x42, !P6 ;  /* 0x000000421e00780c */ /* 0x000fe40007741670 */
[----:B0-----:R-:W-:-:S11]  /*2dbe0*/  PRMT R35, RZ, 0x7610, R35 ;  /* 0x00007610ff237816 */ /* 0x001fd60000000023 */
[----:B------:R-:W0:Y:S01]  /*2dbf0*/  @!P2 LDC.64 R36, c[0x0][0x5c0] ;  /* 0x00017000ff24ab82 */ /* 0x000e220000000a00 */
[----:B------:R-:W3:Y:S01]  /*2dc00*/  @!P2 LDG.E.U8 R35, desc[UR52][R26.64+0x41] ;  /* 0x000041341a23a981 */ /* 0x000ee2000c1e1100 */
[----:B------:R-:W-:Y:S02]  /*2dc10*/  @P0 LOP3.LUT R2, R2, 0x4, RZ, 0xfc, !PT ;  /* 0x0000000402020812 */ /* 0x000fe400078efcff */
[----:B------:R-:W-:Y:S02]  /*2dc20*/  ISETP.LT.OR P0, PT, R30, 0x41, !P3 ;  /* 0x000000411e00780c */ /* 0x000fe40005f01670 */
[----:B0-----:R-:W-:-:S05]  /*2dc30*/  @!P2 IADD3 R36, P4, R24, R36, RZ ;  /* 0x000000241824a210 */ /* 0x001fca0007f9e0ff */
[----:B------:R-:W-:Y:S01]  /*2dc40*/  @!P2 IMAD.X R37, R31, 0x1, R37, P4 ;  /* 0x000000011f25a824 */ /* 0x000fe200020e0625 */
[----:B---3--:R-:W-:-:S04]  /*2dc50*/  LOP3.LUT R35, R35, 0xff, RZ, 0xc0, !PT ;  /* 0x000000ff23237812 */ /* 0x008fc800078ec0ff */
[----:B------:R-:W-:-:S05]  /*2dc60*/  F2FP.F16.E4M3.UNPACK_B R35, R35 ;  /* 0x00000023ff23723e */ /* 0x000fca00020006ff */
[----:B------:R-:W-:-:S05]  /*2dc70*/  HADD2.F32 R35, -RZ, R35.H0_H0 ;  /* 0x20000023ff237230 */ /* 0x000fca0000004100 */
[----:B------:R-:W-:-:S04]  /*2dc80*/  FMUL R35, R35, UR46 ;  /* 0x0000002e23237c20 */ /* 0x000fc80008400000 */
[----:B------:R-:W-:Y:S02]  /*2dc90*/  FFMA R35, R110, UR47, R35 ;  /* 0x0000002f6e237c23 */ /* 0x000fe40008000023 */
[----:B------:R-:W3:Y:S03]  /*2dca0*/  LDL.LU R110, [R1+0x584] ;  /* 0x00058400016e7983 */ /* 0x000ee60000300800 */
[----:B------:R-:W-:-:S05]  /*2dcb0*/  F2FP.SATFINITE.E4M3.F32.PACK_AB_MERGE_C R35, RZ, R35, RZ ;  /* 0x00000023ff23723e */ /* 0x000fca00048070ff */
[----:B------:R0:W-:Y:S02]  /*2dcc0*/  @!P2 STG.E.U8 desc[UR52][R36.64+0x41], R35 ;  /* 0x000041232400a986 */ /* 0x0001e4000c101134 */
[----:B0-----:R-:W-:-:S06]  /*2dcd0*/  PRMT R35, RZ, 0x7610, R35 ;  /* 0x00007610ff237816 */ /* 0x001fcc0000000023 */
[----:B------:R-:W4:Y:S01]  /*2dce0*/  @!P0 LDG.E.U8 R35, desc[UR52][R12.64+0x40] ;  /* 0x000040340c238981 */ /* 0x000f22000c1e1100 */
[----:B------:R-:W-:-:S13]  /*2dcf0*/  ISETP.LT.OR P5, PT, R30, 0x61, !P1 ;  /* 0x000000611e00780c */ /* 0x000fda0004fa1670 */
[----:B------:R-:W0:Y:S01]  /*2dd00*/  @!P5 LDC.64 R36, c[0x0][0x5c0] ;  /* 0x00017000ff24db82 */ /* 0x000e220000000a00 */
        /* <DEDUP_REMOVED lines=9> */
[----:B------:R-:W-:Y:S02]  /*2dda0*/  ISETP.LT.OR P0, PT, R30, 0x42, !P3 ;  /* 0x000000421e00780c */ /* 0x000fe40005f01670 */
[----:B-1----:R-:W-:-:S11]  /*2ddb0*/  PRMT R35, RZ, 0x7610, R35 ;  /* 0x00007610ff237816 */ /* 0x002fd60000000023 */
[----:B------:R-:W4:Y:S01]  /*2ddc0*/  @!P0 LDG.E.U8 R35, desc[UR52][R12.64+0x41] ;  /* 0x000041340c238981 */ /* 0x000f22000c1e1100 */
[----:B0-----:R-:W-:Y:S02]  /*2ddd0*/  @!P5 IADD3 R102, P2, P4, R24, UR6, R36 ;  /* 0x000000061866dc10 */ /* 0x001fe4000fc5e024 */
[----:B------:R-:W-:Y:S02]  /*2dde0*/  @P5 LOP3.LUT R0, R0, 0x10000000, RZ, 0xfc, !PT ;  /* 0x1000000000005812 */ /* 0x000fe400078efcff */
[----:B------:R-:W-:Y:S02]  /*2ddf0*/  @!P5 IADD3.X R103, R31, UR5, R37, P2, P4 ;  /* 0x000000051f67dc10 */ /* 0x000fe400097e8425 */
[----:B------:R-:W-:-:S13]  /*2de00*/  ISETP.LT.OR P5, PT, R30, 0x62, !P1 ;  /* 0x000000621e00780c */ /* 0x000fda0004fa1670 */
[----:B------:R-:W0:Y:S01]  /*2de10*/  @!P5 LDC.64 R36, c[0x0][0x5c0] ;  /* 0x00017000ff24db82 */ /* 0x000e220000000a00 */
[----:B------:R-:W-:-:S04]  /*2de20*/  LOP3.LUT R0, R0, 0xfbffffff, RZ, 0xc0, !PT ;  /* 0xfbffffff00007812 */ /* 0x000fc800078ec0ff */
[----:B------:R-:W-:Y:S02]  /*2de30*/  @P5 LOP3.LUT R0, R0, 0x4000000, RZ, 0xfc, !PT ;  /* 0x0400000000005812 */ /* 0x000fe400078efcff */
        /* <DEDUP_REMOVED lines=10> */
[----:B---3--:R-:W-:Y:S02]  /*2dee0*/  FFMA R35, R110, UR47, R35 ;  /* 0x0000002f6e237c23 */ /* 0x008fe40008000023 */
[----:B------:R-:W3:Y:S03]  /*2def0*/  LDL.LU R110, [R1+0x58c] ;  /* 0x00058c00016e7983 */ /* 0x000ee60000300800 */
[----:B------:R-:W-:Y:S01]  /*2df00*/  F2FP.SATFINITE.E4M3.F32.PACK_AB_MERGE_C R35, RZ, R35, RZ ;  /* 0x00000023ff23723e */ /* 0x000fe200048070ff */
[----:B------:R-:W4:Y:S04]  /*2df10*/  LDL.LU R112, [R1+0x590] ;  /* 0x0005900001707983 */ /* 0x000f280000300800 */
[----:B------:R0:W-:Y:S01]  /*2df20*/  @!P0 STG.E.U8 desc[UR52][R48.64+0x41], R35 ;  /* 0x0000412330008986 */ /* 0x0001e2000c101134 */
[----:B------:R-:W-:-:S02]  /*2df30*/  ISETP.LT.OR P0, PT, R30, 0x6a, !P1 ;  /* 0x0000006a1e00780c */ /* 0x000fc40004f01670 */
[----:B------:R-:W-:Y:S01]  /*2df40*/  LOP3.LUT R0, R0, 0xfffffbff, RZ, 0xc0, !PT ;  /* 0xfffffbff00007812 */ /* 0x000fe200078ec0ff */
[----:B------:R-:W4:Y:S10]  /*2df50*/  LDL.LU R116, [R1+0x594] ;  /* 0x0005940001747983 */ /* 0x000f340000300800 */
[----:B------:R-:W1:Y:S01]  /*2df60*/  @!P0 LDC.64 R36, c[0x0][0x5c0] ;  /* 0x00017000ff248b82 */ /* 0x000e620000000a00 */
[----:B0-----:R-:W-:Y:S01]  /*2df70*/  PRMT R35, RZ, 0x7610, R35 ;  /* 0x00007610ff237816 */ /* 0x001fe20000000023 */
[----:B------:R-:W4:Y:S01]  /*2df80*/  LDL.LU R119, [R1+0x598] ;  /* 0x0005980001777983 */ /* 0x000f220000300800 */
[----:B------:R-:W-:-:S02]  /*2df90*/  @P5 LOP3.LUT R0, R0, 0x400, RZ, 0xfc, !PT ;  /* 0x0000040000005812 */ /* 0x000fc400078efcff */
[----:B------:R-:W-:Y:S01]  /*2dfa0*/  LOP3.LUT R2, R2, 0xffffffef, RZ, 0xc0, !PT ;  /* 0xffffffef02027812 */ /* 0x000fe200078ec0ff */
[----:B------:R-:W4:Y:S01]  /*2dfb0*/  LDL.LU R118, [R1+0x59c] ;  /* 0x00059c0001767983 */ /* 0x000f220000300800 */
[----:B-1----:R-:W-:-:S03]  /*2dfc0*/  @!P0 IADD3 R48, P2, P4, R24, UR6, R36 ;  /* 0x0000000618308c10 */ /* 0x002fc6000fc5e024 */
[----:B------:R-:W4:Y:S01]  /*2dfd0*/  LDL.LU R120, [R1+0x5a0] ;  /* 0x0005a00001787983 */ /* 0x000f220000300800 */
[----:B------:R-:W-:-:S03]  /*2dfe0*/  @!P0 IADD3.X R49, R31, UR5, R37, P2, P4 ;  /* 0x000000051f318c10 */ /* 0x000fc600097e8425 */
[----:B------:R-:W4:Y:S01]  /*2dff0*/  LDL.LU R122, [R1+0x5a4] ;  /* 0x0005a400017a7983 */ /* 0x000f220000300800 */
[----:B------:R-:W-:Y:S02]  /*2e000*/  ISETP.LT.OR P2, PT, R30, 0x49, !P6 ;  /* 0x000000491e00780c */ /* 0x000fe40007741670 */
[----:B------:R-:W-:Y:S01]  /*2e010*/  LOP3.LUT R0, R0, 0xffffffef, RZ, 0xc0, !PT ;  /* 0xffffffef00007812 */ /* 0x000fe200078ec0ff */
[----:B------:R-:W4:Y:S10]  /*2e020*/  LDL.LU R127, [R1+0x5a8] ;  /* 0x0005a800017f7983 */ /* 0x000f340000300800 */
[----:B------:R-:W2:Y:S01]  /*2e030*/  @!P2 LDG.E.U8 R35, desc[UR52][R26.64+0x48] ;  /* 0x000048341a23a981 */ /* 0x000ea2000c1e1100 */
[----:B------:R-:W0:Y:S01]  /*2e040*/  @!P2 LDC.64 R36, c[0x0][0x5c0] ;  /* 0x00017000ff24ab82 */ /* 0x000e220000000a00 */
[----:B------:R-:W-:-:S02]  /*2e050*/  @P0 LOP3.LUT R0, R0, 0x10, RZ, 0xfc, !PT ;  /* 0x0000001000000812 */ /* 0x000fc400078efcff */
[----:B------:R-:W-:Y:S01]  /*2e060*/  ISETP.LT.OR P5, PT, R30, 0x71, !P1 ;  /* 0x000000711e00780c */ /* 0x000fe20004fa1670 */
[----:B------:R-:W4:Y:S01]  /*2e070*/  LDL.LU R126, [R1+0x5ac] ;  /* 0x0005ac00017e7983 */ /* 0x000f220000300800 */
[----:B0-----:R-:W-:-:S03]  /*2e080*/  @!P2 IADD3 R36, P4, R24, R36, RZ ;  /* 0x000000241824a210 */ /* 0x001fc60007f9e0ff */
[----:B------:R-:W4:Y:S02]  /*2e090*/  LDL.LU R128, [R1+0x5b0] ;  /* 0x0005b00001807983 */ /* 0x000f240000300800 */
[----:B------:R-:W-:Y:S01]  /*2e0a0*/  @!P2 IMAD.X R37, R31, 0x1, R37, P4 ;  /* 0x000000011f25a824 */ /* 0x000fe200020e0625 */
[----:B--2---:R-:W-:Y:S01]  /*2e0b0*/  LOP3.LUT R35, R35, 0xff, RZ, 0xc0, !PT ;  /* 0x000000ff23237812 */ /* 0x004fe200078ec0ff */
[----:B------:R-:W2:Y:S03]  /*2e0c0*/  LDL.LU R132, [R1+0x5b4] ;  /* 0x0005b40001847983 */ /* 0x000ea60000300800 */
[----:B------:R-:W-:Y:S01]  /*2e0d0*/  F2FP.F16.E4M3.UNPACK_B R35, R35 ;  /* 0x00000023ff23723e */ /* 0x000fe200020006ff */
[----:B------:R-:W2:Y:S04]  /*2e0e0*/  LDL.LU R151, [R1+0x5b8] ;  /* 0x0005b80001977983 */ /* 0x000ea80000300800 */
[----:B------:R-:W-:Y:S01]  /*2e0f0*/  HADD2.F32 R35, -RZ, R35.H0_H0 ;  /* 0x20000023ff237230 */ /* 0x000fe20000004100 */
[----:B------:R-:W-:Y:S01]  /*2e100*/  ISETP.LT.OR P0, PT, R30, 0x49, !P3 ;  /* 0x000000491e00780c */ /* 0x000fe20005f01670 */
[----:B------:R-:W2:Y:S03]  /*2e110*/  LDL.LU R150, [R1+0x5bc] ;  /* 0x0005bc0001967983 */ /* 0x000ea60000300800 */
[----:B------:R-:W-:-:S04]  /*2e120*/  FMUL R35, R35, UR46 ;  /* 0x0000002e23237c20 */ /* 0x000fc80008400000 */
[----:B------:R-:W-:-:S05]  /*2e130*/  FFMA R35, R111, UR47, R35 ;  /* 0x0000002f6f237c23 */ /* 0x000fca0008000023 */
[----:B------:R-:W-:-:S05]  /*2e140*/  F2FP.SATFINITE.E4M3.F32.PACK_AB_MERGE_C R35, RZ, R35, RZ ;  /* 0x00000023ff23723e */ /* 0x000fca00048070ff */
[----:B------:R0:W-:Y:S01]  /*2e150*/  @!P2 STG.E.U8 desc[UR52][R36.64+0x48], R35 ;  /* 0x000048232400a986 */ /* 0x0001e2000c101134 */
[----:B------:R-:W-:Y:S02]  /*2e160*/  ISETP.LT.OR P2, PT, R30, 0x4a, !P6 ;  /* 0x0000004a1e00780c */ /* 0x000fe40007741670 */
[----:B0-----:R-:W-:-:S11]  /*2e170*/  PRMT R35, RZ, 0x7610, R35 ;  /* 0x00007610ff237816 */ /* 0x001fd60000000023 */
[----:B------:R-:W0:Y:S01]  /*2e180*/  @!P2 LDC.64 R36, c[0x0][0x5c0] ;  /* 0x00017000ff24ab82 */ /* 0x000e220000000a00 */
[----:B------:R-:W3:Y:S01]  /*2e190*/  @!P2 LDG.E.U8 R35, desc[UR52][R26.64+0x49] ;  /* 0x000049341a23a981 */ /* 0x000ee2000c1e1100 */
[----:B0-----:R-:W-:-:S05]  /*2e1a0*/  @!P2 IADD3 R36, P4, R24, R36, RZ ;  /* 0x000000241824a210 */ /* 0x001fca0007f9e0ff */
[----:B------:R-:W-:Y:S01]  /*2e1b0*/  @!P2 IMAD.X R37, R31, 0x1, R37, P4 ;  /* 0x000000011f25a824 */ /* 0x000fe200020e0625 */
        /* <DEDUP_REMOVED lines=10> */
[----:B------:R-:W-:Y:S02]  /*2e260*/  @P5 LOP3.LUT R2, R2, 0x10, RZ, 0xfc, !PT ;  /* 0x0000001002025812 */ /* 0x000fe400078efcff */
        /* <DEDUP_REMOVED lines=8> */
[----:B-1----:R-:W-:-:S11]  /*2e2f0*/  PRMT R35, RZ, 0x7610, R35 ;  /* 0x00007610ff237816 */ /* 0x002fd60000000023 */
[----:B------:R-:W3:Y:S01]  /*2e300*/  @!P0 LDG.E.U8 R35, desc[UR52][R12.64+0x49] ;  /* 0x000049340c238981 */ /* 0x000ee2000c1e1100 */
        /* <DEDUP_REMOVED lines=12> */
[----:B---3--:R-:W-:-:S04]  /*2e3d0*/  LOP3.LUT R35, R35, 0xff, RZ, 0xc0, !PT ;  /* 0x000000ff23237812 */ /* 0x008fc800078ec0ff */
[----:B------:R-:W-:-:S05]  /*2e3e0*/  F2FP.F16.E4M3.UNPACK_B R35, R35 ;  /* 0x00000023ff23723e */ /* 0x000fca00020006ff */
[----:B------:R-:W-:-:S05]  /*2e3f0*/  HADD2.F32 R35, -RZ, R35.H0_H0 ;  /* 0x20000023ff237230 */ /* 0x000fca0000004100 */
[----:B------:R-:W-:-:S04]  /*2e400*/  FMUL R35, R35, UR46 ;  /* 0x0000002e23237c20 */ /* 0x000fc80008400000 */
[----:B------:R-:W-:-:S05]  /*2e410*/  FFMA R35, R116, UR47, R35 ;  /* 0x0000002f74237c23 */ /* 0x000fca0008000023 */
[----:B------:R-:W-:-:S05]  /*2e420*/  F2FP.SATFINITE.E4M3.F32.PACK_AB_MERGE_C R35, RZ, R35, RZ ;  /* 0x00000023ff23723e */ /* 0x000fca00048070ff */
[----:B------:R0:W-:Y:S01]  /*2e430*/  @!P0 STG.E.U8 desc[UR52][R44.64+0x49], R35 ;  /* 0x000049232c008986 */ /* 0x0001e2000c101134 */
[----:B------:R-:W-:-:S13]  /*2e440*/  ISETP.LT.OR P0, PT, R30, 0x7a, !P1 ;  /* 0x0000007a1e00780c */ /* 0x000fda0004f01670 */
[----:B------:R-:W1:Y:S01]  /*2e450*/  @!P0 LDC.64 R36, c[0x0][0x5c0] ;  /* 0x00017000ff248b82 */ /* 0x000e620000000a00 */
[----:B0-----:R-:W-:Y:S02]  /*2e460*/  PRMT R35, RZ, 0x7610, R35 ;  /* 0x00007610ff237816 */ /* 0x001fe40000000023 */
[----:B-1----:R-:W-:-:S04]  /*2e470*/  @!P0 IADD3 R116, P2, P4, R24, UR6, R36 ;  /* 0x0000000618748c10 */ /* 0x002fc8000fc5e024 */
[----:B------:R-:W-:Y:S02]  /*2e480*/  @!P0 IADD3.X R117, R31, UR5, R37, P2, P4 ;  /* 0x000000051f758c10 */ /* 0x000fe400097e8425 */
[----:B------:R-:W-:-:S13]  /*2e490*/  ISETP.LT.OR P2, PT, R30, 0x51, !P6 ;  /* 0x000000511e00780c */ /* 0x000fda0007741670 */
[----:B------:R-:W3:Y:S01]  /*2e4a0*/  @!P2 LDG.E.U8 R35, desc[UR52][R26.64+0x50] ;  /* 0x000050341a23a981 */ /* 0x000ee2000c1e1100 */
[----:B------:R-:W0:Y:S02]  /*2e4b0*/  @!P2 LDC.64 R36, c[0x0][0x5c0] ;  /* 0x00017000ff24ab82 */ /* 0x000e240000000a00 */
        /* <DEDUP_REMOVED lines=25> */
[----:B0-----:R-:W-:-:S06]  /*2e650*/  PRMT R35, RZ, 0x7610, R35 ;  /* 0x00007610ff237816 */ /* 0x001fcc0000000023 */
[----:B------:R-:W3:Y:S01]  /*2e660*/  @!P5 LDG.E.U8 R35, desc[UR52][R12.64+0x50] ;  /* 0x000050340c23d981 */ /* 0x000ee2000c1e1100 */
[----:B------:R-:W-:Y:S02]  /*2e670*/  LOP3.LUT R2, R2, 0xfff7ffff, RZ, 0xc0, !PT ;  /* 0xfff7ffff02027812 */ /* 0x000fe400078ec0ff */
[----:B------:R-:W-:Y:S02]  /*2e680*/  LOP3.LUT R32, R32, 0xfffeffff, RZ, 0xc0, !PT ;  /* 0xfffeffff20207812 */ /* 0x000fe400078ec0ff */
[----:B------:R-:W-:Y:S02]  /*2e690*/  @P0 LOP3.LUT R2, R2, 0x80000, RZ, 0xfc, !PT ;  /* 0x0008000002020812 */ /* 0x000fe400078efcff */
[----:B------:R-:W-:Y:S02]  /*2e6a0*/  ISETP.GE.AND P0, PT, R9, 0x101, PT ;  /* 0x000001010900780c */ /* 0x000fe40003f06270 */
[----:B------:R-:W-:Y:S02]  /*2e6b0*/  @P1 LOP3.LUT R32, R32, 0x10000, RZ, 0xfc, !PT ;  /* 0x0001000020201812 */ /* 0x000fe400078efcff */
[----:B------:R-:W-:-:S13]  /*2e6c0*/  ISETP.LT.OR P1, PT, R30, 0x61, !P0 ;  /* 0x000000611e00780c */ /* 0x000fda0004721670 */
[----:B------:R-:W0:Y:S01]  /*2e6d0*/  @!P1 LDC.64 R36, c[0x0][0x5c0] ;  /* 0x00017000ff249b82 */ /* 0x000e220000000a00 */
[----:B------:R-:W-:-:S04]  /*2e6e0*/  LOP3.LUT R2, R2, 0xfbffffff, RZ, 0xc0, !PT ;  /* 0xfbffffff02027812 */ /* 0x000fc800078ec0ff */
[----:B------:R-:W-:Y:S02]  /*2e6f0*/  @P1 LOP3.LUT R2, R2, 0x4000000, RZ, 0xfc, !PT ;  /* 0x0400000002021812 */ /* 0x000fe400078efcff */
[----:B0-----:R-:W-:-:S04]  /*2e700*/  @!P1 IADD3 R118, P2, P4, R24, UR11, R36 ;  /* 0x0000000b18769c10 */ /* 0x001fc8000fc5e024 */
[----:B------:R-:W-:Y:S02]  /*2e710*/  @!P1 IADD3.X R119, R31, UR10, R37, P2, P4 ;  /* 0x0000000a1f779c10 */ /* 0x000fe400097e8425 */
[----:B------:R-:W-:-:S13]  /*2e720*/  ISETP.LT.OR P1, PT, R30, 0x62, !P0 ;  /* 0x000000621e00780c */ /* 0x000fda0004721670 */
[----:B------:R-:W0:Y:S01]  /*2e730*/  @!P1 LDC.64 R36, c[0x0][0x5c0] ;  /* 0x00017000ff249b82 */ /* 0x000e220000000a00 */
        /* <DEDUP_REMOVED lines=8> */
[----:B-1----:R-:W-:-:S11]  /*2e7c0*/  PRMT R35, RZ, 0x7610, R35 ;  /* 0x00007610ff237816 */ /* 0x002fd60000000023 */
[----:B------:R-:W3:Y:S01]  /*2e7d0*/  @!P5 LDG.E.U8 R35, desc[UR52][R12.64+0x51] ;  /* 0x000051340c23d981 */ /* 0x000ee2000c1e1100 */
[----:B------:R-:W-:Y:S02]  /*2e7e0*/  LOP3.LUT R2, R2, 0xefffffff, RZ, 0xc0, !PT ;  /* 0xefffffff02027812 */ /* 0x000fe400078ec0ff */
        /* <DEDUP_REMOVED lines=15> */
[----:B------:R-:W-:Y:S01]  /*2e8e0*/  FFMA R35, R122, UR47, R35 ;  /* 0x0000002f7a237c23 */ /* 0x000fe20008000023 */
[----:B0-----:R-:W-:-:S04]  /*2e8f0*/  @!P1 IADD3 R122, P2, P4, R24, UR11, R36 ;  /* 0x0000000b187a9c10 */ /* 0x001fc8000fc5e024 */
[----:B------:R-:W-:Y:S02]  /*2e900*/  @!P1 IADD3.X R123, R31, UR10, R37, P2, P4 ;  /* 0x0000000a1f7b9c10 */ /* 0x000fe400097e8425 */
[----:B------:R-:W-:Y:S02]  /*2e910*/  ISETP.LT.OR P2, PT, R30, 0x59, !P6 ;  /* 0x000000591e00780c */ /* 0x000fe40007741670 */
[----:B------:R-:W-:-:S05]  /*2e920*/  F2FP.SATFINITE.E4M3.F32.PACK_AB_MERGE_C R35, RZ, R35, RZ ;  /* 0x00000023ff23723e */ /* 0x000fca00048070ff */
[----:B------:R0:W-:Y:S06]  /*2e930*/  @!P5 STG.E.U8 desc[UR52][R64.64+0x51], R35 ;  /* 0x000051234000d986 */ /* 0x0001ec000c101134 */
[----:B------:R-:W1:Y:S01]  /*2e940*/  @!P2 LDC.64 R36, c[0x0][0x5c0] ;  /* 0x00017000ff24ab82 */ /* 0x000e620000000a00 */
[----:B0-----:R-:W-:-:S06]  /*2e950*/  PRMT R35, RZ, 0x7610, R35 ;  /* 0x00007610ff237816 */ /* 0x001fcc0000000023 */
[----:B------:R-:W3:Y:S01]  /*2e960*/  @!P2 LDG.E.U8 R35, desc[UR52][R26.64+0x58] ;  /* 0x000058341a23a981 */ /* 0x000ee2000c1e1100 */
[----:B-1----:R-:W-:-:S05]  /*2e970*/  @!P2 IADD3 R36, P4, R24, R36, RZ ;  /* 0x000000241824a210 */ /* 0x002fca0007f9e0ff */
        /* <DEDUP_REMOVED lines=14> */
[----:B------:R-:W-:Y:S01]  /*2ea60*/  @!P2 IMAD.X R37, R31, 0x1, R37, P4 ;  /* 0x000000011f25a824 */ /* 0x000fe200020e0625 */
[----:B------:R-:W-:Y:S02]  /*2ea70*/  LOP3.LUT R0, R0, 0xfffff7ff, RZ, 0xc0, !PT ;  /* 0xfffff7ff00007812 */ /* 0x000fe400078ec0ff */
        /* <DEDUP_REMOVED lines=29> */
[----:B------:R0:W-:Y:S02]  /*2ec50*/  @!P6 STG.E.U8 desc[UR52][R66.64+0x58], R35 ;  /* 0x000058234200e986 */ /* 0x0001e4000c101134 */
[----:B0-----:R-:W-:-:S06]  /*2ec60*/  PRMT R35, RZ, 0x7610, R35 ;  /* 0x00007610ff237816 */ /* 0x001fcc0000000023 */
[----:B------:R-:W3:Y:S01]  /*2ec70*/  @!P1 LDG.E.U8 R35, desc[UR52][R12.64+0x59] ;  /* 0x000059340c239981 */ /* 0x000ee2000c1e1100 */
[----:B------:R-:W-:Y:S02]  /*2ec80*/  LOP3.LUT P5, RZ, R0, 0x1000, RZ, 0xc0, !PT ;  /* 0x0000100000ff7812 */ /* 0x000fe400078ac0ff */
[----:B---3--:R-:W-:-:S04]  /*2ec90*/  LOP3.LUT R35, R35, 0xff, RZ, 0xc0, !PT ;  /* 0x000000ff23237812 */ /* 0x008fc800078ec0ff */
[----:B------:R-:W-:-:S05]  /*2eca0*/  F2FP.F16.E4M3.UNPACK_B R35, R35 ;  /* 0x00000023ff23723e */ /* 0x000fca00020006ff */
[----:B------:R-:W-:-:S05]  /*2ecb0*/  HADD2.F32 R35, -RZ, R35.H0_H0 ;  /* 0x20000023ff237230 */ /* 0x000fca0000004100 */
[----:B------:R-:W-:-:S04]  /*2ecc0*/  FMUL R35, R35, UR46 ;  /* 0x0000002e23237c20 */ /* 0x000fc80008400000 */
[----:B--2---:R-:W-:-:S05]  /*2ecd0*/  FFMA R35, R132, UR47, R35 ;  /* 0x0000002f84237c23 */ /* 0x004fca0008000023 */
[----:B------:R-:W-:-:S05]  /*2ece0*/  F2FP.SATFINITE.E4M3.F32.PACK_AB_MERGE_C R35, RZ, R35, RZ ;  /* 0x00000023ff23723e */ /* 0x000fca00048070ff */
[----:B------:R0:W-:Y:S02]  /*2ecf0*/  @!P1 STG.E.U8 desc[UR52][R50.64+0x59], R35 ;  /* 0x0000592332009986 */ /* 0x0001e4000c101134 */
[----:B0-----:R-:W-:-:S06]  /*2ed00*/  PRMT R35, RZ, 0x7610, R35 ;  /* 0x00007610ff237816 */ /* 0x001fcc0000000023 */
[----:B------:R-:W2:Y:S01]  /*2ed10*/  @!P5 LDG.E.U8 R35, desc[UR52][R14.64+0x40] ;  /* 0x000040340e23d981 */ /* 0x000ea2000c1e1100 */
[----:B------:R-:W-:-:S13]  /*2ed20*/  ISETP.LT.OR P6, PT, R30, 0x79, !P0 ;  /* 0x000000791e00780c */ /* 0x000fda00047c1670 */
[----:B------:R-:W0:Y:S01]  /*2ed30*/  @!P6 LDC.64 R36, c[0x0][0x5c0] ;  /* 0x00017000ff24eb82 */ /* 0x000e220000000a00 */
[----:B------:R-:W-:-:S04]  /*2ed40*/  LOP3.LUT R34, R34, 0xfeffffff, RZ, 0xc0, !PT ;  /* 0xfeffffff22227812 */ /* 0x000fc800078ec0ff */
[----:B------:R-:W-:Y:S02]  /*2ed50*/  @P6 LOP3.LUT R34, R34, 0x1000000, RZ, 0xfc, !PT ;  /* 0x0100000022226812 */ /* 0x000fe400078efcff */
        /* <DEDUP_REMOVED lines=9> */
[----:B------:R-:W-:Y:S01]  /*2edf0*/  FFMA R35, R151, UR47, R35 ;  /* 0x0000002f97237c23 */ /* 0x000fe20008000023 */
[----:B------:R-:W-:Y:S02]  /*2ee00*/  LOP3.LUT R0, R0, 0xffffdfff, RZ, 0xc0, !PT ;  /* 0xffffdfff00007812 */ /* 0x000fe400078ec0ff */
[----:B------:R-:W-:Y:S01]  /*2ee10*/  LOP3.LUT R3, R3, 0xfffbffff, RZ, 0xc0, !PT ;  /* 0xfffbffff03037812 */ /* 0x000fe200078ec0ff */
[----:B------:R-:W-:Y:S01]  /*2ee20*/  IMAD.U32 R38, RZ, RZ, UR7 ;  /* 0x00000007ff267e24 */ /* 0x000fe2000f8e00ff */
[----:B------:R-:W-:Y:S01]  /*2ee30*/  F2FP.SATFINITE.E4M3.F32.PACK_AB_MERGE_C R35, RZ, R35, RZ ;  /* 0x00000023ff23723e */ /* 0x000fe200048070ff */
[----:B------:R-:W2:Y:S04]  /*2ee40*/  LDL.LU R151, [R1+0x5c0] ;  /* 0x0005c00001977983 */ /* 0x000ea80000300800 */
[----:B------:R1:W-:Y:S02]  /*2ee50*/  @!P5 STG.E.U8 desc[UR52][R62.64+0x40], R35 ;  /* 0x000040233e00d986 */ /* 0x0003e4000c101134 */
[----:B-1----:R-:W-:-:S06]  /*2ee60*/  PRMT R35, RZ, 0x7610, R35 ;  /* 0x00007610ff237816 */ /* 0x002fcc0000000023 */
[----:B------:R-:W3:Y:S01]  /*2ee70*/  @!P6 LDG.E.U8 R35, desc[UR52][R14.64+0x41] ;  /* 0x000041340e23e981 */ /* 0x000ee2000c1e1100 */
[----:B0-----:R-:W-:Y:S02]  /*2ee80*/  @!P1 IADD3 R132, P2, P4, R24, UR11, R36 ;  /* 0x0000000b18849c10 */ /* 0x001fe4000fc5e024 */
[----:B------:R-:W-:Y:S02]  /*2ee90*/  @P1 LOP3.LUT R0, R0, 0x2000, RZ, 0xfc, !PT ;  /* 0x0000200000001812 */ /* 0x000fe400078efcff */
[----:B------:R-:W-:Y:S02]  /*2eea0*/  @!P1 IADD3.X R133, R31, UR10, R37, P2, P4 ;  /* 0x0000000a1f859c10 */ /* 0x000fe400097e8425 */
[----:B------:R-:W-:Y:S02]  /*2eeb0*/  ISETP.LT.OR P1, PT, R30, 0x81, !P3 ;  /* 0x000000811e00780c */ /* 0x000fe40005f21670 */
[----:B------:R-:W-:-:S11]  /*2eec0*/  LOP3.LUT R32, R32, 0xffff7fff, RZ, 0xc0, !PT ;  /* 0xffff7fff20207812 */ /* 0x000fd600078ec0ff */
[----:B------:R-:W0:Y:S01]  /*2eed0*/  @!P1 LDC.64 R36, c[0x0][0x5c0] ;  /* 0x00017000ff249b82 */ /* 0x000e220000000a00 */
[----:B------:R-:W-:Y:S02]  /*2eee0*/  @P0 LOP3.LUT R32, R32, 0x8000, RZ, 0xfc, !PT ;  /* 0x0000800020200812 */ /* 0x000fe400078efcff */
[----:B------:R-:W-:Y:S02]  /*2eef0*/  ISETP.LT.OR P0, PT, R30, 0x82, !P3 ;  /* 0x000000821e00780c */ /* 0x000fe40005f01670 */
[----:B0-----:R-:W-:-:S04]  /*2ef00*/  @!P1 IADD3 R158, P2, P4, R24, UR8, R36 ;  /* 0x00000008189e9c10 */ /* 0x001fc8000fc5e024 */
[----:B------:R-:W-:-:S07]  /*2ef10*/  @!P1 IADD3.X R159, R31, UR7, R37, P2, P4 ;  /* 0x000000071f9f9c10 */ /* 0x000fce00097e8425 */
[----:B------:R-:W0:Y:S01]  /*2ef20*/  @!P0 LDC.64 R36, c[0x0][0x5c0] ;  /* 0x00017000ff248b82 */ /* 0x000e220000000a00 */
[----:B------:R-:W-:-:S04]  /*2ef30*/  @P1 LOP3.LUT R3, R3, 0x40000, RZ, 0xfc, !PT ;  /* 0x0004000003031812 */ /* 0x000fc800078efcff */
[----:B------:R-:W-:-:S04]  /*2ef40*/  LOP3.LUT R3, R3, 0xfffdffff, RZ, 0xc0, !PT ;  /* 0xfffdffff03037812 */ /* 0x000fc800078ec0ff */
[----:B------:R-:W-:Y:S02]  /*2ef50*/  @P0 LOP3.LUT R3, R3, 0x20000, RZ, 0xfc, !PT ;  /* 0x0002000003030812 */ /* 0x000fe400078efcff */
[----:B0-----:R-:W-:-:S04]  /*2ef60*/  @!P0 IADD3 R160, P2, P4, R24, UR8, R36 ;  /* 0x0000000818a08c10 */ /* 0x001fc8000fc5e024 */
[----:B------:R-:W-:Y:S02]  /*2ef70*/  @!P0 IADD3.X R161, R31, UR7, R37, P2, P4 ;  /* 0x000000071fa18c10 */ /* 0x000fe400097e8425 */
[----:B------:R-:W-:-:S04]  /*2ef80*/  ISETP.GE.AND P0, PT, R9, 0x89, PT ;  /* 0x000000890900780c */ /* 0x000fc80003f06270 */
[----:B------:R-:W-:-:S13]  /*2ef90*/  ISETP.LT.OR P4, PT, R30, 0x41, !P0 ;  /* 0x000000411e00780c */ /* 0x000fda0004781670 */
[----:B------:R-:W0:Y:S01]  /*2efa0*/  @!P4 LDC.64 R36, c[0x0][0x5c0] ;  /* 0x00017000ff24cb82 */ /* 0x000e220000000a00 */
        /* <DEDUP_REMOVED lines=15> */
[C---:B------:R-:W-:Y:S02]  /*2f0a0*/  ISETP.LT.OR P2, PT, R30.reuse, 0x42, !P0 ;  /* 0x000000421e00780c */ /* 0x040fe40004741670 */
[----:B------:R-:W-:Y:S01]  /*2f0b0*/  ISETP.LT.OR P1, PT, R30, 0x89, !P3 ;  /* 0x000000891e00780c */ /* 0x000fe20005f21670 */
[----:B------:R-:W-:-:S10]  /*2f0c0*/  IMAD.U32 R40, RZ, RZ, UR8 ;  /* 0x00000008ff287e24 */ /* 0x000fd4000f8e00ff */
[----:B------:R-:W0:Y:S01]  /*2f0d0*/  @!P2 LDC.64 R38, c[0x0][0x5c0] ;  /* 0x00017000ff26ab82 */ /* 0x000e220000000a00 */
[----:B----4-:R-:W-:-:S04]  /*2f0e0*/  LOP3.LUT R35, R35, 0xff, RZ, 0xc0, !PT ;  /* 0x000000ff23237812 */ /* 0x010fc800078ec0ff */
[----:B------:R-:W-:-:S05]  /*2f0f0*/  F2FP.F16.E4M3.UNPACK_B R35, R35 ;  /* 0x00000023ff23723e */ /* 0x000fca00020006ff */
[----:B------:R-:W-:-:S05]  /*2f100*/  HADD2.F32 R35, -RZ, R35.H0_H0 ;  /* 0x20000023ff237230 */ /* 0x000fca0000004100 */
[----:B------:R-:W-:-:S04]  /*2f110*/  FMUL R35, R35, UR46 ;  /* 0x0000002e23237c20 */ /* 0x000fc80008400000 */
[----:B--2---:R-:W-:Y:S01]  /*2f120*/  FFMA R35, R151, UR47, R35 ;  /* 0x0000002f97237c23 */ /* 0x004fe20008000023 */
[----:B------:R-:W-:Y:S01]  /*2f130*/  IMAD.U32 R41, RZ, RZ, UR7 ;  /* 0x00000007ff297e24 */ /* 0x000fe2000f8e00ff */
[----:B------:R-:W-:Y:S01]  /*2f140*/  @!P2 IADD3 R40, P5, P6, R40, UR6, R24 ;  /* 0x000000062828ac10 */ /* 0x000fe2000febe018 */
[----:B------:R-:W2:Y:S02]  /*2f150*/  LDL.LU R151, [R1+0x5c8] ;  /* 0x0005c80001977983 */ /* 0x000ea40000300800 */
[----:B------:R-:W-:-:S05]  /*2f160*/  F2FP.SATFINITE.E4M3.F32.PACK_AB_MERGE_C R35, RZ, R35, RZ ;  /* 0x00000023ff23723e */ /* 0x000fca00048070ff */
[----:B------:R1:W-:Y:S02]  /*2f170*/  @!P4 STG.E.U8 desc[UR52][R36.64+0x40], R35 ;  /* 0x000040232400c986 */ /* 0x0003e4000c101134 */
[----:B-1----:R-:W-:Y:S01]  /*2f180*/  PRMT R35, RZ, 0x7610, R35 ;  /* 0x00007610ff237816 */ /* 0x002fe20000000023 */
[----:B------:R-:W1:Y:S05]  /*2f190*/  @!P1 LDC.64 R36, c[0x0][0x5c0] ;  /* 0x00017000ff249b82 */ /* 0x000e6a0000000a00 */
[----:B------:R-:W4:Y:S01]  /*2f1a0*/  @!P2 LDG.E.U8 R35, desc[UR52][R16.64+0x41] ;  /* 0x000041341023a981 */ /* 0x000f22000c1e1100 */
[----:B------:R-:W-:Y:S02]  /*2f1b0*/  @!P2 IADD3.X R41, R41, UR5, R31, P5, P6 ;  /* 0x000000052929ac10 */ /* 0x000fe4000afec41f */
[----:B------:R-:W-:-:S02]  /*2f1c0*/  LOP3.LUT R3, R3, 0xfff7ffff, RZ, 0xc0, !PT ;  /* 0xfff7ffff03037812 */ /* 0x000fc400078ec0ff */
[----:B0-----:R-:W-:Y:S02]  /*2f1d0*/  @!P2 IADD3 R38, P4, R40, R38, RZ ;  /* 0x000000262826a210 */ /* 0x001fe40007f9e0ff */
[----:B------:R-:W-:Y:S02]  /*2f1e0*/  @P1 LOP3.LUT R3, R3, 0x80000, RZ, 0xfc, !PT ;  /* 0x0008000003031812 */ /* 0x000fe400078efcff */
[----:B-1----:R-:W-:-:S04]  /*2f1f0*/  @!P1 IADD3 R164, P5, P6, R24, UR8, R36 ;  /* 0x0000000818a49c10 */ /* 0x002fc8000febe024 */
[----:B------:R-:W-:Y:S02]  /*2f200*/  @!P1 IADD3.X R165, R31, UR7, R37, P5, P6 ;  /* 0x000000071fa59c10 */ /* 0x000fe4000afec425 */
[----:B------:R-:W-:Y:S01]  /*2f210*/  LOP3.LUT P1, RZ, R32, 0x10000, RZ, 0xc0, !PT ;  /* 0x0001000020ff7812 */ /* 0x000fe2000782c0ff */
[----:B------:R-:W-:-:S03]  /*2f220*/  @!P2 IMAD.X R39, R41, 0x1, R39, P4 ;  /* 0x000000012927a824 */ /* 0x000fc600020e0627 */
[----:B------:R-:W-:Y:S02]  /*2f230*/  ISETP.LT.OR P6, PT, R30, 0x49, !P1 ;  /* 0x000000491e00780c */ /* 0x000fe40004fc1670 */
        /* <DEDUP_REMOVED lines=19> */
[----:B--2---:R-:W-:Y:S01]  /*2f370*/  FFMA R35, R151, UR47, R35 ;  /* 0x0000002f97237c23 */ /* 0x004fe20008000023 */
[----:B------:R-:W-:Y:S01]  /*2f380*/  @!P5 IADD3.X R163, R31, UR7, R37, P2, P4 ;  /* 0x000000071fa3dc10 */ /* 0x000fe200097e8425 */
[----:B------:R-:W-:Y:S01]  /*2f390*/  IMAD.U32 R38, RZ, RZ, UR7 ;  /* 0x00000007ff267e24 */ /* 0x000fe2000f8e00ff */
[----:B------:R-:W-:Y:S01]  /*2f3a0*/  LOP3.LUT R3, R3, 0xffff7fff, RZ, 0xc0, !PT ;  /* 0xffff7fff03037812 */ /* 0x000fe200078ec0ff */
[----:B------:R-:W2:Y:S01]  /*2f3b0*/  LDL.LU R151, [R1+0x5d0] ;  /* 0x0005d00001977983 */ /* 0x000ea20000300800 */
[----:B------:R-:W-:-:S05]  /*2f3c0*/  F2FP.SATFINITE.E4M3.F32.PACK_AB_MERGE_C R35, RZ, R35, RZ ;  /* 0x00000023ff23723e */ /* 0x000fca00048070ff */
[----:B------:R0:W-:Y:S01]  /*2f3d0*/  @!P6 STG.E.U8 desc[UR52][R46.64+0x48], R35 ;  /* 0x000048232e00e986 */ /* 0x0001e2000c101134 */
[----:B------:R-:W-:Y:S02]  /*2f3e0*/  ISETP.LT.OR P6, PT, R30, 0x4a, !P1 ;  /* 0x0000004a1e00780c */ /* 0x000fe40004fc1670 */
[----:B0-----:R-:W-:-:S11]  /*2f3f0*/  PRMT R35, RZ, 0x7610, R35 ;  /* 0x00007610ff237816 */ /* 0x001fd60000000023 */
[----:B------:R-:W4:Y:S01]  /*2f400*/  @!P6 LDG.E.U8 R35, desc[UR52][R14.64+0x49] ;  /* 0x000049340e23e981 */ /* 0x000f22000c1e1100 */
[----:B------:R-:W-:-:S13]  /*2f410*/  ISETP.LT.OR P5, PT, R30, 0x91, !P3 ;  /* 0x000000911e00780c */ /* 0x000fda0005fa1670 */
[----:B------:R-:W0:Y:S01]  /*2f420*/  @!P5 LDC.64 R36, c[0x0][0x5c0] ;  /* 0x00017000ff24db82 */ /* 0x000e220000000a00 */
[----:B------:R-:W-:Y:S02]  /*2f430*/  @P5 LOP3.LUT R3, R3, 0x8000, RZ, 0xfc, !PT ;  /* 0x0000800003035812 */ /* 0x000fe400078efcff */
        /* <DEDUP_REMOVED lines=8> */
[----:B------:R-:W-:-:S04]  /*2f4c0*/  LOP3.LUT R3, R3, 0xffffdfff, RZ, 0xc0, !PT ;  /* 0xffffdfff03037812 */ /* 0x000fc800078ec0ff */
[----:B------:R-:W-:Y:S02]  /*2f4d0*/  @P5 LOP3.LUT R3, R3, 0x2000, RZ, 0xfc, !PT ;  /* 0x0000200003035812 */ /* 0x000fe400078efcff */
        /* <DEDUP_REMOVED lines=16> */
[----:B----4-:R-:W-:-:S11]  /*2f5e0*/  LOP3.LUT R35, R35, 0xff, RZ, 0xc0, !PT ;  /* 0x000000ff23237812 */ /* 0x010fd600078ec0ff */
[----:B------:R-:W0:Y:S01]  /*2f5f0*/  @!P2 LDC.64 R38, c[0x0][0x5c0] ;  /* 0x00017000ff26ab82 */ /* 0x000e220000000a00 */
[----:B------:R-:W-:-:S05]  /*2f600*/  F2FP.F16.E4M3.UNPACK_B R35, R35 ;  /* 0x00000023ff23723e */ /* 0x000fca00020006ff */
[----:B------:R-:W-:-:S05]  /*2f610*/  HADD2.F32 R35, -RZ, R35.H0_H0 ;  /* 0x20000023ff237230 */ /* 0x000fca0000004100 */
[----:B------:R-:W-:-:S04]  /*2f620*/  FMUL R35, R35, UR46 ;  /* 0x0000002e23237c20 */ /* 0x000fc80008400000 */
[----:B--2---:R-:W-:Y:S01]  /*2f630*/  FFMA R35, R151, UR47, R35 ;  /* 0x0000002f97237c23 */ /* 0x004fe20008000023 */
[----:B------:R-:W-:Y:S01]  /*2f640*/  ISETP.LT.OR P0, PT, R30, 0x99, !P3 ;  /* 0x000000991e00780c */ /* 0x000fe20005f01670 */
[----:B------:R-:W-:Y:S02]  /*2f650*/  IMAD.U32 R40, RZ, RZ, UR8 ;  /* 0x00000008ff287e24 */ /* 0x000fe4000f8e00ff */
[----:B------:R-:W-:Y:S01]  /*2f660*/  IMAD.U32 R41, RZ, RZ, UR7 ;  /* 0x00000007ff297e24 */ /* 0x000fe2000f8e00ff */
[----:B------:R-:W-:Y:S01]  /*2f670*/  F2FP.SATFINITE.E4M3.F32.PACK_AB_MERGE_C R35, RZ, R35, RZ ;  /* 0x00000023ff23723e */ /* 0x000fe200048070ff */
[----:B------:R-:W2:Y:S04]  /*2f680*/  LDL.LU R151, [R1+0x5d8] ;  /* 0x0005d80001977983 */ /* 0x000ea80000300800 */
[----:B------:R1:W-:Y:S02]  /*2f690*/  @!P4 STG.E.U8 desc[UR52][R36.64+0x48], R35 ;  /* 0x000048232400c986 */ /* 0x0003e4000c101134 */
[----:B-1----:R-:W-:-:S02]  /*2f6a0*/  PRMT R35, RZ, 0x7610, R35 ;  /* 0x00007610ff237816 */ /* 0x002fc40000000023 */
[----:B------:R-:W1:Y:S04]  /*2f6b0*/  @!P0 LDC.64 R36, c[0x0][0x5c0] ;  /* 0x00017000ff248b82 */ /* 0x000e680000000a00 */
[----:B------:R-:W4:Y:S01]  /*2f6c0*/  @!P2 LDG.E.U8 R35, desc[UR52][R16.64+0x49] ;  /* 0x000049341023a981 */ /* 0x000f22000c1e1100 */
[----:B------:R-:W-:Y:S02]  /*2f6d0*/  @!P2 IADD3 R40, P5, P6, R40, UR6, R24 ;  /* 0x000000062828ac10 */ /* 0x000fe4000febe018 */
[----:B------:R-:W-:Y:S02]  /*2f6e0*/  LOP3.LUT R3, R3, 0xfffffbff, RZ, 0xc0, !PT ;  /* 0xfffffbff03037812 */ /* 0x000fe400078ec0ff */
[----:B------:R-:W-:Y:S02]  /*2f6f0*/  @!P2 IADD3.X R41, R41, UR5, R31, P5, P6 ;  /* 0x000000052929ac10 */ /* 0x000fe4000afec41f */
[----:B0-----:R-:W-:-:S02]  /*2f700*/  @!P2 IADD3 R38, P4, R40, R38, RZ ;  /* 0x000000262826a210 */ /* 0x001fc40007f9e0ff */
[----:B------:R-:W-:-:S03]  /*2f710*/  @P0 LOP3.LUT R3, R3, 0x400, RZ, 0xfc, !PT ;  /* 0x0000040003030812 */ /* 0x000fc600078efcff */
[----:B------:R-:W-:Y:S01]  /*2f720*/  @!P2 IMAD.X R39, R41, 0x1, R39, P4 ;  /* 0x000000012927a824 */ /* 0x000fe200020e0627 */
[----:B-1----:R-:W-:-:S04]  /*2f730*/  @!P0 IADD3 R180, P5, P6, R24, UR8, R36 ;  /* 0x0000000818b48c10 */ /* 0x002fc8000febe024 */
[----:B------:R-:W-:Y:S02]  /*2f740*/  @!P0 IADD3.X R181, R31, UR7, R37, P5, P6 ;  /* 0x000000071fb58c10 */ /* 0x000fe4000afec425 */
        /* <DEDUP_REMOVED lines=11> */
[----:B------:R-:W-:Y:S02]  /*2f800*/  ISETP.LT.OR P6, PT, R30, 0x9a, !P3 ;  /* 0x0000009a1e00780c */ /* 0x000fe40005fc1670 */
[----:B------:R-:W-:-:S11]  /*2f810*/  LOP3.LUT R32, R32, 0xffffbfff, RZ, 0xc0, !PT ;  /* 0xffffbfff20207812 */ /* 0x000fd600078ec0ff */
[----:B------:R-:W0:Y:S01]  /*2f820*/  @!P6 LDC.64 R36, c[0x0][0x5c0] ;  /* 0x00017000ff24eb82 */ /* 0x000e220000000a00 */
[----:B------:R-:W-:Y:S02]  /*2f830*/  @P3 LOP3.LUT R32, R32, 0x4000, RZ, 0xfc, !PT ;  /* 0x0000400020203812 */ /* 0x000fe400078efcff */
[----:B------:R-:W-:Y:S02]  /*2f840*/  ISETP.LT.OR P3, PT, R30, 0x81, !P1 ;  /* 0x000000811e00780c */ /* 0x000fe40004f61670 */
[----:B----4-:R-:W-:-:S04]  /*2f850*/  LOP3.LUT R35, R35, 0xff, RZ, 0xc0, !PT ;  /* 0x000000ff23237812 */ /* 0x010fc800078ec0ff */
[----:B------:R-:W-:-:S05]  /*2f860*/  F2FP.F16.E4M3.UNPACK_B R35, R35 ;  /* 0x00000023ff23723e */ /* 0x000fca00020006ff */
[----:B------:R-:W-:-:S05]  /*2f870*/  HADD2.F32 R35, -RZ, R35.H0_H0 ;  /* 0x20000023ff237230 */ /* 0x000fca0000004100 */
[----:B------:R-:W-:-:S04]  /*2f880*/  FMUL R35, R35, UR46 ;  /* 0x0000002e23237c20 */ /* 0x000fc80008400000 */
[----:B--2---:R-:W-:Y:S01]  /*2f890*/  FFMA R35, R151, UR47, R35 ;  /* 0x0000002f97237c23 */ /* 0x004fe20008000023 */
[----:B0-----:R-:W-:Y:S02]  /*2f8a0*/  @!P6 IADD3 R172, P2, P4, R24, UR8, R36 ;  /* 0x0000000818acec10 */ /* 0x001fe4000fc5e024 */
[----:B------:R-:W-:Y:S01]  /*2f8b0*/  LOP3.LUT R33, R33, 0xdfffffff, RZ, 0xc0, !PT ;  /* 0xdfffffff21217812 */ /* 0x000fe200078ec0ff */
[----:B------:R-:W-:Y:S01]  /*2f8c0*/  IMAD.U32 R38, RZ, RZ, UR7 ;  /* 0x00000007ff267e24 */ /* 0x000fe2000f8e00ff */
[----:B------:R-:W-:Y:S01]  /*2f8d0*/  F2FP.SATFINITE.E4M3.F32.PACK_AB_MERGE_C R35, RZ, R35, RZ ;  /* 0x00000023ff23723e */ /* 0x000fe200048070ff */
[----:B------:R-:W2:Y:S04]  /*2f8e0*/  LDL.LU R151, [R1+0x5e0] ;  /* 0x0005e00001977983 */ /* 0x000ea80000300800 */
[----:B------:R0:W-:Y:S01]  /*2f8f0*/  @!P0 STG.E.U8 desc[UR52][R70.64+0x50], R35 ;  /* 0x0000502346008986 */ /* 0x0001e2000c101134 */
[----:B------:R-:W-:-:S02]  /*2f900*/  ISETP.LT.OR P0, PT, R30, 0x52, !P1 ;  /* 0x000000521e00780c */ /* 0x000fc40004f01670 */
[----:B0-----:R-:W-:-:S11]  /*2f910*/  PRMT R35, RZ, 0x7610, R35 ;  /* 0x00007610ff237816 */ /* 0x001fd60000000023 */
[----:B------:R-:W4:Y:S01]  /*2f920*/  @!P0 LDG.E.U8 R35, desc[UR52][R14.64+0x51] ;  /* 0x000051340e238981 */ /* 0x000f22000c1e1100 */
[----:B------:R-:W-:Y:S02]  /*2f930*/  @!P6 IADD3.X R173, R31, UR7, R37, P2, P4 ;  /* 0x000000071fadec10 */ /* 0x000fe400097e8425 */
        /* <DEDUP_REMOVED lines=31> */
[----:B------:R-:W-:-:S11]  /*2fb30*/  ISETP.LT.OR P0, PT, R30, 0x89, !P1 ;  /* 0x000000891e00780c */ /* 0x000fd60004f01670 */
[----:B------:R-:W0:Y:S01]  /*2fb40*/  @!P2 LDC.64 R38, c[0x0][0x5c0] ;  /* 0x00017000ff26ab82 */ /* 0x000e220000000a00 */
        /* <DEDUP_REMOVED lines=33> */
[----:B------:R-:W-:-:S04]  /*2fd60*/  @P0 LOP3.LUT R33, R33, 0x2000000, RZ, 0xfc, !PT ;  /* 0x0200000021210812 */ /* 0x000fc800078efcff */
        /* <DEDUP_REMOVED lines=53> */
[----:B------:R-:W-:Y:S01]  /*300c0*/  IMAD.U32 R40, RZ, RZ, UR8 ;  /* 0x00000008ff287e24 */ /* 0x000fe2000f8e00ff */
[----:B------:R-:W2:Y:S02]  /*300d0*/  LDL.LU R151, [R1+0x5f8] ;  /* 0x0005f80001977983 */ /* 0x000ea40000300800 */
[----:B------:R-:W-:-:S05]  /*300e0*/  F2FP.SATFINITE.E4M3.F32.PACK_AB_MERGE_C R35, RZ, R35, RZ ;  /* 0x00000023ff23723e */ /* 0x000fca00048070ff */
[----:B------:R1:W-:Y:S02]  /*300f0*/  @!P4 STG.E.U8 desc[UR52][R36.64+0x58], R35 ;  /* 0x000058232400c986 */ /* 0x0003e4000c101134 */
[----:B-1----:R-:W-:Y:S02]  /*30100*/  PRMT R35, RZ, 0x7610, R35 ;  /* 0x00007610ff237816 */ /* 0x002fe40000000023 */
[----:B------:R-:W1:Y:S04]  /*30110*/  @!P3 LDC.64 R36, c[0x0][0x5c0] ;  /* 0x00017000ff24bb82 */ /* 0x000e680000000a00 */
        /* <DEDUP_REMOVED lines=18> */
[----:B0-----:R-:W-:-:S06]  /*30240*/  PRMT R35, RZ, 0x7610, R35 ;  /* 0x00007610ff237816 */ /* 0x001fcc0000000023 */
[----:B------:R-:W4:Y:S01]  /*30250*/  @!P6 LDG.E.U8 R35, desc[UR52][R18.64+0x40] ;  /* 0x000040341223e981 */ /* 0x000f22000c1e1100 */
[----:B------:R-:W-:Y:S02]  /*30260*/  @P3 LOP3.LUT R33, R33, 0x20000, RZ, 0xfc, !PT ;  /* 0x0002000021213812 */ /* 0x000fe400078efcff */
[----:B------:R-:W-:Y:S02]  /*30270*/  LOP3.LUT P3, RZ, R0, 0x40000, RZ, 0xc0, !PT ;  /* 0x0004000000ff7812 */ /* 0x000fe4000786c0ff */
[----:B------:R-:W-:Y:S02]  /*30280*/  ISETP.LT.OR P5, PT, R30, 0x9a, !P1 ;  /* 0x0000009a1e00780c */ /* 0x000fe40004fa1670 */
[----:B------:R-:W-:-:S11]  /*30290*/  LOP3.LUT P0, RZ, R32, 0x8000, RZ, 0xc0, !PT ;  /* 0x0000800020ff7812 */ /* 0x000fd6000780c0ff */
[----:B------:R-:W0:Y:S01]  /*302a0*/  @!P5 LDC.64 R36, c[0x0][0x5c0] ;  /* 0x00017000ff24db82 */ /* 0x000e220000000a00 */
[----:B------:R-:W-:-:S04]  /*302b0*/  LOP3.LUT R32, R32, 0xffffefff, RZ, 0xc0, !PT ;  /* 0xffffefff20207812 */ /* 0x000fc800078ec0ff */
[----:B------:R-:W-:Y:S02]  /*302c0*/  @P1 LOP3.LUT R32, R32, 0x1000, RZ, 0xfc, !PT ;  /* 0x0000100020201812 */ /* 0x000fe400078efcff */
[----:B------:R-:W-:Y:S02]  /*302d0*/  ISETP.LT.OR P1, PT, R30, 0x81, !P0 ;  /* 0x000000811e00780c */ /* 0x000fe40004721670 */
        /* <DEDUP_REMOVED lines=8> */
[----:B------:R-:W0:Y:S01]  /*30360*/  @!P1 LDC.64 R36, c[0x0][0x5c0] ;  /* 0x00017000ff249b82 */ /* 0x000e220000000a00 */
[----:B------:R-:W-:Y:S01]  /*30370*/  LOP3.LUT R33, R33, 0xffffbfff, RZ, 0xc0, !PT ;  /* 0xffffbfff21217812 */ /* 0x000fe200078ec0ff */
[----:B------:R-:W2:Y:S01]  /*30380*/  LDL.LU R151, [R1+0x600] ;  /* 0x0006000001977983 */ /* 0x000ea20000300800 */
[----:B------:R-:W-:-:S05]  /*30390*/  F2FP.SATFINITE.E4M3.F32.PACK_AB_MERGE_C R35, RZ, R35, RZ ;  /* 0x00000023ff23723e */ /* 0x000fca00048070ff */
[----:B------:R1:W-:Y:S02]  /*303a0*/  @!P6 STG.E.U8 desc[UR52][R76.64+0x40], R35 ;  /* 0x000040234c00e986 */ /* 0x0003e4000c101134 */
[----:B-1----:R-:W-:-:S06]  /*303b0*/  PRMT R35, RZ, 0x7610, R35 ;  /* 0x00007610ff237816 */ /* 0x002fcc0000000023 */
[----:B------:R-:W4:Y:S01]  /*303c0*/  @!P3 LDG.E.U8 R35, desc[UR52][R18.64+0x41] ;  /* 0x000041341223b981 */ /* 0x000f22000c1e1100 */
[----:B------:R-:W-:Y:S02]  /*303d0*/  @P5 LOP3.LUT R33, R33, 0x4000, RZ, 0xfc, !PT ;  /* 0x0000400021215812 */ /* 0x000fe400078efcff */
[----:B0-----:R-:W-:Y:S02]  /*303e0*/  @!P1 IADD3 R196, P2, P4, R24, UR11, R36 ;  /* 0x0000000b18c49c10 */ /* 0x001fe4000fc5e024 */
[----:B------:R-:W-:Y:S02]  /*303f0*/  LOP3.LUT R33, R33, 0xffffdfff, RZ, 0xc0, !PT ;  /* 0xffffdfff21217812 */ /* 0x000fe400078ec0ff */
[----:B------:R-:W-:Y:S02]  /*30400*/  @!P1 IADD3.X R197, R31, UR10, R37, P2, P4 ;  /* 0x0000000a1fc59c10 */ /* 0x000fe400097e8425 */
[----:B------:R-:W-:Y:S02]  /*30410*/  @P1 LOP3.LUT R33, R33, 0x2000, RZ, 0xfc, !PT ;  /* 0x0000200021211812 */ /* 0x000fe400078efcff */
        /* <DEDUP_REMOVED lines=52> */
[----:B------:R-:W-:Y:S01]  /*30760*/  LOP3.LUT P6, RZ, R0, 0x100000, RZ, 0xc0, !PT ;  /* 0x0010000000ff7812 */ /* 0x000fe200078cc0ff */
[----:B------:R-:W3:Y:S03]  /*30770*/  LDL.LU R150, [R1+0x60c] ;  /* 0x00060c0001967983 */ /* 0x000ee60000300800 */
[----:B------:R-:W-:-:S05]  /*30780*/  F2FP.SATFINITE.E4M3.F32.PACK_AB_MERGE_C R35, RZ, R35, RZ ;  /* 0x00000023ff23723e */ /* 0x000fca00048070ff */
[----:B------:R0:W-:Y:S02]  /*30790*/  @!P2 STG.E.U8 desc[UR52][R38.64+0x41], R35 ;  /* 0x000041232600a986 */ /* 0x0001e4000c101134 */
[----:B0-----:R-:W-:-:S06]  /*307a0*/  PRMT R35, RZ, 0x7610, R35 ;  /* 0x00007610ff237816 */ /* 0x001fcc0000000023 */
[----:B------:R-:W4:Y:S01]  /*307b0*/  @!P5 LDG.E.U8 R35, desc[UR52][R18.64+0x48] ;  /* 0x000048341223d981 */ /* 0x000f22000c1e1100 */
[----:B------:R-:W-:-:S04]  /*307c0*/  LOP3.LUT R33, R33, 0xfffffeff, RZ, 0xc0, !PT ;  /* 0xfffffeff21217812 */ /* 0x000fc800078ec0ff */
[----:B------:R-:W-:Y:S02]  /*307d0*/  @P3 LOP3.LUT R33, R33, 0x100, RZ, 0xfc, !PT ;  /* 0x0000010021213812 */ /* 0x000fe400078efcff */
        /* <DEDUP_REMOVED lines=8> */
[----:B--2---:R-:W-:Y:S01]  /*30860*/  FFMA R35, R151, UR47, R35 ;  /* 0x0000002f97237c23 */ /* 0x004fe20008000023 */
[----:B0-----:R-:W-:Y:S01]  /*30870*/  @!P3 IADD3 R194, P2, P4, R24, UR11, R36 ;  /* 0x0000000b18c2bc10 */ /* 0x001fe2000fc5e024 */
[----:B------:R-:W-:Y:S01]  /*30880*/  IMAD.U32 R38, RZ, RZ, UR7 ;  /* 0x00000007ff267e24 */ /* 0x000fe2000f8e00ff */
[----:B------:R-:W-:Y:S01]  /*30890*/  LOP3.LUT R33, R33, 0xffffffdf, RZ, 0xc0, !PT ;  /* 0xffffffdf21217812 */ /* 0x000fe200078ec0ff */
[----:B------:R-:W2:Y:S01]  /*308a0*/  LDL.LU R151, [R1+0x610] ;  /* 0x0006100001977983 */ /* 0x000ea20000300800 */
[----:B------:R-:W-:-:S05]  /*308b0*/  F2FP.SATFINITE.E4M3.F32.PACK_AB_MERGE_C R35, RZ, R35, RZ ;  /* 0x00000023ff23723e */ /* 0x000fca00048070ff */
[----:B------:R0:W-:Y:S02]  /*308c0*/  @!P5 STG.E.U8 desc[UR52][R80.64+0x48], R35 ;  /* 0x000048235000d986 */ /* 0x0001e4000c101134 */
[----:B0-----:R-:W-:-:S06]  /*308d0*/  PRMT R35, RZ, 0x7610, R35 ;  /* 0x00007610ff237816 */ /* 0x001fcc0000000023 */
[----:B------:R-:W4:Y:S01]  /*308e0*/  @!P6 LDG.E.U8 R35, desc[UR52][R18.64+0x49] ;  /* 0x000049341223e981 */ /* 0x000f22000c1e1100 */
[----:B------:R-:W-:Y:S02]  /*308f0*/  @!P3 IADD3.X R195, R31, UR10, R37, P2, P4 ;  /* 0x0000000a1fc3bc10 */ /* 0x000fe400097e8425 */
        /* <DEDUP_REMOVED lines=8> */
[----:B------:R-:W-:Y:S02]  /*30980*/  ISETP.LT.OR P4, PT, R30, 0x49, !P1 ;  /* 0x000000491e00780c */ /* 0x000fe40004f81670 */
[----:B------:R-:W-:-:S11]  /*30990*/  @P3 LOP3.LUT R33, R33, 0x20, RZ, 0xfc, !PT ;  /* 0x0000002021213812 */ /* 0x000fd600078efcff */
        /* <DEDUP_REMOVED lines=54> */
[----:B------:R-:W-:-:S04]  /*30d00*/  ISETP.GE.AND P5, PT, R9, 0x101, PT ;  /* 0x000001010900780c */ /* 0x000fc80003fa6270 */
[----:B------:R-:W-:-:S13]  /*30d10*/  ISETP.LT.OR P5, PT, R30, 0x9a, !P5 ;  /* 0x0000009a1e00780c */ /* 0x000fda0006fa1670 */
[----:B------:R-:W0:Y:S01]  /*30d20*/  @!P5 LDC.64 R36, c[0x0][0x5c0] ;  /* 0x00017000ff24db82 */ /* 0x000e220000000a00 */
[----:B------:R-:W-:Y:S02]  /*30d30*/  LOP3.LUT R34, R34, 0xbfffffff, RZ, 0xc0, !PT ;  /* 0xbfffffff22227812 */ /* 0x000fe400078ec0ff */
[----:B------:R-:W-:Y:S02]  /*30d40*/  LOP3.LUT P3, RZ, R32, 0x4000, RZ, 0xc0, !PT ;  /* 0x0000400020ff7812 */ /* 0x000fe4000786c0ff */
[----:B------:R-:W-:Y:S02]  /*30d50*/  @P5 LOP3.LUT R34, R34, 0x40000000, RZ, 0xfc, !PT ;  /* 0x4000000022225812 */ /* 0x000fe400078efcff */
[----:B0-----:R-:W-:Y:S02]  /*30d60*/  @!P5 IADD3 R202, P2, P4, R24, UR11, R36 ;  /* 0x0000000b18cadc10 */ /* 0x001fe4000fc5e024 */
[----:B----4-:R-:W-:-:S04]  /*30d70*/  LOP3.LUT R35, R35, 0xff, RZ, 0xc0, !PT ;  /* 0x000000ff23237812 */ /* 0x010fc800078ec0ff */
[----:B------:R-:W-:-:S05]  /*30d80*/  F2FP.F16.E4M3.UNPACK_B R35, R35 ;  /* 0x00000023ff23723e */ /* 0x000fca00020006ff */
[----:B------:R-:W-:-:S05]  /*30d90*/  HADD2.F32 R35, -RZ, R35.H0_H0 ;  /* 0x20000023ff237230 */ /* 0x000fca0000004100 */
[----:B------:R-:W-:-:S04]  /*30da0*/  FMUL R35, R35, UR46 ;  /* 0x0000002e23237c20 */ /* 0x000fc80008400000 */
[----:B--2---:R-:W-:Y:S01]  /*30db0*/  FFMA R35, R151, UR47, R35 ;  /* 0x0000002f97237c23 */ /* 0x004fe20008000023 */
[----:B------:R-:W-:Y:S02]  /*30dc0*/  @!P5 IADD3.X R203, R31, UR10, R37, P2, P4 ;  /* 0x0000000a1fcbdc10 */ /* 0x000fe400097e8425 */
[----:B------:R-:W-:Y:S01]  /*30dd0*/  LOP3.LUT R33, R33, 0xfffffdff, RZ, 0xc0, !PT ;  /* 0xfffffdff21217812 */ /* 0x000fe200078ec0ff */
[----:B------:R-:W-:Y:S01]  /*30de0*/  IMAD.U32 R38, RZ, RZ, UR7 ;  /* 0x00000007ff267e24 */ /* 0x000fe2000f8e00ff */
[----:B------:R-:W-:Y:S01]  /*30df0*/  F2FP.SATFINITE.E4M3.F32.PACK_AB_MERGE_C R35, RZ, R35, RZ ;  /* 0x00000023ff23723e */ /* 0x000fe200048070ff */
[----:B------:R-:W2:Y:S04]  /*30e00*/  LDL.LU R151, [R1+0x620] ;  /* 0x0006200001977983 */ /* 0x000ea80000300800 */
[----:B------:R0:W-:Y:S02]  /*30e10*/  @!P6 STG.E.U8 desc[UR52][R84.64+0x50], R35 ;  /* 0x000050235400e986 */ /* 0x0001e4000c101134 */
[----:B0-----:R-:W-:-:S06]  /*30e20*/  PRMT R35, RZ, 0x7610, R35 ;  /* 0x00007610ff237816 */ /* 0x001fcc0000000023 */
        /* <DEDUP_REMOVED lines=86> */
[----:B------:R-:W0:Y:S01]  /*31390*/  @!P5 LDC.64 R36, c[0x0][0x5c0] ;  /* 0x00017000ff24db82 */ /* 0x000e220000000a00 */
[----:B------:R0:W-:Y:S02]  /*313a0*/  @!P0 STL.64 [R1], R38 ;  /* 0x0000002601008387 */ /* 0x0001e40000100a00 */
[----:B0-----:R-:W-:-:S04]  /*313b0*/  @!P5 IADD3 R38, P2, P4, R24, UR8, R36 ;  /* 0x000000081826dc10 */ /* 0x001fc8000fc5e024 */
[----:B------:R-:W-:Y:S02]  /*313c0*/  @!P5 IADD3.X R39, R31, UR7, R37, P2, P4 ;  /* 0x000000071f27dc10 */ /* 0x000fe400097e8425 */
[----:B------:R-:W-:Y:S02]  /*313d0*/  ISETP.LT.OR P2, PT, R30, 0x59, !P1 ;  /* 0x000000591e00780c */ /* 0x000fe40004f41670 */
[----:B------:R-:W-:-:S11]  /*313e0*/  LOP3.LUT R33, R33, 0xfffffffb, RZ, 0xc0, !PT ;  /* 0xfffffffb21217812 */ /* 0x000fd600078ec0ff */
[----:B------:R-:W0:Y:S01]  /*313f0*/  @!P2 LDC.64 R36, c[0x0][0x5c0] ;  /* 0x00017000ff24ab82 */ /* 0x000e220000000a00 */
[----:B------:R-:W-:Y:S01]  /*31400*/  @P0 LOP3.LUT R33, R33, 0x4, RZ, 0xfc, !PT ;  /* 0x0000000421210812 */ /* 0x000fe200078efcff */
[----:B------:R1:W-:Y:S03]  /*31410*/  @!P5 STL.64 [R1+0x8], R38 ;  /* 0x000008260100d387 */ /* 0x0003e60000100a00 */
[----:B------:R-:W-:-:S04]  /*31420*/  LOP3.LUT R33, R33, 0xfffffffe, RZ, 0xc0, !PT ;  /* 0xfffffffe21217812 */ /* 0x000fc800078ec0ff */
[----:B------:R-:W-:Y:S01]  /*31430*/  @P5 LOP3.LUT R33, R33, 0x1, RZ, 0xfc, !PT ;  /* 0x0000000121215812 */ /* 0x000fe200078efcff */
[----:B-1----:R-:W-:Y:S01]  /*31440*/  IMAD.U32 R38, RZ, RZ, UR7 ;  /* 0x00000007ff267e24 */ /* 0x002fe2000f8e00ff */
        /* <DEDUP_REMOVED lines=20> */
[----:B--2---:R-:W-:Y:S01]  /*31590*/  FFMA R35, R151, UR47, R35 ;  /* 0x0000002f97237c23 */ /* 0x004fe20008000023 */
[----:B------:R-:W-:Y:S01]  /*315a0*/  IMAD.U32 R38, RZ, RZ, UR8 ;  /* 0x00000008ff267e24 */ /* 0x000fe2000f8e00ff */
[----:B------:R-:W-:Y:S01]  /*315b0*/  LOP3.LUT P0, RZ, R32, 0x2000, RZ, 0xc0, !PT ;  /* 0x0000200020ff7812 */ /* 0x000fe2000780c0ff */
[----:B------:R-:W-:Y:S01]  /*315c0*/  IMAD.U32 R39, RZ, RZ, UR7 ;  /* 0x00000007ff277e24 */ /* 0x000fe2000f8e00ff */
[----:B------:R-:W2:Y:S01]  /*315d0*/  LDL.LU R151, [R1+0x638] ;  /* 0x0006380001977983 */ /* 0x000ea20000300800 */
[----:B------:R-:W-:-:S05]  /*315e0*/  F2FP.SATFINITE.E4M3.F32.PACK_AB_MERGE_C R35, RZ, R35, RZ ;  /* 0x00000023ff23723e */ /* 0x000fca00048070ff */
[----:B------:R0:W-:Y:S02]  /*315f0*/  @!P2 STG.E.U8 desc[UR52][R36.64+0x58], R35 ;  /* 0x000058232400a986 */ /* 0x0001e4000c101134 */
[----:B0-----:R-:W-:Y:S01]  /*31600*/  PRMT R35, RZ, 0x7610, R35 ;  /* 0x00007610ff237816 */ /* 0x001fe20000000023 */
[----:B------:R-:W0:Y:S05]  /*31610*/  @!P4 LDC.64 R36, c[0x0][0x5c0] ;  /* 0x00017000ff24cb82 */ /* 0x000e2a0000000a00 */
[----:B------:R-:W4:Y:S01]  /*31620*/  @!P4 LDG.E.U8 R35, desc[UR52][R20.64+0x59] ;  /* 0x000059341423c981 */ /* 0x000f22000c1e1100 */
[----:B------:R-:W-:-:S04]  /*31630*/  @!P4 IADD3 R38, P5, P6, R38, UR11, R24 ;  /* 0x0000000b2626cc10 */ /* 0x000fc8000febe018 */
[----:B------:R-:W-:Y:S02]  /*31640*/  @!P4 IADD3.X R39, R39, UR10, R31, P5, P6 ;  /* 0x0000000a2727cc10 */ /* 0x000fe4000afec41f */
[----:B0-----:R-:W-:-:S05]  /*31650*/  @!P4 IADD3 R36, P2, R38, R36, RZ ;  /* 0x000000242624c210 */ /* 0x001fca0007f5e0ff */
[----:B------:R-:W-:Y:S01]  /*31660*/  @!P4 IMAD.X R37, R39, 0x1, R37, P2 ;  /* 0x000000012725c824 */ /* 0x000fe200010e0625 */
        /* <DEDUP_REMOVED lines=13> */
[----:B0-----:R-:W0:Y:S01]  /*31740*/  @!P2 LDC.64 R36, c[0x0][0x5c0] ;  /* 0x00017000ff24ab82 */ /* 0x001e220000000a00 */
[----:B------:R-:W-:Y:S01]  /*31750*/  @!P2 IMAD R35, R11, 0x180, RZ ;  /* 0x000001800b23a824 */ /* 0x000fe200078e02ff */
[----:B0-----:R-:W-:-:S04]  /*31760*/  @!P2 IADD3 R38, P4, R38, R36, RZ ;  /* 0x000000242626a210 */ /* 0x001fc80007f9e0ff */
[--C-:B------:R-:W-:Y:S02]  /*31770*/  @!P2 IADD3.X R39, R37, R39, R35.reuse, P4, !PT ;  /* 0x000000272527a210 */ /* 0x100fe400027fe423 */
[----:B------:R-:W-:Y:S01]  /*31780*/  PRMT R35, RZ, 0x7610, R35 ;  /* 0x00007610ff237816 */ /* 0x000fe20000000023 */
[----:B------:R-:W0:Y:S05]  /*31790*/  @!P1 LDC.64 R36, c[0x0][0x5c0] ;  /* 0x00017000ff249b82 */ /* 0x000e2a0000000a00 */
[----:B------:R-:W4:Y:S01]  /*317a0*/  @!P2 LDG.E.U8 R35, desc[UR52][R22.64+0x40] ;  /* 0x000040341623a981 */ /* 0x000f22000c1e1100 */
[----:B0-----:R-:W-:-:S04]  /*317b0*/  @!P1 IADD3 R230, P4, P5, R24, UR8, R36 ;  /* 0x0000000818e69c10 */ /* 0x001fc8000fd9e024 */
        /* <DEDUP_REMOVED lines=19> */
[----:B------:R-:W4:Y:S01]  /*318f0*/  @!P2 LDG.E.U8 R35, desc[UR52][R22.64+0x41] ;  /* 0x000041341623a981 */ /* 0x000f22000c1e1100 */
[----:B------:R-:W-:Y:S02]  /*31900*/  LOP3.LUT R32, R32, 0xfffffdff, RZ, 0xc0, !PT ;  /* 0xfffffdff20207812 */ /* 0x000fe400078ec0ff */
[----:B------:R-:W-:Y:S02]  /*31910*/  @P1 LOP3.LUT R34, R34, 0x20000000, RZ, 0xfc, !PT ;  /* 0x2000000022221812 */ /* 0x000fe400078efcff */
[----:B------:R-:W-:Y:S02]  /*31920*/  ISETP.LT.OR P1, PT, R30, 0xba, !P3 ;  /* 0x000000ba1e00780c */ /* 0x000fe40005f21670 */
[----:B------:R-:W-:Y:S02]  /*31930*/  @P3 LOP3.LUT R32, R32, 0x200, RZ, 0xfc, !PT ;  /* 0x0000020020203812 */ /* 0x000fe400078efcff */
[C---:B------:R-:W-:Y:S02]  /*31940*/  LOP3.LUT P3, RZ, R2.reuse, 0x10000, RZ, 0xc0, !PT ;  /* 0x0001000002ff7812 */ /* 0x040fe4000786c0ff */
[----:B------:R-:W-:-:S07]  /*31950*/  LOP3.LUT P6, RZ, R2, 0x400, RZ, 0xc0, !PT ;  /* 0x0000040002ff7812 */ /* 0x000fce00078cc0ff */
        /* <DEDUP_REMOVED lines=9> */
[----:B-1----:R-:W-:-:S06]  /*319f0*/  PRMT R35, RZ, 0x7610, R35 ;  /* 0x00007610ff237816 */ /* 0x002fcc0000000023 */
[----:B------:R-:W4:Y:S01]  /*31a00*/  @!P3 LDG.E.U8 R35, desc[UR52][R28.64+0x40] ;  /* 0x000040341c23b981 */ /* 0x000f22000c1e1100 */
[----:B------:R-:W-:Y:S02]  /*31a10*/  LOP3.LUT R34, R34, 0xefffffff, RZ, 0xc0, !PT ;  /* 0xefffffff22227812 */ /* 0x000fe400078ec0ff */
[----:B0-----:R-:W-:Y:S02]  /*31a20*/  @!P1 IADD3 R226, P4, P5, R24, UR8, R36 ;  /* 0x0000000818e29c10 */ /* 0x001fe4000fd9e024 */
[----:B------:R-:W-:Y:S02]  /*31a30*/  @P1 LOP3.LUT R34, R34, 0x10000000, RZ, 0xfc, !PT ;  /* 0x1000000022221812 */ /* 0x000fe400078efcff */
[----:B------:R-:W-:Y:S02]  /*31a40*/  @!P1 IADD3.X R227, R31, UR7, R37, P4, P5 ;  /* 0x000000071fe39c10 */ /* 0x000fe4000a7ea425 */
[----:B------:R-:W-:-:S04]  /*31a50*/  LOP3.LUT P1, RZ, R32, 0x1000, RZ, 0xc0, !PT ;  /* 0x0000100020ff7812 */ /* 0x000fc8000782c0ff */
        /* <DEDUP_REMOVED lines=11> */
[----:B-1----:R-:W-:-:S06]  /*31b10*/  PRMT R35, RZ, 0x7610, R35 ;  /* 0x00007610ff237816 */ /* 0x002fcc0000000023 */
[----:B------:R-:W4:Y:S01]  /*31b20*/  @!P6 LDG.E.U8 R35, desc[UR52][R28.64+0x41] ;  /* 0x000041341c23e981 */ /* 0x000f22000c1e1100 */
        /* <DEDUP_REMOVED lines=22> */
[----:B0-----:R-:W-:-:S05]  /*31c90*/  @!P2 IMAD R35, R11, 0x180, RZ ;  /* 0x000001800b23a824 */ /* 0x001fca00078e02ff */
[--C-:B------:R-:W-:Y:S02]  /*31ca0*/  @!P2 IADD3.X R39, R37, R39, R35.reuse, P4, !PT ;  /* 0x000000272527a210 */ /* 0x100fe400027fe423 */
[----:B------:R-:W-:Y:S01]  /*31cb0*/  PRMT R35, RZ, 0x7610, R35 ;  /* 0x00007610ff237816 */ /* 0x000fe20000000023 */
[----:B------:R-:W0:Y:S05]  /*31cc0*/  @!P3 LDC.64 R36, c[0x0][0x5c0] ;  /* 0x00017000ff24bb82 */ /* 0x000e2a0000000a00 */
[----:B------:R-:W4:Y:S01]  /*31cd0*/  @!P2 LDG.E.U8 R35, desc[UR52][R22.64+0x48] ;  /* 0x000048341623a981 */ /* 0x000f22000c1e1100 */
[----:B------:R-:W-:-:S04]  /*31ce0*/  LOP3.LUT R34, R34, 0xfbffffff, RZ, 0xc0, !PT ;  /* 0xfbffffff22227812 */ /* 0x000fc800078ec0ff */
[----:B------:R-:W-:Y:S02]  /*31cf0*/  @P5 LOP3.LUT R34, R34, 0x4000000, RZ, 0xfc, !PT ;  /* 0x0400000022225812 */ /* 0x000fe400078efcff */
[----:B0-----:R-:W-:-:S04]  /*31d00*/  @!P3 IADD3 R220, P4, P5, R24, UR6, R36 ;  /* 0x0000000618dcbc10 */ /* 0x001fc8000fd9e024 */
[----:B------:R-:W-:Y:S02]  /*31d10*/  @!P3 IADD3.X R221, R31, UR5, R37, P4, P5 ;  /* 0x000000051fddbc10 */ /* 0x000fe4000a7ea425 */
[----:B----4-:R-:W-:-:S04]  /*31d20*/  LOP3.LUT R35, R35, 0xff, RZ, 0xc0, !PT ;  /* 0x000000ff23237812 */ /* 0x010fc800078ec0ff */
[----:B------:R-:W-:-:S05]  /*31d30*/  F2FP.F16.E4M3.UNPACK_B R35, R35 ;  /* 0x00000023ff23723e */ /* 0x000fca00020006ff */
[----:B------:R-:W-:-:S05]  /*31d40*/  HADD2.F32 R35, -RZ, R35.H0_H0 ;  /* 0x20000023ff237230 */ /* 0x000fca0000004100 */
[----:B------:R-:W-:-:S04]  /*31d50*/  FMUL R35, R35, UR46 ;  /* 0x0000002e23237c20 */ /* 0x000fc80008400000 */
[----:B--2---:R-:W-:-:S05]  /*31d60*/  FFMA R35, R151, UR47, R35 ;  /* 0x0000002f97237c23 */ /* 0x004fca0008000023 */
        /* <DEDUP_REMOVED lines=15> */
[----:B------:R-:W-:-:S11]  /*31e60*/  LOP3.LUT R32, R32, 0xfffff7ff, RZ, 0xc0, !PT ;  /* 0xfffff7ff20207812 */ /* 0x000fd600078ec0ff */
[----:B------:R-:W-:Y:S02]  /*31e70*/  @P3 LOP3.LUT R32, R32, 0x800, RZ, 0xfc, !PT ;  /* 0x0000080020203812 */ /* 0x000fe400078efcff */
[----:B------:R-:W-:-:S13]  /*31e80*/  ISETP.LT.OR P3, PT, R30, 0xaa, !P1 ;  /* 0x000000aa1e00780c */ /* 0x000fda0004f61670 */
[----:B------:R-:W0:Y:S01]  /*31e90*/  @!P3 LDC.64 R36, c[0x0][0x5c0] ;  /* 0x00017000ff24bb82 */ /* 0x000e220000000a00 */
[----:B------:R-:W-:-:S04]  /*31ea0*/  LOP3.LUT R34, R34, 0xff7fffff, RZ, 0xc0, !PT ;  /* 0xff7fffff22227812 */ /* 0x000fc800078ec0ff */
[----:B------:R-:W-:Y:S02]  /*31eb0*/  @P3 LOP3.LUT R34, R34, 0x800000, RZ, 0xfc, !PT ;  /* 0x0080000022223812 */ /* 0x000fe400078efcff */
[----:B0-----:R-:W-:-:S04]  /*31ec0*/  @!P3 IADD3 R218, P4, P5, R24, UR6, R36 ;  /* 0x0000000618dabc10 */ /* 0x001fc8000fd9e024 */
[----:B------:R-:W-:Y:S02]  /*31ed0*/  @!P3 IADD3.X R219, R31, UR5, R37, P4, P5 ;  /* 0x000000051fdbbc10 */ /* 0x000fe4000a7ea425 */
[----:B------:R-:W-:Y:S01]  /*31ee0*/  LOP3.LUT P3, RZ, R32, 0x800, RZ, 0xc0, !PT ;  /* 0x0000080020ff7812 */ /* 0x000fe2000786c0ff */
[----:B------:R-:W-:Y:S04]  /*31ef0*/  STL [R1+0xb04], R220 ;  /* 0x000b04dc01007387 */ /* 0x000fe80000100800 */
[----:B------:R-:W-:Y:S04]  /*31f00*/  STL [R1+0xb00], R221 ;  /* 0x000b00dd01007387 */ /* 0x000fe80000100800 */
[----:B------:R-:W4:Y:S01]  /*31f10*/  LDL.LU R151, [R1+0x650] ;  /* 0x0006500001977983 */ /* 0x000f220000300800 */
        /* <DEDUP_REMOVED lines=9> */
[----:B------:R-:W-:-:S03]  /*31fb0*/  LOP3.LUT P6, RZ, R2, 0x200, RZ, 0xc0, !PT ;  /* 0x0000020002ff7812 */ /* 0x000fc600078cc0ff */
[----:B------:R-:W-:Y:S04]  /*31fc0*/  STL [R1+0xb0c], R218 ;  /* 0x000b0cda01007387 */ /* 0x000fe80000100800 */
[----:B------:R-:W-:Y:S04]  /*31fd0*/  STL [R1+0xb08], R219 ;  /* 0x000b08db01007387 */ /* 0x000fe80000100800 */
[----:B------:R-:W3:Y:S01]  /*31fe0*/  LDL.LU R150, [R1+0x654] ;  /* 0x0006540001967983 */ /* 0x000ee20000300800 */
[----:B------:R-:W-:-:S13]  /*31ff0*/  ISETP.LT.OR P5, PT, R30, 0xb1, !P1 ;  /* 0x000000b11e00780c */ /* 0x000fda0004fa1670 */
[----:B------:R-:W0:Y:S01]  /*32000*/  @!P5 LDC.64 R36, c[0x0][0x5c0] ;  /* 0x00017000ff24db82 */ /* 0x000e220000000a00 */
[----:B--2---:R-:W-:-:S04]  /*32010*/  LOP3.LUT R35, R35, 0xff, RZ, 0xc0, !PT ;  /* 0x000000ff23237812 */ /* 0x004fc800078ec0ff */
[----:B------:R-:W-:-:S05]  /*32020*/  F2FP.F16.E4M3.UNPACK_B R35, R35 ;  /* 0x00000023ff23723e */ /* 0x000fca00020006ff */
[----:B------:R-:W-:-:S05]  /*32030*/  HADD2.F32 R35, -RZ, R35.H0_H0 ;  /* 0x20000023ff237230 */ /* 0x000fca0000004100 */
[----:B------:R-:W-:-:S04]  /*32040*/  FMUL R35, R35, UR46 ;  /* 0x0000002e23237c20 */ /* 0x000fc80008400000 */
[----:B----4-:R-:W-:-:S05]  /*32050*/  FFMA R35, R151, UR47, R35 ;  /* 0x0000002f97237c23 */ /* 0x010fca0008000023 */
        /* <DEDUP_REMOVED lines=17> */
[----:B0-----:R-:W-:Y:S01]  /*32170*/  @!P2 IADD3 R38, P4, R38, R36, RZ ;  /* 0x000000242626a210 */ /* 0x001fe20007f9e0ff */
        /* <DEDUP_REMOVED lines=10> */
[----:B0-----:R-:W-:-:S05]  /*32220*/  @!P2 IMAD R35, R11, 0x180, RZ ;  /* 0x000001800b23a824 */ /* 0x001fca00078e02ff */
[--C-:B------:R-:W-:Y:S02]  /*32230*/  @!P2 IADD3.X R39, R37, R39, R35.reuse, P4, !PT ;  /* 0x000000272527a210 */ /* 0x100fe400027fe423 */
[----:B------:R-:W-:-:S06]  /*32240*/  PRMT R35, RZ, 0x7610, R35 ;  /* 0x00007610ff237816 */ /* 0x000fcc0000000023 */
[----:B------:R-:W2:Y:S01]  /*32250*/  @!P2 LDG.E.U8 R35, desc[UR52][R22.64+0x50] ;  /* 0x000050341623a981 */ /* 0x000ea2000c1e1100 */
[----:B------:R-:W-:-:S13]  /*32260*/  ISETP.LT.OR P3, PT, R30, 0xb9, !P1 ;  /* 0x000000b91e00780c */ /* 0x000fda0004f61670 */
[----:B------:R-:W0:Y:S01]  /*32270*/  @!P3 LDC.64 R36, c[0x0][0x5c0] ;  /* 0x00017000ff24bb82 */ /* 0x000e220000000a00 */
[----:B------:R-:W-:-:S04]  /*32280*/  LOP3.LUT R34, R34, 0xffdfffff, RZ, 0xc0, !PT ;  /* 0xffdfffff22227812 */ /* 0x000fc800078ec0ff */
[----:B------:R-:W-:Y:S02]  /*32290*/  @P5 LOP3.LUT R34, R34, 0x200000, RZ, 0xfc, !PT ;  /* 0x0020000022225812 */ /* 0x000fe400078efcff */
[----:B0-----:R-:W-:-:S04]  /*322a0*/  @!P3 IADD3 R212, P4, P5, R24, UR6, R36 ;  /* 0x0000000618d4bc10 */ /* 0x001fc8000fd9e024 */
[----:B------:R-:W-:Y:S01]  /*322b0*/  @!P3 IADD3.X R213, R31, UR5, R37, P4, P5 ;  /* 0x000000051fd5bc10 */ /* 0x000fe2000a7ea425 */
[----:B------:R-:W-:Y:S04]  /*322c0*/  STL [R1+0xafc], R214 ;  /* 0x000afcd601007387 */ /* 0x000fe80000100800 */
[----:B------:R-:W-:Y:S04]  /*322d0*/  STL [R1+0xaf8], R215 ;  /* 0x000af8d701007387 */ /* 0x000fe80000100800 */
[----:B------:R-:W3:Y:S01]  /*322e0*/  LDL.LU R150, [R1+0x65c] ;  /* 0x00065c0001967983 */ /* 0x000ee20000300800 */
[----:B--2---:R-:W-:-:S04]  /*322f0*/  LOP3.LUT R35, R35, 0xff, RZ, 0xc0, !PT ;  /* 0x000000ff23237812 */ /* 0x004fc800078ec0ff */
[----:B------:R-:W-:-:S05]  /*32300*/  F2FP.F16.E4M3.UNPACK_B R35, R35 ;  /* 0x00000023ff23723e */ /* 0x000fca00020006ff */
[----:B------:R-:W-:-:S05]  /*32310*/  HADD2.F32 R35, -RZ, R35.H0_H0 ;  /* 0x20000023ff237230 */ /* 0x000fca0000004100 */
[----:B------:R-:W-:-:S04]  /*32320*/  FMUL R35, R35, UR46 ;  /* 0x0000002e23237c20 */ /* 0x000fc80008400000 */
[----:B----4-:R-:W-:-:S05]  /*32330*/  FFMA R35, R151, UR47, R35 ;  /* 0x0000002f97237c23 */ /* 0x010fca0008000023 */
        /* <DEDUP_REMOVED lines=29> */
[----:B------:R-:W-:-:S04]  /*32510*/  LOP3.LUT R34, R34, 0xffefffff, RZ, 0xc0, !PT ;  /* 0xffefffff22227812 */ /* 0x000fc800078ec0ff */
[----:B------:R-:W-:Y:S02]  /*32520*/  @P3 LOP3.LUT R34, R34, 0x100000, RZ, 0xfc, !PT ;  /* 0x0010000022223812 */ /* 0x000fe400078efcff */
[----:B------:R-:W-:Y:S02]  /*32530*/  LOP3.LUT P3, RZ, R2, 0x40, RZ, 0xc0, !PT ;  /* 0x0000004002ff7812 */ /* 0x000fe4000786c0ff */
[----:B------:R-:W-:Y:S02]  /*32540*/  LOP3.LUT R34, R34, 0xfff7ffff, RZ, 0xc0, !PT ;  /* 0xfff7ffff22227812 */ /* 0x000fe400078ec0ff */
[----:B------:R-:W-:Y:S02]  /*32550*/  LOP3.LUT R32, R32, 0xfffffbff, RZ, 0xc0, !PT ;  /* 0xfffffbff20207812 */ /* 0x000fe400078ec0ff */
[----:B------:R-:W-:Y:S02]  /*32560*/  @P6 LOP3.LUT R34, R34, 0x80000, RZ, 0xfc, !PT ;  /* 0x0008000022226812 */ /* 0x000fe400078efcff */
[----:B------:R-:W-:-:S05]  /*32570*/  ISETP.GE.AND P6, PT, R9, 0x101, PT ;  /* 0x000001010900780c */ /* 0x000fca0003fc6270 */
        /* <DEDUP_REMOVED lines=23> */
[----:B------:R0:W-:Y:S02]  /*326f0*/  @!P5 STG.E.U8 desc[UR52][R144.64+0x50], R35 ;  /* 0x000050239000d986 */ /* 0x0001e4000c101134 */
[----:B0-----:R-:W-:-:S06]  /*32700*/  PRMT R35, RZ, 0x7610, R35 ;  /* 0x00007610ff237816 */ /* 0x001fcc0000000023 */
[----:B------:R-:W2:Y:S01]  /*32710*/  @!P3 LDG.E.U8 R35, desc[UR52][R28.64+0x51] ;  /* 0x000051341c23b981 */ /* 0x000ea2000c1e1100 */
        /* <DEDUP_REMOVED lines=21> */
[----:B------:R-:W0:Y:S02]  /*32870*/  @!P3 LDC.64 R36, c[0x0][0x5c0] ;  /* 0x00017000ff24bb82 */ /* 0x000e240000000a00 */
        /* <DEDUP_REMOVED lines=22> */
[----:B------:R-:W-:Y:S02]  /*329e0*/  LOP3.LUT R7, R7, 0xbfffffff, RZ, 0xc0, !PT ;  /* 0xbfffffff07077812 */ /* 0x000fe400078ec0ff */
[----:B------:R-:W-:Y:S02]  /*329f0*/  LOP3.LUT R34, R34, 0xfffffbff, RZ, 0xc0, !PT ;  /* 0xfffffbff22227812 */ /* 0x000fe400078ec0ff */
[----:B------:R-:W-:Y:S02]  /*32a00*/  @P0 LOP3.LUT R7, R7, 0x40000000, RZ, 0xfc, !PT ;  /* 0x4000000007070812 */ /* 0x000fe400078efcff */
[----:B------:R-:W-:Y:S02]  /*32a10*/  ISETP.GE.AND P0, PT, R9, 0x101, PT ;  /* 0x000001010900780c */ /* 0x000fe40003f06270 */
[----:B------:R-:W-:Y:S02]  /*32a20*/  @P3 LOP3.LUT R34, R34, 0x400, RZ, 0xfc, !PT ;  /* 0x0000040022223812 */ /* 0x000fe400078efcff */
        /* <DEDUP_REMOVED lines=21> */
[----:B------:R-:W-:-:S04]  /*32b80*/  LOP3.LUT R34, R34, 0xffffffbf, RZ, 0xc0, !PT ;  /* 0xffffffbf22227812 */ /* 0x000fc800078ec0ff */
[----:B------:R-:W-:Y:S02]  /*32b90*/  @P3 LOP3.LUT R34, R34, 0x40, RZ, 0xfc, !PT ;  /* 0x0000004022223812 */ /* 0x000fe400078efcff */
[----:B------:R-:W-:-:S13]  /*32ba0*/  ISETP.LT.OR P3, PT, R30, 0xb1, !P0 ;  /* 0x000000b11e00780c */ /* 0x000fda0004761670 */
[----:B------:R-:W0:Y:S01]  /*32bb0*/  @!P3 LDC.64 R36, c[0x0][0x5c0] ;  /* 0x00017000ff24bb82 */ /* 0x000e220000000a00 */
[----:B------:R-:W-:-:S04]  /*32bc0*/  LOP3.LUT R34, R34, 0xffffffdf, RZ, 0xc0, !PT ;  /* 0xffffffdf22227812 */ /* 0x000fc800078ec0ff */
[----:B------:R-:W-:Y:S02]  /*32bd0*/  @P3 LOP3.LUT R34, R34, 0x20, RZ, 0xfc, !PT ;  /* 0x0000002022223812 */ /* 0x000fe400078efcff */
        /* <DEDUP_REMOVED lines=9> */
[----:B0-----:R-:W-:-:S04]  /*32c70*/  @!P3 IADD3 R150, P2, P4, R24, UR11, R36 ;  /* 0x0000000b1896bc10 */ /* 0x001fc8000fc5e024 */
        /* <DEDUP_REMOVED lines=14> */
[----:B------:R-:W0:Y:S02]  /*32d60*/  @!P5 LDC.64 R36, c[0x0][0x5c0] ;  /* 0x00017000ff24db82 */ /* 0x000e240000000a00 */
[----:B0-----:R-:W-:-:S04]  /*32d70*/  @!P5 IADD3 R140, P2, P4, R24, UR11, R36 ;  /* 0x0000000b188cdc10 */ /* 0x001fc8000fc5e024 */
[----:B------:R-:W-:Y:S01]  /*32d80*/  @!P5 IADD3.X R141, R31, UR10, R37, P2, P4 ;  /* 0x0000000a1f8ddc10 */ /* 0x000fe200097e8425 */
        /* <DEDUP_REMOVED lines=9> */
[----:B------:R0:W-:Y:S01]  /*32e20*/  @!P6 STG.E.U8 desc[UR52][R138.64+0x59], R35 ;  /* 0x000059238a00e986 */ /* 0x0001e2000c101134 */
[----:B------:R-:W-:-:S04]  /*32e30*/  ISETP.GE.AND P6, PT, R9, 0x1, PT ;  /* 0x000000010900780c */ /* 0x000fc80003fc6270 */
[----:B------:R-:W-:Y:S02]  /*32e40*/  ISETP.LT.OR P2, PT, R30, 0x61, !P6 ;  /* 0x000000611e00780c */ /* 0x000fe40007741670 */
[----:B0-----:R-:W-:-:S11]  /*32e50*/  PRMT R35, RZ, 0x7610, R35 ;  /* 0x00007610ff237816 */ /* 0x001fd60000000023 */
[----:B------:R-:W2:Y:S01]  /*32e60*/  @!P2 LDG.E.U8 R35, desc[UR52][R26.64+0x60] ;  /* 0x000060341a23a981 */ /* 0x000ea2000c1e1100 */
[----:B------:R-:W0:Y:S02]  /*32e70*/  @!P2 LDC.64 R36, c[0x0][0x5c0] ;  /* 0x00017000ff24ab82 */ /* 0x000e240000000a00 */
[----:B0-----:R-:W-:-:S05]  /*32e80*/  @!P2 IADD3 R36, P4, R24, R36, RZ ;  /* 0x000000241824a210 */ /* 0x001fca0007f9e0ff */
[----:B------:R-:W-:Y:S01]  /*32e90*/  @!P2 IMAD.X R37, R31, 0x1, R37, P4 ;  /* 0x000000011f25a824 */ /* 0x000fe200020e0625 */
[----:B------:R-:W-:Y:S04]  /*32ea0*/  STL [R1+0xabc], R144 ;  /* 0x000abc9001007387 */ /* 0x000fe80000100800 */
[----:B------:R-:W-:Y:S04]  /*32eb0*/  STL [R1+0xab8], R145 ;  /* 0x000ab89101007387 */ /* 0x000fe80000100800 */
[----:B------:R-:W3:Y:S01]  /*32ec0*/  LDL.LU R152, [R1+0x67c] ;  /* 0x00067c0001987983 */ /* 0x000ee20000300800 */
[----:B------:R-:W-:-:S02]  /*32ed0*/  LOP3.LUT R34, R34, 0xfffffffd, RZ, 0xc0, !PT ;  /* 0xfffffffd22227812 */ /* 0x000fc400078ec0ff */
[----:B------:R-:W-:Y:S01]  /*32ee0*/  LOP3.LUT P3, RZ, R32, 0x200, RZ, 0xc0, !PT ;  /* 0x0000020020ff7812 */ /* 0x000fe2000786c0ff */
[----:B------:R-:W3:Y:S01]  /*32ef0*/  LDL.LU R8, [R1+0x680] ;  /* 0x0006800001087983 */ /* 0x000ee20000300800 */
[----:B--2---:R-:W-:-:S03]  /*32f00*/  LOP3.LUT R35, R35, 0xff, RZ, 0xc0, !PT ;  /* 0x000000ff23237812 */ /* 0x004fc600078ec0ff */
[----:B------:R-:W2:Y:S01]  /*32f10*/  LDL.LU R6, [R1+0x684] ;  /* 0x0006840001067983 */ /* 0x000ea20000300800 */
        /* <DEDUP_REMOVED lines=9> */
[----:B------:R-:W4:Y:S01]  /*32fb0*/  @!P2 LDG.E.U8 R35, desc[UR52][R26.64+0x61] ;  /* 0x000061341a23a981 */ /* 0x000f22000c1e1100 */
[----:B------:R-:W-:Y:S02]  /*32fc0*/  @P5 LOP3.LUT R34, R34, 0x2, RZ, 0xfc, !PT ;  /* 0x0000000222225812 */ /* 0x000fe400078efcff */
[----:B------:R-:W-:Y:S02]  /*32fd0*/  ISETP.LT.OR P5, PT, R30, 0x61, !P3 ;  /* 0x000000611e00780c */ /* 0x000fe40005fa1670 */
        /* <DEDUP_REMOVED lines=8> */
[----:B------:R0:W-:Y:S02]  /*33060*/  @!P2 STG.E.U8 desc[UR52][R36.64+0x61], R35 ;  /* 0x000061232400a986 */ /* 0x0001e4000c101134 */
[----:B0-----:R-:W-:-:S06]  /*33070*/  PRMT R35, RZ, 0x7610, R35 ;  /* 0x00007610ff237816 */ /* 0x001fcc0000000023 */
[----:B------:R-:W3:Y:S01]  /*33080*/  @!P5 LDG.E.U8 R35, desc[UR52][R12.64+0x60] ;  /* 0x000060340c23d981 */ /* 0x000ee2000c1e1100 */
[----:B------:R-:W-:-:S04]  /*33090*/  LOP3.LUT R32, R32, 0xfffffeff, RZ, 0xc0, !PT ;  /* 0xfffffeff20207812 */ /* 0x000fc800078ec0ff */
        /* <DEDUP_REMOVED lines=14> */
[----:B------:R-:W-:Y:S01]  /*33180*/  LOP3.LUT R34, R34, 0xffffefff, RZ, 0xc0, !PT ;  /* 0xffffefff22227812 */ /* 0x000fe200078ec0ff */
[----:B------:R-:W3:Y:S03]  /*33190*/  LDL.LU R8, [R1+0x688] ;  /* 0x0006880001087983 */ /* 0x000ee60000300800 */
        /* <DEDUP_REMOVED lines=24> */
[----:B--2---:R-:W-:Y:S01]  /*33320*/  FFMA R35, R6, UR47, R35 ;  /* 0x0000002f06237c23 */ /* 0x004fe20008000023 */
[----:B0-----:R-:W-:Y:S01]  /*33330*/  @!P2 IADD3 R36, P4, R24, R36, RZ ;  /* 0x000000241824a210 */ /* 0x001fe20007f9e0ff */
[----:B------:R-:W2:Y:S03]  /*33340*/  LDL.LU R6, [R1+0x68c] ;  /* 0x00068c0001067983 */ /* 0x000ea60000300800 */
[----:B------:R-:W-:-:S05]  /*33350*/  F2FP.SATFINITE.E4M3.F32.PACK_AB_MERGE_C R35, RZ, R35, RZ ;  /* 0x00000023ff23723e */ /* 0x000fca00048070ff */
[----:B------:R0:W-:Y:S02]  /*33360*/  @!P5 STG.E.U8 desc[UR52][R92.64+0x61], R35 ;  /* 0x000061235c00d986 */ /* 0x0001e4000c101134 */
[----:B0-----:R-:W-:-:S06]  /*33370*/  PRMT R35, RZ, 0x7610, R35 ;  /* 0x00007610ff237816 */ /* 0x001fcc0000000023 */
[----:B------:R-:W4:Y:S01]  /*33380*/  @!P2 LDG.E.U8 R35, desc[UR52][R26.64+0x68] ;  /* 0x000068341a23a981 */ /* 0x000f22000c1e1100 */
[----:B------:R-:W-:Y:S01]  /*33390*/  @!P2 IMAD.X R37, R31, 0x1, R37, P4 ;  /* 0x000000011f25a824 */ /* 0x000fe200020e0625 */
        /* <DEDUP_REMOVED lines=9> */
[----:B------:R-:W-:Y:S02]  /*33430*/  ISETP.LT.OR P2, PT, R30, 0x6a, !P6 ;  /* 0x0000006a1e00780c */ /* 0x000fe40007741670 */
[----:B0-----:R-:W-:-:S11]  /*33440*/  PRMT R35, RZ, 0x7610, R35 ;  /* 0x00007610ff237816 */ /* 0x001fd60000000023 */
[----:B------:R-:W0:Y:S01]  /*33450*/  @!P2 LDC.64 R36, c[0x0][0x5c0] ;  /* 0x00017000ff24ab82 */ /* 0x000e220000000a00 */
[----:B------:R-:W4:Y:S01]  /*33460*/  @!P2 LDG.E.U8 R35, desc[UR52][R26.64+0x69] ;  /* 0x000069341a23a981 */ /* 0x000f22000c1e1100 */
[----:B0-----:R-:W-:-:S05]  /*33470*/  @!P2 IADD3 R36, P4, R24, R36, RZ ;  /* 0x000000241824a210 */ /* 0x001fca0007f9e0ff */
[----:B------:R-:W-:Y:S01]  /*33480*/  @!P2 IMAD.X R37, R31, 0x1, R37, P4 ;  /* 0x000000011f25a824 */ /* 0x000fe200020e0625 */
        /* <DEDUP_REMOVED lines=69> */
[----:B0-----:R-:W-:-:S11]  /*338e0*/  PRMT R35, RZ, 0x7610, R35 ;  /* 0x00007610ff237816 */ /* 0x001fd60000000023 */
[----:B------:R-:W0:Y:S01]  /*338f0*/  @!P2 LDC.64 R36, c[0x0][0x5c0] ;  /* 0x00017000ff24ab82 */ /* 0x000e220000000a00 */
[----:B------:R-:W4:Y:S01]  /*33900*/  @!P2 LDG.E.U8 R35, desc[UR52][R26.64+0x71] ;  /* 0x000071341a23a981 */ /* 0x000f22000c1e1100 */
[----:B------:R-:W-:Y:S02]  /*33910*/  @P0 LOP3.LUT R34, R34, 0x10, RZ, 0xfc, !PT ;  /* 0x0000001022220812 */ /* 0x000fe400078efcff */
[----:B------:R-:W-:Y:S02]  /*33920*/  LOP3.LUT P0, RZ, R2, 0x2, RZ, 0xc0, !PT ;  /* 0x0000000202ff7812 */ /* 0x000fe4000780c0ff */
[----:B0-----:R-:W-:-:S05]  /*33930*/  @!P2 IADD3 R36, P3, R24, R36, RZ ;  /* 0x000000241824a210 */ /* 0x001fca0007f7e0ff */
[----:B------:R-:W-:Y:S01]  /*33940*/  @!P2 IMAD.X R37, R31, 0x1, R37, P3 ;  /* 0x000000011f25a824 */ /* 0x000fe200018e0625 */
        /* <DEDUP_REMOVED lines=25> */
[----:B------:R-:W3:Y:S03]  /*33ae0*/  LDL.LU R8, [R1+0x6a8] ;  /* 0x0006a80001087983 */ /* 0x000ee60000300800 */
[----:B------:R-:W-:-:S05]  /*33af0*/  F2FP.SATFINITE.E4M3.F32.PACK_AB_MERGE_C R35, RZ, R35, RZ ;  /* 0x00000023ff23723e */ /* 0x000fca00048070ff */
[----:B------:R0:W-:Y:S02]  /*33b00*/  @!P0 STG.E.U8 desc[UR52][R98.64+0x70], R35 ;  /* 0x0000702362008986 */ /* 0x0001e4000c101134 */
[----:B0-----:R-:W-:-:S06]  /*33b10*/  PRMT R35, RZ, 0x7610, R35 ;  /* 0x00007610ff237816 */ /* 0x001fcc0000000023 */
[----:B------:R-:W4:Y:S01]  /*33b20*/  @!P5 LDG.E.U8 R35, desc[UR52][R12.64+0x71] ;  /* 0x000071340c23d981 */ /* 0x000f22000c1e1100 */
[----:B------:R-:W-:Y:S02]  /*33b30*/  ISETP.LT.OR P0, PT, R30, 0xc9, !P1 ;  /* 0x000000c91e00780c */ /* 0x000fe40004f01670 */
[----:B------:R-:W-:-:S11]  /*33b40*/  @!P4 IADD3.X R83, R31, UR5, R37, P2, P3 ;  /* 0x000000051f53cc10 */ /* 0x000fd600097e6425 */
[----:B------:R-:W0:Y:S01]  /*33b50*/  @!P0 LDC.64 R36, c[0x0][0x5c0] ;  /* 0x00017000ff248b82 */ /* 0x000e220000000a00 */
[----:B------:R-:W-:-:S04]  /*33b60*/  LOP3.LUT R2, R2, 0x7fffffff, RZ, 0xc0, !PT ;  /* 0x7fffffff02027812 */ /* 0x000fc800078ec0ff */
        /* <DEDUP_REMOVED lines=15> */
[----:B--2---:R-:W-:-:S05]  /*33c60*/  FFMA R35, R6, UR47, R35 ;  /* 0x0000002f06237c23 */ /* 0x004fca0008000023 */
[----:B------:R-:W-:-:S05]  /*33c70*/  F2FP.SATFINITE.E4M3.F32.PACK_AB_MERGE_C R35, RZ, R35, RZ ;  /* 0x00000023ff23723e */ /* 0x000fca00048070ff */
[----:B------:R1:W-:Y:S02]  /*33c80*/  @!P5 STG.E.U8 desc[UR52][R100.64+0x71], R35 ;  /* 0x000071236400d986 */ /* 0x0003e4000c101134 */
[----:B-1----:R-:W-:-:S06]  /*33c90*/  PRMT R35, RZ, 0x7610, R35 ;  /* 0x00007610ff237816 */ /* 0x002fcc0000000023 */
[----:B------:R-:W2:Y:S01]  /*33ca0*/  @!P2 LDG.E.U8 R35, desc[UR52][R26.64+0x78] ;  /* 0x000078341a23a981 */ /* 0x000ea2000c1e1100 */
[----:B0-----:R-:W-:-:S05]  /*33cb0*/  @!P2 IADD3 R36, P3, R24, R36, RZ ;  /* 0x000000241824a210 */ /* 0x001fca0007f7e0ff */
[----:B------:R-:W-:Y:S01]  /*33cc0*/  @!P2 IMAD.X R37, R31, 0x1, R37, P3 ;  /* 0x000000011f25a824 */ /* 0x000fe200018e0625 */
[----:B------:R-:W-:Y:S04]  /*33cd0*/  STL [R1+0xaac], R80 ;  /* 0x000aac5001007387 */ /* 0x000fe80000100800 */
[----:B------:R-:W-:Y:S04]  /*33ce0*/  STL [R1+0xaa8], R81 ;  /* 0x000aa85101007387 */ /* 0x000fe80000100800 */
[----:B------:R-:W4:Y:S01]  /*33cf0*/  LDL.LU R6, [R1+0x6ac] ;  /* 0x0006ac0001067983 */ /* 0x000f220000300800 */
        /* <DEDUP_REMOVED lines=13> */
[----:B------:R-:W-:-:S04]  /*33dd0*/  @P0 LOP3.LUT R2, R2, 0x20000000, RZ, 0xfc, !PT ;  /* 0x2000000002020812 */ /* 0x000fc800078efcff */
[----:B------:R-:W-:Y:S02]  /*33de0*/  LOP3.LUT P5, RZ, R2, 0x8, RZ, 0xc0, !PT ;  /* 0x0000000802ff7812 */ /* 0x000fe400078ac0ff */
[----:B0-----:R-:W-:-:S05]  /*33df0*/  @!P2 IADD3 R36, P3, R24, R36, RZ ;  /* 0x000000241824a210 */ /* 0x001fca0007f7e0ff */
[----:B------:R-:W-:Y:S01]  /*33e00*/  @!P2 IMAD.X R37, R31, 0x1, R37, P3 ;  /* 0x000000011f25a824 */ /* 0x000fe200018e0625 */
[----:B---3--:R-:W-:-:S04]  /*33e10*/  LOP3.LUT R35, R35, 0xff, RZ, 0xc0, !PT ;  /* 0x000000ff23237812 */ /* 0x008fc800078ec0ff */
[----:B------:R-:W-:-:S05]  /*33e20*/  F2FP.F16.E4M3.UNPACK_B R35, R35 ;  /* 0x00000023ff23723e */ /* 0x000fca00020006ff */
[----:B------:R-:W-:-:S05]  /*33e30*/  HADD2.F32 R35, -RZ, R35.H0_H0 ;  /* 0x20000023ff237230 */ /* 0x000fca0000004100 */
[----:B------:R-:W-:-:S04]  /*33e40*/  FMUL R35, R35, UR46 ;  /* 0x0000002e23237c20 */ /* 0x000fc80008400000 */
[----:B----4-:R-:W-:Y:S01]  /*33e50*/  FFMA R35, R6, UR47, R35 ;  /* 0x0000002f06237c23 */ /* 0x010fe20008000023 */
[----:B------:R-:W-:Y:S01]  /*33e60*/  LOP3.LUT P4, RZ, R2, 0x4, RZ, 0xc0, !PT ;  /* 0x0000000402ff7812 */ /* 0x000fe2000788c0ff */
[----:B------:R-:W3:Y:S03]  /*33e70*/  LDL.LU R6, [R1+0x6b4] ;  /* 0x0006b40001067983 */ /* 0x000ee60000300800 */
[----:B------:R-:W-:-:S05]  /*33e80*/  F2FP.SATFINITE.E4M3.F32.PACK_AB_MERGE_C R35, RZ, R35, RZ ;  /* 0x00000023ff23723e */ /* 0x000fca00048070ff */
[----:B------:R0:W-:Y:S02]  /*33e90*/  @!P2 STG.E.U8 desc[UR52][R36.64+0x79], R35 ;  /* 0x000079232400a986 */ /* 0x0001e4000c101134 */
[----:B0-----:R-:W-:-:S06]  /*33ea0*/  PRMT R35, RZ, 0x7610, R35 ;  /* 0x00007610ff237816 */ /* 0x001fcc0000000023 */
[----:B------:R-:W4:Y:S02]  /*33eb0*/  @!P5 LDG.E.U8 R35, desc[UR52][R12.64+0x78] ;  /* 0x000078340c23d981 */ /* 0x000f24000c1e1100 */
        /* <DEDUP_REMOVED lines=13> */
[----:B------:R-:W-:Y:S02]  /*33f90*/  LOP3.LUT R2, R2, 0xf7ffffff, RZ, 0xc0, !PT ;  /* 0xf7ffffff02027812 */ /* 0x000fe400078ec0ff */
        /* <DEDUP_REMOVED lines=25> */
[----:B------:R-:W-:Y:S02]  /*34130*/  LOP3.LUT P5, RZ, R0, 0x4000000, RZ, 0xc0, !PT ;  /* 0x0400000000ff7812 */ /* 0x000fe400078ac0ff */
        /* <DEDUP_REMOVED lines=8> */
[----:B------:R-:W-:Y:S01]  /*341c0*/  IMAD.U32 R38, RZ, RZ, UR7 ;  /* 0x00000007ff267e24 */ /* 0x000fe2000f8e00ff */
[----:B0-----:R-:W-:Y:S01]  /*341d0*/  @!P3 IADD3 R70, P1, P2, R24, UR6, R36 ;  /* 0x000000061846bc10 */ /* 0x001fe2000fa3e024 */
[----:B------:R-:W2:Y:S01]  /*341e0*/  LDL.LU R8, [R1+0x6c0] ;  /* 0x0006c00001087983 */ /* 0x000ea20000300800 */
[----:B------:R-:W-:-:S05]  /*341f0*/  F2FP.SATFINITE.E4M3.F32.PACK_AB_MERGE_C R35, RZ, R35, RZ ;  /* 0x00000023ff23723e */ /* 0x000fca00048070ff */
[----:B------:R0:W-:Y:S02]  /*34200*/  @!P6 STG.E.U8 desc[UR52][R102.64+0x60], R35 ;  /* 0x000060236600e986 */ /* 0x0001e4000c101134 */
[----:B0-----:R-:W-:-:S06]  /*34210*/  PRMT R35, RZ, 0x7610, R35 ;  /* 0x00007610ff237816 */ /* 0x001fcc0000000023 */
[----:B------:R-:W4:Y:S01]  /*34220*/  @!P5 LDG.E.U8 R35, desc[UR52][R14.64+0x61] ;  /* 0x000061340e23d981 */ /* 0x000f22000c1e1100 */
[----:B------:R-:W-:Y:S02]  /*34230*/  LOP3.LUT P0, RZ, R32, 0x100, RZ, 0xc0, !PT ;  /* 0x0000010020ff7812 */ /* 0x000fe4000780c0ff */
        /* <DEDUP_REMOVED lines=10> */
[----:B------:R-:W-:Y:S02]  /*342e0*/  ISETP.GE.AND P6, PT, R9, 0x89, PT ;  /* 0x000000890900780c */ /* 0x000fe40003fc6270 */
        /* <DEDUP_REMOVED lines=57> */
[----:B------:R-:W-:-:S13]  /*34680*/  ISETP.LT.OR P3, PT, R30, 0xca, !P0 ;  /* 0x000000ca1e00780c */ /* 0x000fda0004761670 */
[----:B------:R-:W0:Y:S01]  /*34690*/  @!P3 LDC.64 R36, c[0x0][0x5c0] ;  /* 0x00017000ff24bb82 */ /* 0x000e220000000a00 */
        /* <DEDUP_REMOVED lines=14> */
[----:B------:R0:W-:Y:S04]  /*34780*/  @!P4 STG.E.U8 desc[UR52][R56.64+0x68], R35 ;  /* 0x000068233800c986 */ /* 0x0001e8000c101134 */
[----:B------:R-:W1:Y:S01]  /*34790*/  @!P3 LDC.64 R36, c[0x0][0x5c0] ;  /* 0x00017000ff24bb82 */ /* 0x000e620000000a00 */
[----:B0-----:R-:W-:-:S06]  /*347a0*/  PRMT R35, RZ, 0x7610, R35 ;  /* 0x00007610ff237816 */ /* 0x001fcc0000000023 */
[----:B------:R-:W4:Y:S01]  /*347b0*/  @!P5 LDG.E.U8 R35, desc[UR52][R14.64+0x69] ;  /* 0x000069340e23d981 */ /* 0x000f22000c1e1100 */
[----:B------:R-:W-:Y:S02]  /*347c0*/  @P3 LOP3.LUT R2, R2, 0x10000, RZ, 0xfc, !PT ;  /* 0x0001000002023812 */ /* 0x000fe400078efcff */
[----:B-1----:R-:W-:-:S04]  /*347d0*/  @!P3 IADD3 R60, P1, P2, R24, UR11, R36 ;  /* 0x0000000b183cbc10 */ /* 0x002fc8000fa3e024 */
        /* <DEDUP_REMOVED lines=30> */
[----:B--2---:R-:W-:Y:S01]  /*349c0*/  FFMA R35, R8, UR47, R35 ;  /* 0x0000002f08237c23 */ /* 0x004fe20008000023 */
[----:B------:R-:W-:Y:S02]  /*349d0*/  IMAD.U32 R40, RZ, RZ, UR8 ;  /* 0x00000008ff287e24 */ /* 0x000fe4000f8e00ff */
[----:B------:R-:W-:Y:S01]  /*349e0*/  IMAD.U32 R41, RZ, RZ, UR7 ;  /* 0x00000007ff297e24 */ /* 0x000fe2000f8e00ff */
[----:B------:R-:W-:Y:S01]  /*349f0*/  LOP3.LUT P5, RZ, R2, 0x10, RZ, 0xc0, !PT ;  /* 0x0000001002ff7812 */ /* 0x000fe200078ac0ff */
[----:B------:R-:W2:Y:S01]  /*34a00*/  LDL.LU R8, [R1+0x6d8] ;  /* 0x0006d80001087983 */ /* 0x000ea20000300800 */
[----:B------:R-:W-:-:S05]  /*34a10*/  F2FP.SATFINITE.E4M3.F32.PACK_AB_MERGE_C R35, RZ, R35, RZ ;  /* 0x00000023ff23723e */ /* 0x000fca00048070ff */
[----:B------:R1:W-:Y:S02]  /*34a20*/  @!P2 STG.E.U8 desc[UR52][R36.64+0x68], R35 ;  /* 0x000068232400a986 */ /* 0x0003e4000c101134 */
[----:B-1----:R-:W-:-:S06]  /*34a30*/  PRMT R35, RZ, 0x7610, R35 ;  /* 0x00007610ff237816 */ /* 0x002fcc0000000023 */
[----:B------:R-:W4:Y:S01]  /*34a40*/  @!P1 LDG.E.U8 R35, desc[UR52][R16.64+0x69] ;  /* 0x0000693410239981 */ /* 0x000f22000c1e1100 */
[----:B------:R-:W-:-:S04]  /*34a50*/  @!P1 IADD3 R40, P3, P4, R40, UR6, R24 ;  /* 0x0000000628289c10 */ /* 0x000fc8000fc7e018 */
[----:B------:R-:W-:Y:S02]  /*34a60*/  @!P1 IADD3.X R41, R41, UR5, R31, P3, P4 ;  /* 0x0000000529299c10 */ /* 0x000fe40009fe841f */
[----:B0-----:R-:W-:-:S05]  /*34a70*/  @!P1 IADD3 R38, P2, R40, R38, RZ ;  /* 0x0000002628269210 */ /* 0x001fca0007f5e0ff */
        /* <DEDUP_REMOVED lines=9> */
[----:B------:R0:W-:Y:S04]  /*34b10*/  @!P1 STG.E.U8 desc[UR52][R38.64+0x69], R35 ;  /* 0x0000692326009986 */ /* 0x0001e8000c101134 */
[----:B------:R-:W1:Y:S01]  /*34b20*/  @!P0 LDC.64 R36, c[0x0][0x5c0] ;  /* 0x00017000ff248b82 */ /* 0x000e620000000a00 */
[----:B0-----:R-:W-:-:S06]  /*34b30*/  PRMT R35, RZ, 0x7610, R35 ;  /* 0x00007610ff237816 */ /* 0x001fcc0000000023 */
[----:B------:R-:W4:Y:S01]  /*34b40*/  @!P5 LDG.E.U8 R35, desc[UR52][R14.64+0x70] ;  /* 0x000070340e23d981 */ /* 0x000f22000c1e1100 */
[----:B------:R-:W-:-:S04]  /*34b50*/  LOP3.LUT R2, R2, 0xffffbfff, RZ, 0xc0, !PT ;  /* 0xffffbfff02027812 */ /* 0x000fc800078ec0ff */
[----:B------:R-:W-:Y:S02]  /*34b60*/  @P0 LOP3.LUT R2, R2, 0x4000, RZ, 0xfc, !PT ;  /* 0x0000400002020812 */ /* 0x000fe400078efcff */
        /* <DEDUP_REMOVED lines=12> */
[----:B------:R-:W-:Y:S02]  /*34c30*/  IMAD.U32 R38, RZ, RZ, UR8 ;  /* 0x00000008ff267e24 */ /* 0x000fe4000f8e00ff */
[----:B------:R-:W-:Y:S01]  /*34c40*/  IMAD.U32 R39, RZ, RZ, UR7 ;  /* 0x00000007ff277e24 */ /* 0x000fe2000f8e00ff */
[----:B------:R-:W1:Y:S01]  /*34c50*/  @!P3 LDC.64 R36, c[0x0][0x5c0] ;  /* 0x00017000ff24bb82 */ /* 0x000e620000000a00 */
[----:B0-----:R-:W-:-:S06]  /*34c60*/  PRMT R35, RZ, 0x7610, R35 ;  /* 0x00007610ff237816 */ /* 0x001fcc0000000023 */
[----:B------:R-:W4:Y:S01]  /*34c70*/  @!P0 LDG.E.U8 R35, desc[UR52][R14.64+0x71] ;  /* 0x000071340e238981 */ /* 0x000f22000c1e1100 */
[----:B------:R-:W-:Y:S02]  /*34c80*/  @!P3 IADD3 R38, P1, P2, R38, UR6, R24 ;  /* 0x000000062626bc10 */ /* 0x000fe4000fa3e018 */
[----:B----4-:R-:W-:-:S04]  /*34c90*/  LOP3.LUT R35, R35, 0xff, RZ, 0xc0, !PT ;  /* 0x000000ff23237812 */ /* 0x010fc800078ec0ff */
[----:B------:R-:W-:-:S05]  /*34ca0*/  F2FP.F16.E4M3.UNPACK_B R35, R35 ;  /* 0x00000023ff23723e */ /* 0x000fca00020006ff */
[----:B------:R-:W-:-:S05]  /*34cb0*/  HADD2.F32 R35, -RZ, R35.H0_H0 ;  /* 0x20000023ff237230 */ /* 0x000fca0000004100 */
[----:B------:R-:W-:-:S04]  /*34cc0*/  FMUL R35, R35, UR46 ;  /* 0x0000002e23237c20 */ /* 0x000fc80008400000 */
[----:B---3--:R-:W-:Y:S01]  /*34cd0*/  FFMA R35, R6, UR47, R35 ;  /* 0x0000002f06237c23 */ /* 0x008fe20008000023 */
[----:B------:R-:W-:Y:S01]  /*34ce0*/  @!P3 IADD3.X R39, R39, UR5, R31, P1, P2 ;  /* 0x000000052727bc10 */ /* 0x000fe20008fe441f */
[----:B------:R-:W-:Y:S02]  /*34cf0*/  IMAD.U32 R40, RZ, RZ, UR8 ;  /* 0x00000008ff287e24 */ /* 0x000fe4000f8e00ff */
[----:B------:R-:W-:Y:S01]  /*34d00*/  IMAD.U32 R42, RZ, RZ, UR8 ;  /* 0x00000008ff2a7e24 */ /* 0x000fe2000f8e00ff */
[----:B------:R-:W-:Y:S01]  /*34d10*/  F2FP.SATFINITE.E4M3.F32.PACK_AB_MERGE_C R35, RZ, R35, RZ ;  /* 0x00000023ff23723e */ /* 0x000fe200048070ff */
[----:B------:R-:W-:Y:S02]  /*34d20*/  IMAD.U32 R41, RZ, RZ, UR7 ;  /* 0x00000007ff297e24 */ /* 0x000fe4000f8e00ff */
[----:B------:R-:W-:Y:S01]  /*34d30*/  IMAD.U32 R43, RZ, RZ, UR7 ;  /* 0x00000007ff2b7e24 */ /* 0x000fe2000f8e00ff */
[----:B------:R-:W-:Y:S01]  /*34d40*/  LOP3.LUT R32, R32, 0xffffffbf, RZ, 0xc0, !PT ;  /* 0xffffffbf20207812 */ /* 0x000fe200078ec0ff */
[----:B------:R0:W-:Y:S01]  /*34d50*/  @!P0 STG.E.U8 desc[UR52][R112.64+0x71], R35 ;  /* 0x0000712370008986 */ /* 0x0001e2000c101134 */
[----:B------:R-:W-:-:S02]  /*34d60*/  IMAD.U32 R44, RZ, RZ, UR8 ;  /* 0x00000008ff2c7e24 */ /* 0x000fc4000f8e00ff */
[----:B------:R-:W-:Y:S01]  /*34d70*/  IMAD.U32 R45, RZ, RZ, UR7 ;  /* 0x00000007ff2d7e24 */ /* 0x000fe2000f8e00ff */
[----:B------:R-:W-:Y:S01]  /*34d80*/  LOP3.LUT R0, R0, 0xfffffff7, RZ, 0xc0, !PT ;  /* 0xfffffff700007812 */ /* 0x000fe200078ec0ff */
[----:B------:R-:W3:Y:S01]  /*34d90*/  LDL.LU R6, [R1+0x6e4] ;  /* 0x0006e40001067983 */ /* 0x000ee20000300800 */
[----:B0-----:R-:W-:-:S06]  /*34da0*/  PRMT R35, RZ, 0x7610, R35 ;  /* 0x00007610ff237816 */ /* 0x001fcc0000000023 */
[----:B------:R-:W4:Y:S01]  /*34db0*/  @!P3 LDG.E.U8 R35, desc[UR52][R16.64+0x70] ;  /* 0x000070341023b981 */ /* 0x000f22000c1e1100 */
[----:B------:R-:W-:-:S13]  /*34dc0*/  ISETP.LT.OR P2, PT, R30, 0x72, !P6 ;  /* 0x000000721e00780c */ /* 0x000fda0007741670 */
[----:B------:R-:W-:-:S04]  /*34dd0*/  @!P2 IADD3 R40, P1, P4, R40, UR6, R24 ;  /* 0x000000062828ac10 */ /* 0x000fc8000fc3e018 */
[----:B------:R-:W-:Y:S02]  /*34de0*/  @!P2 IADD3.X R41, R41, UR5, R31, P1, P4 ;  /* 0x000000052929ac10 */ /* 0x000fe40008fe841f */
[----:B------:R-:W-:-:S13]  /*34df0*/  ISETP.LT.OR P1, PT, R30, 0x79, !P6 ;  /* 0x000000791e00780c */ /* 0x000fda0007721670 */
[----:B------:R-:W-:-:S04]  /*34e00*/  @!P1 IADD3 R42, P4, P5, R42, UR6, R24 ;  /* 0x000000062a2a9c10 */ /* 0x000fc8000fd9e018 */
[----:B------:R-:W-:Y:S02]  /*34e10*/  @!P1 IADD3.X R43, R43, UR5, R31, P4, P5 ;  /* 0x000000052b2b9c10 */ /* 0x000fe4000a7ea41f */
[----:B------:R-:W-:Y:S02]  /*34e20*/  ISETP.LT.OR P5, PT, R30, 0x7a, !P6 ;  /* 0x0000007a1e00780c */ /* 0x000fe400077a1670 */
[----:B------:R-:W-:Y:S02]  /*34e30*/  @P1 LOP3.LUT R32, R32, 0x40, RZ, 0xfc, !PT ;  /* 0x0000004020201812 */ /* 0x000fe400078efcff */
[----:B------:R-:W-:Y:S02]  /*34e40*/  LOP3.LUT P1, RZ, R2, 0x100000, RZ, 0xc0, !PT ;  /* 0x0010000002ff7812 */ /* 0x000fe4000782c0ff */
[----:B------:R-:W-:-:S07]  /*34e50*/  LOP3.LUT R32, R32, 0xffffff7f, RZ, 0xc0, !PT ;  /* 0xffffff7f20207812 */ /* 0x000fce00078ec0ff */
[----:B------:R-:W-:Y:S02]  /*34e60*/  @!P5 IADD3 R44, P4, P6, R44, UR6, R24 ;  /* 0x000000062c2cdc10 */ /* 0x000fe4000fe9e018 */
[----:B------:R-:W-:Y:S02]  /*34e70*/  ISETP.GE.AND P0, PT, R9, 0x109, PT ;  /* 0x000001090900780c */ /* 0x000fe40003f06270 */
[----:B------:R-:W-:Y:S02]  /*34e80*/  @!P5 IADD3.X R45, R45, UR5, R31, P4, P6 ;  /* 0x000000052d2ddc10 */ /* 0x000fe4000a7ec41f */
[----:B-1----:R-:W-:Y:S02]  /*34e90*/  @!P3 IADD3 R36, P4, R38, R36, RZ ;  /* 0x000000242624b210 */ /* 0x002fe40007f9e0ff */
[----:B------:R-:W-:Y:S02]  /*34ea0*/  @P1 LOP3.LUT R32, R32, 0x80, RZ, 0xfc, !PT ;  /* 0x0000008020201812 */ /* 0x000fe400078efcff */
[----:B------:R-:W-:Y:S01]  /*34eb0*/  ISETP.LT.OR P1, PT, R30, 0x61, !P0 ;  /* 0x000000611e00780c */ /* 0x000fe20004721670 */
[----:B------:R-:W-:-:S02]  /*34ec0*/  @!P3 IMAD.X R37, R39, 0x1, R37, P4 ;  /* 0x000000012725b824 */ /* 0x000fc400020e0625 */
[----:B------:R-:W-:Y:S02]  /*34ed0*/  IMAD.U32 R38, RZ, RZ, UR8 ;  /* 0x00000008ff267e24 */ /* 0x000fe4000f8e00ff */
[----:B------:R-:W-:-:S08]  /*34ee0*/  IMAD.U32 R39, RZ, RZ, UR7 ;  /* 0x00000007ff277e24 */ /* 0x000fd0000f8e00ff */
[----:B------:R-:W-:Y:S02]  /*34ef0*/  @!P1 IADD3 R38, P4, P6, R38, UR11, R24 ;  /* 0x0000000b26269c10 */ /* 0x000fe4000fe9e018 */
[----:B------:R-:W-:Y:S02]  /*34f00*/  @P1 LOP3.LUT R0, R0, 0x8, RZ, 0xfc, !PT ;  /* 0x0000000800001812 */ /* 0x000fe400078efcff */
[----:B------:R-:W-:Y:S02]  /*34f10*/  @!P1 IADD3.X R39, R39, UR10, R31, P4, P6 ;  /* 0x0000000a27279c10 */ /* 0x000fe4000a7ec41f */
[----:B------:R-:W-:Y:S02]  /*34f20*/  ISETP.LT.OR P1, PT, R30, 0x62, !P0 ;  /* 0x000000621e00780c */ /* 0x000fe40004721670 */
[----:B----4-:R-:W-:-:S04]  /*34f30*/  LOP3.LUT R35, R35, 0xff, RZ, 0xc0, !PT ;  /* 0x000000ff23237812 */ /* 0x010fc800078ec0ff */
[----:B------:R-:W-:-:S05]  /*34f40*/  F2FP.F16.E4M3.UNPACK_B R35, R35 ;  /* 0x00000023ff23723e */ /* 0x000fca00020006ff */
[----:B------:R-:W-:-:S05]  /*34f50*/  HADD2.F32 R35, -RZ, R35.H0_H0 ;  /* 0x20000023ff237230 */ /* 0x000fca0000004100 */
[----:B------:R-:W-:-:S04]  /*34f60*/  FMUL R35, R35, UR46 ;  /* 0x0000002e23237c20 */ /* 0x000fc80008400000 */
[----:B--2---:R-:W-:Y:S01]  /*34f70*/  FFMA R35, R8, UR47, R35 ;  /* 0x0000002f08237c23 */ /* 0x004fe20008000023 */
[----:B------:R-:W-:Y:S01]  /*34f80*/  IMAD.U32 R46, RZ, RZ, UR7 ;  /* 0x00000007ff2e7e24 */ /* 0x000fe2000f8e00ff */
[----:B------:R-:W-:Y:S01]  /*34f90*/  LOP3.LUT R0, R0, 0xfffffffb, RZ, 0xc0, !PT ;  /* 0xfffffffb00007812 */ /* 0x000fe200078ec0ff */
[----:B------:R-:W2:Y:S02]  /*34fa0*/  LDL.LU R8, [R1+0x6e8] ;  /* 0x0006e80001087983 */ /* 0x000ea40000300800 */
[----:B------:R-:W-:-:S05]  /*34fb0*/  F2FP.SATFINITE.E4M3.F32.PACK_AB_MERGE_C R35, RZ, R35, RZ ;  /* 0x00000023ff23723e */ /* 0x000fca00048070ff */
[----:B------:R0:W-:Y:S02]  /*34fc0*/  @!P3 STG.E.U8 desc[UR52][R36.64+0x70], R35 ;  /* 0x000070232400b986 */ /* 0x0001e4000c101134 */
[----:B0-----:R-:W0:Y:S01]  /*34fd0*/  @!P2 LDC.64 R36, c[0x0][0x5c0] ;  /* 0x00017000ff24ab82 */ /* 0x001e220000000a00 */
[----:B------:R-:W-:Y:S01]  /*34fe0*/  IMAD.U32 R35, RZ, RZ, UR8 ;  /* 0x00000008ff237e24 */ /* 0x000fe2000f8e00ff */
[----:B0-----:R-:W-:-:S04]  /*34ff0*/  @!P2 IADD3 R36, P3, R40, R36, RZ ;  /* 0x000000242824a210 */ /* 0x001fc80007f7e0ff */
[----:B------:R-:W-:Y:S02]  /*35000*/  @!P1 IADD3 R40, P4, P6, R35, UR11, R24 ;  /* 0x0000000b23289c10 */ /* 0x000fe4000fe9e018 */
[----:B------:R-:W-:-:S06]  /*35010*/  PRMT R35, RZ, 0x7610, R35 ;  /* 0x00007610ff237816 */ /* 0x000fcc0000000023 */
[----:B------:R-:W4:Y:S01]  /*35020*/  @!P2 LDG.E.U8 R35, desc[UR52][R16.64+0x71] ;  /* 0x000071341023a981 */ /* 0x000f22000c1e1100 */
[----:B------:R-:W-:Y:S02]  /*35030*/  @P1 LOP3.LUT R0, R0, 0x4, RZ, 0xfc, !PT ;  /* 0x0000000400001812 */ /* 0x000fe400078efcff */
[----:B------:R-:W-:Y:S01]  /*35040*/  @!P1 IADD3.X R46, R46, UR10, R31, P4, P6 ;  /* 0x0000000a2e2e9c10 */ /* 0x000fe2000a7ec41f */
[----:B------:R-:W-:Y:S01]  /*35050*/  @!P2 IMAD.X R37, R41, 0x1, R37, P3 ;  /* 0x000000012925a824 */ /* 0x000fe200018e0625 */
[----:B------:R-:W-:Y:S02]  /*35060*/  LOP3.LUT P1, RZ, R32, 0x80, RZ, 0xc0, !PT ;  /* 0x0000008020ff7812 */ /* 0x000fe4000782c0ff */
[----:B----4-:R-:W-:-:S04]  /*35070*/  LOP3.LUT R35, R35, 0xff, RZ, 0xc0, !PT ;  /* 0x000000ff23237812 */ /* 0x010fc800078ec0ff */
[----:B------:R-:W-:-:S05]  /*35080*/  F2FP.F16.E4M3.UNPACK_B R35, R35 ;  /* 0x00000023ff23723e */ /* 0x000fca00020006ff */
[----:B------:R-:W-:-:S05]  /*35090*/  HADD2.F32 R35, -RZ, R35.H0_H0 ;  /* 0x20000023ff237230 */ /* 0x000fca0000004100 */
[----:B------:R-:W-:-:S04]  /*350a0*/  FMUL R35, R35, UR46 ;  /* 0x0000002e23237c20 */ /* 0x000fc80008400000 */
[----:B---3--:R-:W-:Y:S01]  /*350b0*/  FFMA R35, R6, UR47, R35 ;  /* 0x0000002f06237c23 */ /* 0x008fe20008000023 */
[----:B------:R-:W-:Y:S01]  /*350c0*/  ISETP.LT.OR P4, PT, R30, 0x69, !P0 ;  /* 0x000000691e00780c */ /* 0x000fe20004781670 */
[----:B------:R-:W-:Y:S01]  /*350d0*/  IMAD.U32 R41, RZ, RZ, UR8 ;  /* 0x00000008ff297e24 */ /* 0x000fe2000f8e00ff */
[----:B------:R-:W-:Y:S01]  /*350e0*/  LOP3.LUT R32, R32, 0xfffffff7, RZ, 0xc0, !PT ;  /* 0xfffffff720207812 */ /* 0x000fe200078ec0ff */
[----:B------:R-:W-:Y:S01]  /*350f0*/  IMAD.U32 R47, RZ, RZ, UR7 ;  /* 0x00000007ff2f7e24 */ /* 0x000fe2000f8e00ff */
[----:B------:R-:W-:Y:S01]  /*35100*/  F2FP.SATFINITE.E4M3.F32.PACK_AB_MERGE_C R35, RZ, R35, RZ ;  /* 0x00000023ff23723e */ /* 0x000fe200048070ff */
[----:B------:R-:W3:Y:S04]  /*35110*/  LDL.LU R6, [R1+0x6ec] ;  /* 0x0006ec0001067983 */ /* 0x000ee80000300800 */
[----:B------:R0:W-:Y:S02]  /*35120*/  @!P2 STG.E.U8 desc[UR52][R36.64+0x71], R35 ;  /* 0x000071232400a986 */ /* 0x0001e4000c101134 */
[----:B0-----:R-:W-:-:S06]  /*35130*/  PRMT R35, RZ, 0x7610, R35 ;  /* 0x00007610ff237816 */ /* 0x001fcc0000000023 */
[----:B------:R-:W4:Y:S01]  /*35140*/  @!P1 LDG.E.U8 R35, desc[UR52][R14.64+0x78] ;  /* 0x000078340e239981 */ /* 0x000f22000c1e1100 */
[----:B------:R-:W-:Y:S02]  /*35150*/  @!P4 IADD3 R41, P2, P3, R41, UR11, R24 ;  /* 0x0000000b2929cc10 */ /* 0x000fe4000fb5e018 */
[----:B------:R-:W-:Y:S02]  /*35160*/  @P4 LOP3.LUT R32, R32, 0x8, RZ, 0xfc, !PT ;  /* 0x0000000820204812 */ /* 0x000fe400078efcff */
        /* <DEDUP_REMOVED lines=10> */
[----:B------:R0:W-:Y:S02]  /*35210*/  @!P1 STG.E.U8 desc[UR52][R114.64+0x78], R35 ;  /* 0x0000782372009986 */ /* 0x0001e4000c101134 */
[----:B0-----:R-:W-:-:S06]  /*35220*/  PRMT R35, RZ, 0x7610, R35 ;  /* 0x00007610ff237816 */ /* 0x001fcc0000000023 */
[----:B------:R-:W4:Y:S01]  /*35230*/  @!P4 LDG.E.U8 R35, desc[UR52][R14.64+0x79] ;  /* 0x000079340e23c981 */ /* 0x000f22000c1e1100 */
[----:B------:R-:W-:-:S04]  /*35240*/  LOP3.LUT R32, R32, 0xfffffffb, RZ, 0xc0, !PT ;  /* 0xfffffffb20207812 */ /* 0x000fc800078ec0ff */
[----:B------:R-:W-:-:S04]  /*35250*/  @P3 LOP3.LUT R32, R32, 0x4, RZ, 0xfc, !PT ;  /* 0x0000000420203812 */ /* 0x000fc800078efcff */
[----:B------:R-:W-:Y:S01]  /*35260*/  LOP3.LUT P1, RZ, R32, 0x40, RZ, 0xc0, !PT ;  /* 0x0000004020ff7812 */ /* 0x000fe2000782c0ff */
[----:B------:R-:W-:Y:S01]  /*35270*/  IMAD.U32 R48, RZ, RZ, UR8 ;  /* 0x00000008ff307e24 */ /* 0x000fe2000f8e00ff */
[----:B----4-:R-:W-:Y:S01]  /*35280*/  LOP3.LUT R35, R35, 0xff, RZ, 0xc0, !PT ;  /* 0x000000ff23237812 */ /* 0x010fe200078ec0ff */
[----:B------:R-:W-:-:S10]  /*35290*/  IMAD.U32 R49, RZ, RZ, UR7 ;  /* 0x00000007ff317e24 */ /* 0x000fd4000f8e00ff */
[----:B------:R-:W0:Y:S01]  /*352a0*/  @!P1 LDC.64 R36, c[0x0][0x5c0] ;  /* 0x00017000ff249b82 */ /* 0x000e220000000a00 */
[----:B------:R-:W-:-:S05]  /*352b0*/  F2FP.F16.E4M3.UNPACK_B R35, R35 ;  /* 0x00000023ff23723e */ /* 0x000fca00020006ff */
[----:B------:R-:W-:-:S05]  /*352c0*/  HADD2.F32 R35, -RZ, R35.H0_H0 ;  /* 0x20000023ff237230 */ /* 0x000fca0000004100 */
[----:B------:R-:W-:-:S04]  /*352d0*/  FMUL R35, R35, UR46 ;  /* 0x0000002e23237c20 */ /* 0x000fc80008400000 */
[----:B---3--:R-:W-:-:S05]  /*352e0*/  FFMA R35, R6, UR47, R35 ;  /* 0x0000002f06237c23 */ /* 0x008fca0008000023 */
[----:B------:R-:W-:-:S05]  /*352f0*/  F2FP.SATFINITE.E4M3.F32.PACK_AB_MERGE_C R35, RZ, R35, RZ ;  /* 0x00000023ff23723e */ /* 0x000fca00048070ff */
[----:B------:R1:W-:Y:S02]  /*35300*/  @!P4 STG.E.U8 desc[UR52][R116.64+0x79], R35 ;  /* 0x000079237400c986 */ /* 0x0003e4000c101134 */
[----:B-1----:R-:W-:-:S06]  /*35310*/  PRMT R35, RZ, 0x7610, R35 ;  /* 0x00007610ff237816 */ /* 0x002fcc0000000023 */
[----:B------:R-:W3:Y:S01]  /*35320*/  @!P1 LDG.E.U8 R35, desc[UR52][R16.64+0x78] ;  /* 0x0000783410239981 */ /* 0x000ee2000c1e1100 */
[----:B------:R-:W-:-:S04]  /*35330*/  @!P3 IADD3 R48, P2, P6, R48, UR11, R24 ;  /* 0x0000000b3030bc10 */ /* 0x000fc8000fe5e018 */
[----:B------:R-:W-:Y:S02]  /*35340*/  @!P3 IADD3.X R49, R49, UR10, R31, P2, P6 ;  /* 0x0000000a3131bc10 */ /* 0x000fe400097ec41f */
[----:B------:R-:W-:Y:S01]  /*35350*/  ISETP.LT.OR P2, PT, R30, 0x71, !P0 ;  /* 0x000000711e00780c */ /* 0x000fe20004741670 */
[----:B------:R-:W-:Y:S02]  /*35360*/  IMAD.U32 R50, RZ, RZ, UR8 ;  /* 0x00000008ff327e24 */ /* 0x000fe4000f8e00ff */
[----:B------:R-:W-:-:S10]  /*35370*/  IMAD.U32 R51, RZ, RZ, UR7 ;  /* 0x00000007ff337e24 */ /* 0x000fd4000f8e00ff */
[----:B------:R-:W-:-:S04]  /*35380*/  @!P2 IADD3 R50, P3, P6, R50, UR11, R24 ;  /* 0x0000000b3232ac10 */ /* 0x000fc8000fe7e018 */
[----:B------:R-:W-:Y:S02]  /*35390*/  @!P2 IADD3.X R51, R51, UR10, R31, P3, P6 ;  /* 0x0000000a3333ac10 */ /* 0x000fe40009fec41f */
[----:B------:R-:W-:Y:S01]  /*353a0*/  ISETP.LT.OR P3, PT, R30, 0x72, !P0 ;  /* 0x000000721e00780c */ /* 0x000fe20004761670 */
[----:B------:R-:W-:Y:S01]  /*353b0*/  IMAD.U32 R52, RZ, RZ, UR8 ;  /* 0x00000008ff347e24 */ /* 0x000fe2000f8e00ff */
[----:B------:R-:W-:Y:S01]  /*353c0*/  LOP3.LUT R32, R32, 0xffffffef, RZ, 0xc0, !PT ;  /* 0xffffffef20207812 */ /* 0x000fe200078ec0ff */
[----:B------:R-:W-:-:S03]  /*353d0*/  IMAD.U32 R53, RZ, RZ, UR7 ;  /* 0x00000007ff357e24 */ /* 0x000fc6000f8e00ff */
[----:B------:R-:W-:-:S07]  /*353e0*/  @P2 LOP3.LUT R32, R32, 0x10, RZ, 0xfc, !PT ;  /* 0x0000001020202812 */ /* 0x000fce00078efcff */
[----:B------:R-:W-:Y:S02]  /*353f0*/  @!P3 IADD3 R52, P2, P6, R52, UR11, R24 ;  /* 0x0000000b3434bc10 */ /* 0x000fe4000fe5e018 */
[----:B------:R-:W-:Y:S02]  /*35400*/  ISETP.LT.OR P0, PT, R30, 0x79, !P0 ;  /* 0x000000791e00780c */ /* 0x000fe40004701670 */
[----:B------:R-:W-:Y:S02]  /*35410*/  @!P3 IADD3.X R53, R53, UR10, R31, P2, P6 ;  /* 0x0000000a3535bc10 */ /* 0x000fe400097ec41f */
[----:B0-----:R-:W-:Y:S01]  /*35420*/  @!P1 IADD3 R36, P6, R42, R36, RZ ;  /* 0x000000242a249210 */ /* 0x001fe20007fde0ff */
[----:B------:R-:W-:-:S04]  /*35430*/  IMAD.U32 R42, RZ, RZ, UR8 ;  /* 0x00000008ff2a7e24 */ /* 0x000fc8000f8e00ff */
[----:B------:R-:W-:Y:S01]  /*35440*/  @!P1 IMAD.X R37, R43, 0x1, R37, P6 ;  /* 0x000000012b259824 */ /* 0x000fe200030e0625 */
[----:B------:R-:W-:Y:S01]  /*35450*/  LOP3.LUT R7, R7, 0x7fffffff, RZ, 0xc0, !PT ;  /* 0x7fffffff07077812 */ /* 0x000fe200078ec0ff */
[----:B------:R-:W-:Y:S02]  /*35460*/  IMAD.U32 R43, RZ, RZ, UR7 ;  /* 0x00000007ff2b7e24 */ /* 0x000fe4000f8e00ff */
[----:B------:R-:W-:Y:S02]  /*35470*/  @!P0 IADD3 R42, P2, P6, R42, UR11, R24 ;  /* 0x0000000b2a2a8c10 */ /* 0x000fe4000fe5e018 */
[----:B------:R-:W-:Y:S02]  /*35480*/  @P0 LOP3.LUT R7, R7, 0x80000000, RZ, 0xfc, !PT ;  /* 0x8000000007070812 */ /* 0x000fe400078efcff */
[----:B------:R-:W-:Y:S02]  /*35490*/  @!P0 IADD3.X R43, R43, UR10, R31, P2, P6 ;  /* 0x0000000a2b2b8c10 */ /* 0x000fe400097ec41f */
[----:B------:R-:W-:-:S02]  /*354a0*/  ISETP.GE.AND P0, PT, R9, 0x109, PT ;  /* 0x000001090900780c */ /* 0x000fc40003f06270 */
[----:B------:R-:W-:-:S04]  /*354b0*/  LOP3.LUT R0, R0, 0xffffffef, RZ, 0xc0, !PT ;  /* 0xffffffef00007812 */ /* 0x000fc800078ec0ff */
[----:B------:R-:W-:Y:S02]  /*354c0*/  @P3 LOP3.LUT R0, R0, 0x10, RZ, 0xfc, !PT ;  /* 0x0000001000003812 */ /* 0x000fe400078efcff */
[----:B---3--:R-:W-:-:S04]  /*354d0*/  LOP3.LUT R35, R35, 0xff, RZ, 0xc0, !PT ;  /* 0x000000ff23237812 */ /* 0x008fc800078ec0ff */
[----:B------:R-:W-:-:S05]  /*354e0*/  F2FP.F16.E4M3.UNPACK_B R35, R35 ;  /* 0x00000023ff23723e */ /* 0x000fca00020006ff */
[----:B------:R-:W-:-:S05]  /*354f0*/  HADD2.F32 R35, -RZ, R35.H0_H0 ;  /* 0x20000023ff237230 */ /* 0x000fca0000004100 */
[----:B------:R-:W-:-:S04]  /*35500*/  FMUL R35, R35, UR46 ;  /* 0x0000002e23237c20 */ /* 0x000fc80008400000 */
[----:B--2---:R-:W-:Y:S02]  /*35510*/  FFMA R35, R8, UR47, R35 ;  /* 0x0000002f08237c23 */ /* 0x004fe40008000023 */
[----:B------:R-:W2:Y:S03]  /*35520*/  LDL.LU R8, [R1+0x6f4] ;  /* 0x0006f40001087983 */ /* 0x000ea60000300800 */
[----:B------:R-:W-:Y:S01]  /*35530*/  F2FP.SATFINITE.E4M3.F32.PACK_AB_MERGE_C R35, RZ, R35, RZ ;  /* 0x00000023ff23723e */ /* 0x000fe200048070ff */
[----:B------:R-:W-:Y:S01]  /*35540*/  IMAD.U32 R54, RZ, RZ, UR7 ;  /* 0x00000007ff367e24 */ /* 0x000fe2000f8e00ff */
[----:B------:R-:W-:Y:S01]  /*35550*/  LOP3.LUT R32, R32, 0xffffffdf, RZ, 0xc0, !PT ;  /* 0xffffffdf20207812 */ /* 0x000fe200078ec0ff */
[----:B------:R-:W3:Y:S04]  /*35560*/  LDL.LU R6, [R1+0x6f8] ;  /* 0x0006f80001067983 */ /* 0x000ee80000300800 */
[----:B------:R0:W-:Y:S02]  /*35570*/  @!P1 STG.E.U8 desc[UR52][R36.64+0x78], R35 ;  /* 0x0000782324009986 */ /* 0x0001e4000c101134 */
[----:B0-----:R-:W0:Y:S01]  /*35580*/  @!P5 LDC.64 R36, c[0x0][0x5c0] ;  /* 0x00017000ff24db82 */ /* 0x001e220000000a00 */
[----:B------:R-:W-:Y:S01]  /*35590*/  ISETP.LT.OR P1, PT, R30, 0x7a, !P0 ;  /* 0x0000007a1e00780c */ /* 0x000fe20004721670 */
[----:B------:R-:W-:Y:S01]  /*355a0*/  IMAD.U32 R35, RZ, RZ, UR8 ;  /* 0x00000008ff237e24 */ /* 0x000fe2000f8e00ff */
[----:B0-----:R-:W-:-:S11]  /*355b0*/  @!P5 IADD3 R36, P3, R44, R36, RZ ;  /* 0x000000242c24d210 */ /* 0x001fd60007f7e0ff */
[----:B------:R-:W-:Y:S02]  /*355c0*/  @!P1 IADD3 R44, P4, P6, R35, UR11, R24 ;  /* 0x0000000b232c9c10 */ /* 0x000fe4000fe9e018 */
[----:B------:R-:W-:-:S06]  /*355d0*/  PRMT R35, RZ, 0x7610, R35 ;  /* 0x00007610ff237816 */ /* 0x000fcc0000000023 */
[----:B------:R-:W4:Y:S01]  /*355e0*/  @!P5 LDG.E.U8 R35, desc[UR52][R16.64+0x79] ;  /* 0x000079341023d981 */ /* 0x000f22000c1e1100 */
[----:B------:R-:W-:Y:S02]  /*355f0*/  @P0 LOP3.LUT R32, R32, 0x20, RZ, 0xfc, !PT ;  /* 0x0000002020200812 */ /* 0x000fe400078efcff */
[----:B------:R-:W-:Y:S02]  /*35600*/  @!P1 IADD3.X R54, R54, UR10, R31, P4, P6 ;  /* 0x0000000a36369c10 */ /* 0x000fe4000a7ec41f */
[----:B------:R-:W-:Y:S02]  /*35610*/  LOP3.LUT R32, R32, 0xfffffffe, RZ, 0xc0, !PT ;  /* 0xfffffffe20207812 */ /* 0x000fe400078ec0ff */
[----:B------:R-:W-:Y:S02]  /*35620*/  ISETP.GE.AND P4, PT, R9, 0x89, PT ;  /* 0x000000890900780c */ /* 0x000fe40003f86270 */
[----:B------:R-:W-:Y:S02]  /*35630*/  @P1 LOP3.LUT R32, R32, 0x1, RZ, 0xfc, !PT ;  /* 0x0000000120201812 */ /* 0x000fe400078efcff */
[----:B------:R-:W-:Y:S01]  /*35640*/  ISETP.LT.OR P1, PT, R30, 0x81, !P4 ;  /* 0x000000811e00780c */ /* 0x000fe20006721670 */
[----:B------:R-:W-:Y:S01]  /*35650*/  @!P5 IMAD.X R37, R45, 0x1, R37, P3 ;  /* 0x000000012d25d824 */ /* 0x000fe200018e0625 */
[----:B------:R-:W-:-:S02]  /*35660*/  LOP3.LUT P2, RZ, R2, 0x4000000, RZ, 0xc0, !PT ;  /* 0x0400000002ff7812 */ /* 0x000fc4000784c0ff */
        /* <DEDUP_REMOVED lines=9> */
[----:B0-----:R-:W-:Y:S02]  /*35700*/  IMAD.U32 R36, RZ, RZ, UR8 ;  /* 0x00000008ff247e24 */ /* 0x001fe4000f8e00ff */
[----:B------:R-:W-:-:S03]  /*35710*/  IMAD.U32 R35, RZ, RZ, UR7 ;  /* 0x00000007ff237e24 */ /* 0x000fc6000f8e00ff */
[----:B------:R-:W-:-:S04]  /*35720*/  @!P1 IADD3 R55, P5, P6, R36, UR6, R24 ;  /* 0x0000000624379c10 */ /* 0x000fc8000febe018 */
[----:B------:R-:W-:Y:S02]  /*35730*/  @!P1 IADD3.X R88, R35, UR5, R31, P5, P6 ;  /* 0x0000000523589c10 */ /* 0x000fe4000afec41f */
[----:B------:R-:W-:-:S06]  /*35740*/  PRMT R35, RZ, 0x7610, R35 ;  /* 0x00007610ff237816 */ /* 0x000fcc0000000023 */
[----:B------:R-:W4:Y:S01]  /*35750*/  @!P2 LDG.E.U8 R35, desc[UR52][R18.64+0x60] ;  /* 0x000060341223a981 */ /* 0x000f22000c1e1100 */
[----:B------:R-:W-:-:S04]  /*35760*/  LOP3.LUT R2, R2, 0xfffffff7, RZ, 0xc0, !PT ;  /* 0xfffffff702027812 */ /* 0x000fc800078ec0ff */
[----:B------:R-:W-:Y:S02]  /*35770*/  @P1 LOP3.LUT R2, R2, 0x8, RZ, 0xfc, !PT ;  /* 0x0000000802021812 */ /* 0x000fe400078efcff */
[----:B------:R-:W-:Y:S01]  /*35780*/  ISETP.LT.OR P1, PT, R30, 0x82, !P4 ;  /* 0x000000821e00780c */ /* 0x000fe20006721670 */
[----:B------:R-:W-:Y:S01]  /*35790*/  IMAD.U32 R37, RZ, RZ, UR8 ;  /* 0x00000008ff257e24 */ /* 0x000fe2000f8e00ff */
[----:B------:R-:W-:Y:S01]  /*357a0*/  LOP3.LUT R2, R2, 0xfffffffe, RZ, 0xc0, !PT ;  /* 0xfffffffe02027812 */ /* 0x000fe200078ec0ff */
[----:B------:R-:W-:-:S10]  /*357b0*/  IMAD.U32 R36, RZ, RZ, UR7 ;  /* 0x00000007ff247e24 */ /* 0x000fd4000f8e00ff */
[----:B------:R-:W-:Y:S02]  /*357c0*/  @!P1 IADD3 R89, P5, P6, R37, UR6, R24 ;  /* 0x0000000625599c10 */ /* 0x000fe4000febe018 */
[----:B------:R-:W-:Y:S02]  /*357d0*/  @P1 LOP3.LUT R2, R2, 0x1, RZ, 0xfc, !PT ;  /* 0x0000000102021812 */ /* 0x000fe400078efcff */
[----:B------:R-:W-:Y:S02]  /*357e0*/  @!P1 IADD3.X R90, R36, UR5, R31, P5, P6 ;  /* 0x00000005245a9c10 */ /* 0x000fe4000afec41f */
[----:B------:R-:W-:Y:S01]  /*357f0*/  ISETP.LT.OR P1, PT, R30, 0x89, !P4 ;  /* 0x000000891e00780c */ /* 0x000fe20006721670 */
[----:B------:R-:W-:-:S12]  /*35800*/  IMAD.U32 R36, RZ, RZ, UR8 ;  /* 0x00000008ff247e24 */ /* 0x000fd8000f8e00ff */
[----:B------:R-:W-:Y:S02]  /*35810*/  @!P1 IADD3 R95, P5, P6, R36, UR6, R24 ;  /* 0x00000006245f9c10 */ /* 0x000fe4000febe018 */
        /* <DEDUP_REMOVED lines=9> */
[----:B0-----:R-:W-:-:S05]  /*358b0*/  IMAD.U32 R35, RZ, RZ, UR7 ;  /* 0x00000007ff237e24 */ /* 0x001fca000f8e00ff */
[----:B------:R-:W-:Y:S02]  /*358c0*/  @!P1 IADD3.X R96, R35, UR5, R31, P5, P6 ;  /* 0x0000000523609c10 */ /* 0x000fe4000afec41f */
[----:B------:R-:W-:-:S06]  /*358d0*/  PRMT R35, RZ, 0x7610, R35 ;  /* 0x00007610ff237816 */ /* 0x000fcc0000000023 */
[----:B------:R-:W4:Y:S02]  /*358e0*/  @!P0 LDG.E.U8 R35, desc[UR52][R18.64+0x61] ;  /* 0x0000613412238981 */ /* 0x000f24000c1e1100 */
        /* <DEDUP_REMOVED lines=9> */
[----:B------:R-:W-:Y:S01]  /*35980*/  ISETP.LT.OR P0, PT, R30, 0x8a, !P4 ;  /* 0x0000008a1e00780c */ /* 0x000fe20006701670 */
[----:B0-----:R-:W-:-:S12]  /*35990*/  IMAD.U32 R35, RZ, RZ, UR7 ;  /* 0x00000007ff237e24 */ /* 0x001fd8000f8e00ff */
[----:B------:R-:W-:Y:S02]  /*359a0*/  @!P0 IADD3 R91, P5, P6, R36, UR6, R24 ;  /* 0x00000006245b8c10 */ /* 0x000fe4000febe018 */
[----:B------:R-:W0:Y:S02]  /*359b0*/  @!P3 LDC.64 R36, c[0x0][0x5c0] ;  /* 0x00017000ff24bb82 */ /* 0x000e240000000a00 */
[----:B------:R-:W-:Y:S02]  /*359c0*/  @!P0 IADD3.X R94, R35, UR5, R31, P5, P6 ;  /* 0x00000005235e8c10 */ /* 0x000fe4000afec41f */
[----:B------:R-:W-:-:S06]  /*359d0*/  PRMT R35, RZ, 0x7610, R35 ;  /* 0x00007610ff237816 */ /* 0x000fcc0000000023 */
[----:B------:R-:W4:Y:S01]  /*359e0*/  @!P3 LDG.E.U8 R35, desc[UR52][R20.64+0x60] ;  /* 0x000060341423b981 */ /* 0x000f22000c1e1100 */
[----:B------:R-:W-:-:S04]  /*359f0*/  @P1 LOP3.LUT R0, R0, 0x40000000, RZ, 0xfc, !PT ;  /* 0x4000000000001812 */ /* 0x000fc800078efcff */
[C---:B------:R-:W-:Y:S02]  /*35a00*/  LOP3.LUT P2, RZ, R0.reuse, 0x4, RZ, 0xc0, !PT ;  /* 0x0000000400ff7812 */ /* 0x040fe4000784c0ff */
[----:B------:R-:W-:-:S04]  /*35a10*/  LOP3.LUT R0, R0, 0xdfffffff, RZ, 0xc0, !PT ;  /* 0xdfffffff00007812 */ /* 0x000fc800078ec0ff */
[----:B------:R-:W-:Y:S02]  /*35a20*/  @P0 LOP3.LUT R0, R0, 0x20000000, RZ, 0xfc, !PT ;  /* 0x2000000000000812 */ /* 0x000fe400078efcff */
[----:B------:R-:W-:Y:S02]  /*35a30*/  ISETP.LT.OR P0, PT, R30, 0x91, !P4 ;  /* 0x000000911e00780c */ /* 0x000fe40006701670 */
[----:B0-----:R-:W-:-:S05]  /*35a40*/  @!P3 IADD3 R36, P5, R38, R36, RZ ;  /* 0x000000242624b210 */ /* 0x001fca0007fbe0ff */
[----:B------:R-:W-:Y:S02]  /*35a50*/  @!P3 IMAD.X R37, R39, 0x1, R37, P5 ;  /* 0x000000012725b824 */ /* 0x000fe400028e0625 */
[----:B------:R-:W-:Y:S01]  /*35a60*/  IMAD.U32 R39, RZ, RZ, UR8 ;  /* 0x00000008ff277e24 */ /* 0x000fe2000f8e00ff */
[C---:B------:R-:W-:Y:S01]  /*35a70*/  LOP3.LUT P1, RZ, R0.reuse, 0x4000, RZ, 0xc0, !PT ;  /* 0x0000400000ff7812 */ /* 0x040fe2000782c0ff */
[----:B------:R-:W-:Y:S01]  /*35a80*/  IMAD.U32 R38, RZ, RZ, UR7 ;  /* 0x00000007ff267e24 */ /* 0x000fe2000f8e00ff */
[----:B------:R-:W-:Y:S02]  /*35a90*/  LOP3.LUT R0, R0, 0xfbffffff, RZ, 0xc0, !PT ;  /* 0xfbffffff00007812 */ /* 0x000fe400078ec0ff */
[----:B------:R-:W-:Y:S02]  /*35aa0*/  @!P0 IADD3 R97, P5, P6, R39, UR6, R24 ;  /* 0x0000000627618c10 */ /* 0x000fe4000febe018 */
[----:B------:R-:W-:Y:S02]  /*35ab0*/  @P0 LOP3.LUT R0, R0, 0x4000000, RZ, 0xfc, !PT ;  /* 0x0400000000000812 */ /* 0x000fe400078efcff */
[----:B------:R-:W-:-:S02]  /*35ac0*/  @!P0 IADD3.X R98, R38, UR5, R31, P5, P6 ;  /* 0x0000000526628c10 */ /* 0x000fc4000afec41f */
[----:B------:R-:W-:Y:S01]  /*35ad0*/  ISETP.LT.OR P0, PT, R30, 0x92, !P4 ;  /* 0x000000921e00780c */ /* 0x000fe20006701670 */
[----:B------:R-:W-:-:S12]  /*35ae0*/  IMAD.U32 R38, RZ, RZ, UR8 ;  /* 0x00000008ff267e24 */ /* 0x000fd8000f8e00ff */
[----:B------:R-:W-:Y:S02]  /*35af0*/  @!P0 IADD3 R99, P5, P6, R38, UR6, R24 ;  /* 0x0000000626638c10 */ /* 0x000fe4000febe018 */
        /* <DEDUP_REMOVED lines=8> */
[----:B0-----:R-:W-:Y:S01]  /*35b80*/  IMAD.U32 R35, RZ, RZ, UR7 ;  /* 0x00000007ff237e24 */ /* 0x001fe2000f8e00ff */
[----:B------:R-:W0:Y:S04]  /*35b90*/  @!P2 LDC.64 R36, c[0x0][0x5c0] ;  /* 0x00017000ff24ab82 */ /* 0x000e280000000a00 */
[----:B------:R-:W-:Y:S02]  /*35ba0*/  @!P0 IADD3.X R100, R35, UR5, R31, P5, P6 ;  /* 0x0000000523648c10 */ /* 0x000fe4000afec41f */
[----:B------:R-:W-:-:S06]  /*35bb0*/  PRMT R35, RZ, 0x7610, R35 ;  /* 0x00007610ff237816 */ /* 0x000fcc0000000023 */
[----:B------:R-:W4:Y:S01]  /*35bc0*/  @!P2 LDG.E.U8 R35, desc[UR52][R20.64+0x61] ;  /* 0x000061341423a981 */ /* 0x000f22000c1e1100 */
[----:B0-----:R-:W-:-:S05]  /*35bd0*/  @!P2 IADD3 R36, P3, R40, R36, RZ ;  /* 0x000000242824a210 */ /* 0x001fca0007f7e0ff */
[----:B------:R-:W-:Y:S01]  /*35be0*/  @!P2 IMAD.X R37, R46, 0x1, R37, P3 ;  /* 0x000000012e25a824 */ /* 0x000fe200018e0625 */
        /* <DEDUP_REMOVED lines=10> */
[----:B0-----:R-:W-:Y:S02]  /*35c90*/  IMAD.U32 R36, RZ, RZ, UR8 ;  /* 0x00000008ff247e24 */ /* 0x001fe4000f8e00ff */
[----:B------:R-:W-:-:S10]  /*35ca0*/  IMAD.U32 R35, RZ, RZ, UR7 ;  /* 0x00000007ff237e24 */ /* 0x000fd4000f8e00ff */
[----:B------:R-:W-:-:S04]  /*35cb0*/  @!P2 IADD3 R101, P5, P6, R36, UR6, R24 ;  /* 0x000000062465ac10 */ /* 0x000fc8000febe018 */
[----:B------:R-:W-:Y:S02]  /*35cc0*/  @!P2 IADD3.X R102, R35, UR5, R31, P5, P6 ;  /* 0x000000052366ac10 */ /* 0x000fe4000afec41f */
[----:B------:R-:W-:-:S06]  /*35cd0*/  PRMT R35, RZ, 0x7610, R35 ;  /* 0x00007610ff237816 */ /* 0x000fcc0000000023 */
[----:B------:R-:W4:Y:S01]  /*35ce0*/  @!P1 LDG.E.U8 R35, desc[UR52][R18.64+0x68] ;  /* 0x0000683412239981 */ /* 0x000f22000c1e1100 */
[----:B------:R-:W-:Y:S02]  /*35cf0*/  ISETP.LT.OR P4, PT, R30, 0x9a, !P4 ;  /* 0x0000009a1e00780c */ /* 0x000fe40006781670 */
[----:B------:R-:W-:Y:S02]  /*35d00*/  @P0 LOP3.LUT R0, R0, 0x800000, RZ, 0xfc, !PT ;  /* 0x0080000000000812 */ /* 0x000fe400078efcff */
[----:B------:R-:W-:Y:S01]  /*35d10*/  LOP3.LUT P0, RZ, R32, 0x20, RZ, 0xc0, !PT ;  /* 0x0000002020ff7812 */ /* 0x000fe2000780c0ff */
[----:B------:R-:W-:Y:S02]  /*35d20*/  IMAD.U32 R37, RZ, RZ, UR8 ;  /* 0x00000008ff257e24 */ /* 0x000fe4000f8e00ff */
[----:B------:R-:W-:-:S06]  /*35d30*/  IMAD.U32 R36, RZ, RZ, UR7 ;  /* 0x00000007ff247e24 */ /* 0x000fcc000f8e00ff */
[----:B------:R-:W-:-:S04]  /*35d40*/  @!P4 IADD3 R103, P5, P6, R37, UR6, R24 ;  /* 0x000000062567cc10 */ /* 0x000fc8000febe018 */
[----:B------:R-:W-:Y:S01]  /*35d50*/  @!P4 IADD3.X R104, R36, UR5, R31, P5, P6 ;  /* 0x000000052468cc10 */ /* 0x000fe2000afec41f */
[----:B------:R-:W-:Y:S01]  /*35d60*/  IMAD.U32 R36, RZ, RZ, UR8 ;  /* 0x00000008ff247e24 */ /* 0x000fe2000f8e00ff */
        /* <DEDUP_REMOVED lines=10> */
[----:B------:R-:W-:Y:S01]  /*35e10*/  ISETP.LT.OR P1, PT, R30, 0x81, !P0 ;  /* 0x000000811e00780c */ /* 0x000fe20004721670 */
[----:B0-----:R-:W-:-:S12]  /*35e20*/  IMAD.U32 R35, RZ, RZ, UR7 ;  /* 0x00000007ff237e24 */ /* 0x001fd8000f8e00ff */
[----:B------:R-:W-:-:S04]  /*35e30*/  @!P1 IADD3 R107, P5, P6, R36, UR11, R24 ;  /* 0x0000000b246b9c10 */ /* 0x000fc8000febe018 */
[----:B------:R-:W-:Y:S02]  /*35e40*/  @!P1 IADD3.X R108, R35, UR10, R31, P5, P6 ;  /* 0x0000000a236c9c10 */ /* 0x000fe4000afec41f */
[----:B------:R-:W-:-:S06]  /*35e50*/  PRMT R35, RZ, 0x7610, R35 ;  /* 0x00007610ff237816 */ /* 0x000fcc0000000023 */
[----:B------:R-:W4:Y:S01]  /*35e60*/  @!P3 LDG.E.U8 R35, desc[UR52][R18.64+0x69] ;  /* 0x000069341223b981 */ /* 0x000f22000c1e1100 */
[----:B------:R-:W-:-:S04]  /*35e70*/  @P2 LOP3.LUT R0, R0, 0x80000, RZ, 0xfc, !PT ;  /* 0x0008000000002812 */ /* 0x000fc800078efcff */
[----:B------:R-:W-:-:S04]  /*35e80*/  LOP3.LUT R0, R0, 0xfffbffff, RZ, 0xc0, !PT ;  /* 0xfffbffff00007812 */ /* 0x000fc800078ec0ff */
[----:B------:R-:W-:-:S04]  /*35e90*/  @P4 LOP3.LUT R0, R0, 0x40000, RZ, 0xfc, !PT ;  /* 0x0004000000004812 */ /* 0x000fc800078efcff */
[----:B------:R-:W-:-:S04]  /*35ea0*/  LOP3.LUT R0, R0, 0xfffeffff, RZ, 0xc0, !PT ;  /* 0xfffeffff00007812 */ /* 0x000fc800078ec0ff */
[----:B------:R-:W-:Y:S02]  /*35eb0*/  @P1 LOP3.LUT R0, R0, 0x10000, RZ, 0xfc, !PT ;  /* 0x0001000000001812 */ /* 0x000fe400078efcff */
[----:B------:R-:W-:Y:S02]  /*35ec0*/  ISETP.LT.OR P1, PT, R30, 0x82, !P0 ;  /* 0x000000821e00780c */ /* 0x000fe40004721670 */
[----:B------:R-:W-:-:S11]  /*35ed0*/  LOP3.LUT P4, RZ, R32, 0x8, RZ, 0xc0, !PT ;  /* 0x0000000820ff7812 */ /* 0x000fd6000788c0ff */
[----:B------:R-:W-:Y:S02]  /*35ee0*/  @!P1 IADD3 R105, P5, P6, R36, UR11, R24 ;  /* 0x0000000b24699c10 */ /* 0x000fe4000febe018 */
        /* <DEDUP_REMOVED lines=8> */
[----:B------:R-:W2:Y:S02]  /*35f70*/  LDL.LU R8, [R1+0x714] ;  /* 0x0007140001087983 */ /* 0x000ea40000300800 */
[----:B------:R-:W-:-:S05]  /*35f80*/  F2FP.SATFINITE.E4M3.F32.PACK_AB_MERGE_C R35, RZ, R35, RZ ;  /* 0x00000023ff23723e */ /* 0x000fca00048070ff */
[----:B------:R1:W-:Y:S02]  /*35f90*/  @!P3 STG.E.U8 desc[UR52][R122.64+0x69], R35 ;  /* 0x000069237a00b986 */ /* 0x0003e4000c101134 */
[----:B-1----:R-:W-:-:S05]  /*35fa0*/  IMAD.U32 R35, RZ, RZ, UR7 ;  /* 0x00000007ff237e24 */ /* 0x002fca000f8e00ff */
[----:B------:R-:W-:Y:S02]  /*35fb0*/  @!P1 IADD3.X R106, R35, UR10, R31, P5, P6 ;  /* 0x0000000a236a9c10 */ /* 0x000fe4000afec41f */
[----:B------:R-:W-:-:S06]  /*35fc0*/  PRMT R35, RZ, 0x7610, R35 ;  /* 0x00007610ff237816 */ /* 0x000fcc0000000023 */
[----:B------:R-:W4:Y:S01]  /*35fd0*/  @!P4 LDG.E.U8 R35, desc[UR52][R20.64+0x68] ;  /* 0x000068341423c981 */ /* 0x000f22000c1e1100 */
[----:B------:R-:W-:Y:S02]  /*35fe0*/  ISETP.LT.OR P3, PT, R30, 0x89, !P0 ;  /* 0x000000891e00780c */ /* 0x000fe40004761670 */
[----:B0-----:R-:W-:Y:S02]  /*35ff0*/  @!P4 IADD3 R36, P5, R41, R36, RZ ;  /* 0x000000242924c210 */ /* 0x001fe40007fbe0ff */
[----:B------:R-:W-:-:S03]  /*36000*/  @P1 LOP3.LUT R0, R0, 0x8000, RZ, 0xfc, !PT ;  /* 0x0000800000001812 */ /* 0x000fc600078efcff */
[----:B------:R-:W-:Y:S01]  /*36010*/  @!P4 IMAD.X R37, R47, 0x1, R37, P5 ;  /* 0x000000012f25c824 */ /* 0x000fe200028e0625 */
[----:B------:R-:W-:-:S05]  /*36020*/  LOP3.LUT R0, R0, 0xffffefff, RZ, 0xc0, !PT ;  /* 0xffffefff00007812 */ /* 0x000fca00078ec0ff */
[----:B------:R-:W-:Y:S02]  /*36030*/  @!P3 IADD3 R109, P5, P6, R39, UR11, R24 ;  /* 0x0000000b276dbc10 */ /* 0x000fe4000febe018 */
[----:B------:R-:W-:Y:S02]  /*36040*/  @P3 LOP3.LUT R0, R0, 0x1000, RZ, 0xfc, !PT ;  /* 0x0000100000003812 */ /* 0x000fe400078efcff */
[----:B------:R-:W-:Y:S02]  /*36050*/  @!P3 IADD3.X R110, R38, UR10, R31, P5, P6 ;  /* 0x0000000a266ebc10 */ /* 0x000fe4000afec41f */
[----:B------:R-:W-:Y:S02]  /*36060*/  LOP3.LUT P3, RZ, R32, 0x4, RZ, 0xc0, !PT ;  /* 0x0000000420ff7812 */ /* 0x000fe4000786c0ff */
[----:B------:R-:W-:Y:S01]  /*36070*/  ISETP.LT.OR P0, PT, R30, 0x8a, !P0 ;  /* 0x0000008a1e00780c */ /* 0x000fe20004701670 */
[----:B------:R-:W-:Y:S01]  /*36080*/  IMAD.U32 R38, RZ, RZ, UR8 ;  /* 0x00000008ff267e24 */ /* 0x000fe2000f8e00ff */
        /* <DEDUP_REMOVED lines=9> */
[----:B0-----:R-:W0:Y:S01]  /*36120*/  @!P3 LDC.64 R36, c[0x0][0x5c0] ;  /* 0x00017000ff24bb82 */ /* 0x001e220000000a00 */
[----:B------:R-:W-:Y:S01]  /*36130*/  IMAD.U32 R35, RZ, RZ, UR7 ;  /* 0x00000007ff237e24 */ /* 0x000fe2000f8e00ff */
[----:B0-----:R-:W-:Y:S02]  /*36140*/  @!P3 IADD3 R36, P4, R48, R36, RZ ;  /* 0x000000243024b210 */ /* 0x001fe40007f9e0ff */
[----:B------:R-:W-:-:S04]  /*36150*/  @!P0 IADD3 R48, P5, P6, R38, UR11, R24 ;  /* 0x0000000b26308c10 */ /* 0x000fc8000febe018 */
[----:B------:R-:W-:Y:S02]  /*36160*/  @!P0 IADD3.X R111, R35, UR10, R31, P5, P6 ;  /* 0x0000000a236f8c10 */ /* 0x000fe4000afec41f */
[----:B------:R-:W-:-:S06]  /*36170*/  PRMT R35, RZ, 0x7610, R35 ;  /* 0x00007610ff237816 */ /* 0x000fcc0000000023 */
[----:B------:R-:W4:Y:S01]  /*36180*/  @!P3 LDG.E.U8 R35, desc[UR52][R20.64+0x69] ;  /* 0x000069341423b981 */ /* 0x000f22000c1e1100 */
[----:B------:R-:W-:Y:S01]  /*36190*/  ISETP.GE.AND P6, PT, R9, 0x109, PT ;  /* 0x000001090900780c */ /* 0x000fe20003fc6270 */
[----:B------:R-:W-:-:S03]  /*361a0*/  @!P3 IMAD.X R37, R49, 0x1, R37, P4 ;  /* 0x000000013125b824 */ /* 0x000fc600020e0625 */
        /* <DEDUP_REMOVED lines=16> */
[----:B------:R-:W-:-:S04]  /*362b0*/  @P0 LOP3.LUT R0, R0, 0x400, RZ, 0xfc, !PT ;  /* 0x0000040000000812 */ /* 0x000fc800078efcff */
[----:B------:R-:W-:-:S04]  /*362c0*/  LOP3.LUT R0, R0, 0xffffff7f, RZ, 0xc0, !PT ;  /* 0xffffff7f00007812 */ /* 0x000fc800078ec0ff */
[----:B------:R-:W-:Y:S02]  /*362d0*/  @P5 LOP3.LUT R0, R0, 0x80, RZ, 0xfc, !PT ;  /* 0x0000008000005812 */ /* 0x000fe400078efcff */
[----:B------:R-:W-:Y:S01]  /*362e0*/  ISETP.LT.OR P5, PT, R30, 0x92, !P6 ;  /* 0x000000921e00780c */ /* 0x000fe200077a1670 */
[----:B------:R-:W-:Y:S02]  /*362f0*/  IMAD.U32 R37, RZ, RZ, UR8 ;  /* 0x00000008ff257e24 */ /* 0x000fe4000f8e00ff */
[----:B------:R-:W-:Y:S01]  /*36300*/  IMAD.U32 R36, RZ, RZ, UR7 ;  /* 0x00000007ff247e24 */ /* 0x000fe2000f8e00ff */
[----:B------:R-:W-:-:S09]  /*36310*/  LOP3.LUT P0, RZ, R34, 0x10000, RZ, 0xc0, !PT ;  /* 0x0001000022ff7812 */ /* 0x000fd2000780c0ff */
[----:B------:R-:W-:-:S04]  /*36320*/  @!P5 IADD3 R113, P3, P4, R37, UR11, R24 ;  /* 0x0000000b2571dc10 */ /* 0x000fc8000fc7e018 */
[----:B------:R-:W-:Y:S01]  /*36330*/  @!P5 IADD3.X R114, R36, UR10, R31, P3, P4 ;  /* 0x0000000a2472dc10 */ /* 0x000fe20009fe841f */
[----:B------:R-:W-:Y:S01]  /*36340*/  IMAD.U32 R36, RZ, RZ, UR8 ;  /* 0x00000008ff247e24 */ /* 0x000fe2000f8e00ff */
        /* <DEDUP_REMOVED lines=15> */
[----:B------:R-:W-:Y:S02]  /*36440*/  @P5 LOP3.LUT R0, R0, 0x8, RZ, 0xfc, !PT ;  /* 0x0000000800005812 */ /* 0x000fe400078efcff */
[----:B------:R-:W-:Y:S02]  /*36450*/  ISETP.LT.OR P5, PT, R30, 0x9a, !P6 ;  /* 0x0000009a1e00780c */ /* 0x000fe400077a1670 */
[----:B------:R-:W-:-:S11]  /*36460*/  LOP3.LUT P2, RZ, R32, 0x10, RZ, 0xc0, !PT ;  /* 0x0000001020ff7812 */ /* 0x000fd6000784c0ff */
[----:B------:R-:W-:Y:S02]  /*36470*/  @!P5 IADD3 R115, P3, P4, R36, UR11, R24 ;  /* 0x0000000b2473dc10 */ /* 0x000fe4000fc7e018 */
[----:B----4-:R-:W-:Y:S01]  /*36480*/  LOP3.LUT R35, R35, 0xff, RZ, 0xc0, !PT ;  /* 0x000000ff23237812 */ /* 0x010fe200078ec0ff */
[----:B------:R-:W0:Y:S03]  /*36490*/  @!P2 LDC.64 R36, c[0x0][0x5c0] ;  /* 0x00017000ff24ab82 */ /* 0x000e260000000a00 */
        /* <DEDUP_REMOVED lines=10> */
[----:B-1----:R-:W-:-:S05]  /*36540*/  IMAD.U32 R35, RZ, RZ, UR7 ;  /* 0x00000007ff237e24 */ /* 0x002fca000f8e00ff */
[----:B------:R-:W-:Y:S02]  /*36550*/  @!P5 IADD3.X R116, R35, UR10, R31, P3, P4 ;  /* 0x0000000a2374dc10 */ /* 0x000fe40009fe841f */
[----:B------:R-:W-:-:S06]  /*36560*/  PRMT R35, RZ, 0x7610, R35 ;  /* 0x00007610ff237816 */ /* 0x000fcc0000000023 */
[----:B------:R-:W4:Y:S01]  /*36570*/  @!P2 LDG.E.U8 R35, desc[UR52][R20.64+0x70] ;  /* 0x000070341423a981 */ /* 0x000f22000c1e1100 */
[----:B------:R-:W-:-:S04]  /*36580*/  @P1 LOP3.LUT R0, R0, 0x2, RZ, 0xfc, !PT ;  /* 0x0000000200001812 */ /* 0x000fc800078efcff */
[----:B------:R-:W-:Y:S02]  /*36590*/  LOP3.LUT P1, RZ, R0, 0x10, RZ, 0xc0, !PT ;  /* 0x0000001000ff7812 */ /* 0x000fe4000782c0ff */
[----:B------:R-:W-:Y:S02]  /*365a0*/  LOP3.LUT R32, R32, 0xfffffffd, RZ, 0xc0, !PT ;  /* 0xfffffffd20207812 */ /* 0x000fe400078ec0ff */
[----:B------:R-:W-:Y:S02]  /*365b0*/  @P5 LOP3.LUT R7, R7, 0x2000000, RZ, 0xfc, !PT ;  /* 0x0200000007075812 */ /* 0x000fe400078efcff */
[----:B------:R-:W-:-:S07]  /*365c0*/  ISETP.GE.AND P5, PT, R9, 0x89, PT ;  /* 0x000000890900780c */ /* 0x000fce0003fa6270 */
[----:B------:R-:W-:Y:S02]  /*365d0*/  @P1 LOP3.LUT R32, R32, 0x2, RZ, 0xfc, !PT ;  /* 0x0000000220201812 */ /* 0x000fe400078efcff */
[----:B------:R-:W-:Y:S02]  /*365e0*/  ISETP.LT.OR P1, PT, R30, 0xa1, !P5 ;  /* 0x000000a11e00780c */ /* 0x000fe40006f21670 */
[----:B0-----:R-:W-:Y:S02]  /*365f0*/  @!P2 IADD3 R36, P3, R50, R36, RZ ;  /* 0x000000243224a210 */ /* 0x001fe40007f7e0ff */
[----:B------:R-:W-:-:S03]  /*36600*/  ISETP.LT.OR P5, PT, R30, 0xa2, !P5 ;  /* 0x000000a21e00780c */ /* 0x000fc60006fa1670 */
[----:B------:R-:W-:Y:S01]  /*36610*/  @!P2 IMAD.X R37, R51, 0x1, R37, P3 ;  /* 0x000000013325a824 */ /* 0x000fe200018e0625 */
[----:B------:R-:W-:-:S05]  /*36620*/  LOP3.LUT R2, R2, 0xfffffbff, RZ, 0xc0, !PT ;  /* 0xfffffbff02027812 */ /* 0x000fca00078ec0ff */
[----:B------:R-:W-:-:S04]  /*36630*/  @!P1 IADD3 R218, P3, P4, R39, UR6, R24 ;  /* 0x0000000627da9c10 */ /* 0x000fc8000fc7e018 */
[----:B------:R-:W-:Y:S01]  /*36640*/  @!P1 IADD3.X R219, R38, UR5, R31, P3, P4 ;  /* 0x0000000526db9c10 */ /* 0x000fe20009fe841f */
[----:B------:R-:W-:Y:S01]  /*36650*/  IMAD.U32 R38, RZ, RZ, UR8 ;  /* 0x00000008ff267e24 */ /* 0x000fe2000f8e00ff */
[----:B------:R-:W-:Y:S02]  /*36660*/  @P1 LOP3.LUT R2, R2, 0x400, RZ, 0xfc, !PT ;  /* 0x0000040002021812 */ /* 0x000fe400078efcff */
[----:B------:R-:W-:Y:S02]  /*36670*/  LOP3.LUT P1, RZ, R32, 0x2, RZ, 0xc0, !PT ;  /* 0x0000000220ff7812 */ /* 0x000fe4000782c0ff */
        /* <DEDUP_REMOVED lines=15> */
[----:B------:R-:W-:Y:S02]  /*36770*/  ISETP.GE.AND P4, PT, R9, 0x89, PT ;  /* 0x000000890900780c */ /* 0x000fe40003f86270 */
        /* <DEDUP_REMOVED lines=22> */
[----:B------:R-:W-:Y:S01]  /*368e0*/  IMAD.U32 R37, RZ, RZ, UR8 ;  /* 0x00000008ff257e24 */ /* 0x000fe2000f8e00ff */
[----:B------:R-:W-:Y:S01]  /*368f0*/  LOP3.LUT R2, R2, 0xffffffef, RZ, 0xc0, !PT ;  /* 0xffffffef02027812 */ /* 0x000fe200078ec0ff */
[----:B------:R-:W-:Y:S01]  /*36900*/  IMAD.U32 R36, RZ, RZ, UR7 ;  /* 0x00000007ff247e24 */ /* 0x000fe2000f8e00ff */
[----:B------:R-:W-:-:S09]  /*36910*/  LOP3.LUT P5, RZ, R0, 0x2000, RZ, 0xc0, !PT ;  /* 0x0000200000ff7812 */ /* 0x000fd200078ac0ff */
[----:B------:R-:W-:Y:S02]  /*36920*/  @!P1 IADD3 R216, P2, P3, R37, UR6, R24 ;  /* 0x0000000625d89c10 */ /* 0x000fe4000fb5e018 */
[----:B------:R-:W-:Y:S02]  /*36930*/  @P1 LOP3.LUT R2, R2, 0x10, RZ, 0xfc, !PT ;  /* 0x0000001002021812 */ /* 0x000fe400078efcff */
[----:B------:R-:W-:Y:S02]  /*36940*/  @!P1 IADD3.X R217, R36, UR5, R31, P2, P3 ;  /* 0x0000000524d99c10 */ /* 0x000fe400097e641f */
[----:B------:R-:W-:Y:S01]  /*36950*/  LOP3.LUT P1, RZ, R32, 0x1, RZ, 0xc0, !PT ;  /* 0x0000000120ff7812 */ /* 0x000fe2000782c0ff */
        /* <DEDUP_REMOVED lines=17> */
[----:B------:R-:W-:-:S13]  /*36a70*/  LOP3.LUT P0, RZ, R7, 0x80000000, RZ, 0xc0, !PT ;  /* 0x8000000007ff7812 */ /* 0x000fda000780c0ff */
        /* <DEDUP_REMOVED lines=10> */
[----:B-1----:R-:W-:-:S12]  /*36b20*/  IMAD.U32 R32, RZ, RZ, UR7 ;  /* 0x00000007ff207e24 */ /* 0x002fd8000f8e00ff */
[----:B------:R-:W-:-:S04]  /*36b30*/  @!P5 IADD3 R212, P2, P3, R35, UR6, R24 ;  /* 0x0000000623d4dc10 */ /* 0x000fc8000fb5e018 */
        /* <DEDUP_REMOVED lines=9> */
[----:B---3--:R-:W-:Y:S01]  /*36bd0*/  FFMA R32, R6, UR47, R32 ;  /* 0x0000002f06207c23 */ /* 0x008fe20008000020 */
[----:B------:R-:W-:Y:S01]  /*36be0*/  LOP3.LUT R0, R0, 0x7fffffff, RZ, 0xc0, !PT ;  /* 0x7fffffff00007812 */ /* 0x000fe200078ec0ff */
[----:B------:R-:W-:Y:S01]  /*36bf0*/  IMAD.U32 R35, RZ, RZ, UR7 ;  /* 0x00000007ff237e24 */ /* 0x000fe2000f8e00ff */
[----:B------:R-:W3:Y:S02]  /*36c00*/  LDL.LU R6, [R1+0x738] ;  /* 0x0007380001067983 */ /* 0x000ee40000300800 */
[----:B------:R-:W-:-:S05]  /*36c10*/  F2FP.SATFINITE.E4M3.F32.PACK_AB_MERGE_C R32, RZ, R32, RZ ;  /* 0x00000020ff20723e */ /* 0x000fca00048070ff */
[----:B------:R0:W-:Y:S02]  /*36c20*/  @!P0 STG.E.U8 desc[UR52][R36.64+0x78], R32 ;  /* 0x0000782024008986 */ /* 0x0001e4000c101134 */
[----:B0-----:R-:W-:Y:S01]  /*36c30*/  PRMT R32, RZ, 0x7610, R32 ;  /* 0x00007610ff207816 */ /* 0x001fe20000000020 */
[----:B------:R-:W0:Y:S05]  /*36c40*/  @!P1 LDC.64 R36, c[0x0][0x5c0] ;  /* 0x00017000ff249b82 */ /* 0x000e2a0000000a00 */
[----:B------:R-:W4:Y:S01]  /*36c50*/  @!P1 LDG.E.U8 R32, desc[UR52][R20.64+0x79] ;  /* 0x0000793414209981 */ /* 0x000f22000c1e1100 */
[----:B------:R-:W-:Y:S02]  /*36c60*/  @P5 LOP3.LUT R0, R0, 0x80000000, RZ, 0xfc, !PT ;  /* 0x8000000000005812 */ /* 0x000fe400078efcff */
[----:B------:R-:W-:-:S13]  /*36c70*/  ISETP.LT.OR P5, PT, R30, 0xb9, !P4 ;  /* 0x000000b91e00780c */ /* 0x000fda00067a1670 */
[----:B------:R-:W-:-:S04]  /*36c80*/  @!P5 IADD3 R168, P2, P3, R38, UR6, R24 ;  /* 0x0000000626a8dc10 */ /* 0x000fc8000fb5e018 */
[----:B------:R-:W-:Y:S02]  /*36c90*/  @!P5 IADD3.X R169, R35, UR5, R31, P2, P3 ;  /* 0x0000000523a9dc10 */ /* 0x000fe400097e641f */
[----:B0-----:R-:W-:Y:S02]  /*36ca0*/  @!P1 IADD3 R36, P2, R44, R36, RZ ;  /* 0x000000242c249210 */ /* 0x001fe40007f5e0ff */
[----:B------:R-:W-:-:S03]  /*36cb0*/  LOP3.LUT P0, RZ, R7, 0x40000000, RZ, 0xc0, !PT ;  /* 0x4000000007ff7812 */ /* 0x000fc6000780c0ff */
[----:B------:R-:W-:Y:S01]  /*36cc0*/  @!P1 IMAD.X R37, R54, 0x1, R37, P2 ;  /* 0x0000000136259824 */ /* 0x000fe200010e0625 */
[----:B------:R-:W-:-:S04]  /*36cd0*/  LOP3.LUT R0, R0, 0xefffffff, RZ, 0xc0, !PT ;  /* 0xefffffff00007812 */ /* 0x000fc800078ec0ff */
[----:B------:R-:W-:Y:S02]  /*36ce0*/  @P5 LOP3.LUT R0, R0, 0x10000000, RZ, 0xfc, !PT ;  /* 0x1000000000005812 */ /* 0x000fe400078efcff */
[----:B------:R-:W-:Y:S01]  /*36cf0*/  ISETP.LT.OR P5, PT, R30, 0xba, !P4 ;  /* 0x000000ba1e00780c */ /* 0x000fe200067a1670 */
[----:B------:R-:W-:Y:S01]  /*36d00*/  IMAD.U32 R35, RZ, RZ, UR8 ;  /* 0x00000008ff237e24 */ /* 0x000fe2000f8e00ff */
        /* <DEDUP_REMOVED lines=11> */
[----:B0-----:R-:W-:Y:S02]  /*36dc0*/  @!P1 IMAD.MOV.U32 R36, RZ, RZ, R24 ;  /* 0x000000ffff249224 */ /* 0x001fe400078e0018 */
[----:B------:R-:W-:Y:S02]  /*36dd0*/  @!P1 IMAD.MOV.U32 R37, RZ, RZ, R31 ;  /* 0x000000ffff259224 */ /* 0x000fe400078e001f */
[----:B------:R-:W-:-:S04]  /*36de0*/  @!P1 IMAD.WIDE.U32 R36, R10, 0x180, R36 ;  /* 0x000001800a249825 */ /* 0x000fc800078e0024 */
[----:B------:R-:W-:Y:S01]  /*36df0*/  @!P1 IMAD R32, R11, 0x180, RZ ;  /* 0x000001800b209824 */ /* 0x000fe200078e02ff */
[----:B-1----:R-:W-:-:S04]  /*36e00*/  @!P1 IADD3 R36, P2, R36, R38, RZ ;  /* 0x0000002624249210 */ /* 0x002fc80007f5e0ff */
[----:B------:R-:W-:Y:S01]  /*36e10*/  @!P1 IADD3.X R37, R39, R37, R32, P2, !PT ;  /* 0x0000002527259210 */ /* 0x000fe200017fe420 */
[----:B------:R-:W-:Y:S01]  /*36e20*/  IMAD.U32 R32, RZ, RZ, UR7 ;  /* 0x00000007ff207e24 */ /* 0x000fe2000f8e00ff */
[----:B------:R-:W-:-:S04]  /*36e30*/  @!P5 IADD3 R190, P2, P3, R35, UR6, R24 ;  /* 0x0000000623bedc10 */ /* 0x000fc8000fb5e018 */
[----:B------:R-:W-:Y:S02]  /*36e40*/  @!P5 IADD3.X R191, R32, UR5, R31, P2, P3 ;  /* 0x0000000520bfdc10 */ /* 0x000fe400097e641f */
[----:B------:R-:W-:-:S06]  /*36e50*/  PRMT R32, RZ, 0x7610, R32 ;  /* 0x00007610ff207816 */ /* 0x000fcc0000000020 */
[----:B------:R-:W4:Y:S01]  /*36e60*/  @!P1 LDG.E.U8 R32, desc[UR52][R22.64+0x60] ;  /* 0x0000603416209981 */ /* 0x000f22000c1e1100 */
[----:B------:R-:W-:Y:S02]  /*36e70*/  @P5 LOP3.LUT R0, R0, 0x400000, RZ, 0xfc, !PT ;  /* 0x0040000000005812 */ /* 0x000fe400078efcff */
[----:B------:R-:W-:Y:S02]  /*36e80*/  LOP3.LUT P5, RZ, R33, 0x800, RZ, 0xc0, !PT ;  /* 0x0000080021ff7812 */ /* 0x000fe400078ac0ff */
[----:B------:R-:W-:-:S11]  /*36e90*/  LOP3.LUT R7, R7, 0xdfffffff, RZ, 0xc0, !PT ;  /* 0xdfffffff07077812 */ /* 0x000fd600078ec0ff */
[----:B------:R-:W-:Y:S02]  /*36ea0*/  @P5 LOP3.LUT R7, R7, 0x20000000, RZ, 0xfc, !PT ;  /* 0x2000000007075812 */ /* 0x000fe400078efcff */
[----:B------:R-:W-:Y:S02]  /*36eb0*/  ISETP.LT.OR P5, PT, R30, 0xa1, !P6 ;  /* 0x000000a11e00780c */ /* 0x000fe400077a1670 */
[----:B----4-:R-:W-:-:S04]  /*36ec0*/  LOP3.LUT R32, R32, 0xff, RZ, 0xc0, !PT ;  /* 0x000000ff20207812 */ /* 0x010fc800078ec0ff */
[----:B------:R-:W-:-:S05]  /*36ed0*/  F2FP.F16.E4M3.UNPACK_B R32, R32 ;  /* 0x00000020ff20723e */ /* 0x000fca00020006ff */
[----:B------:R-:W-:-:S05]  /*36ee0*/  HADD2.F32 R32, -RZ, R32.H0_H0 ;  /* 0x20000020ff207230 */ /* 0x000fca0000004100 */
[----:B------:R-:W-:-:S04]  /*36ef0*/  FMUL R32, R32, UR46 ;  /* 0x0000002e20207c20 */ /* 0x000fc80008400000 */
[----:B---3--:R-:W-:Y:S01]  /*36f00*/  FFMA R32, R6, UR47, R32 ;  /* 0x0000002f06207c23 */ /* 0x008fe20008000020 */
[----:B------:R-:W-:Y:S01]  /*36f10*/  LOP3.LUT R7, R7, 0xefffffff, RZ, 0xc0, !PT ;  /* 0xefffffff07077812 */ /* 0x000fe200078ec0ff */
[----:B------:R-:W3:Y:S03]  /*36f20*/  LDL.LU R6, [R1+0x740] ;  /* 0x0007400001067983 */ /* 0x000ee60000300800 */
[----:B------:R-:W-:Y:S01]  /*36f30*/  F2FP.SATFINITE.E4M3.F32.PACK_AB_MERGE_C R32, RZ, R32, RZ ;  /* 0x00000020ff20723e */ /* 0x000fe200048070ff */
[----:B------:R-:W4:Y:S04]  /*36f40*/  LDL.LU.64 R80, [R1+0x78] ;  /* 0x0000780001507983 */ /* 0x000f280000300a00 */
        /* <DEDUP_REMOVED lines=13> */
[----:B------:R-:W2:Y:S01]  /*37020*/  @!P1 LDG.E.U8 R32, desc[UR52][R22.64+0x61] ;  /* 0x0000613416209981 */ /* 0x000ea2000c1e1100 */
[----:B------:R-:W-:Y:S02]  /*37030*/  ISETP.LT.OR P3, PT, R30, 0xa2, !P6 ;  /* 0x000000a21e00780c */ /* 0x000fe40007761670 */
[----:B------:R-:W-:Y:S02]  /*37040*/  @P4 LOP3.LUT R7, R7, 0x10000000, RZ, 0xfc, !PT ;  /* 0x1000000007074812 */ /* 0x000fe400078efcff */
[----:B------:R-:W-:Y:S02]  /*37050*/  LOP3.LUT P4, RZ, R33, 0x1000, RZ, 0xc0, !PT ;  /* 0x0000100021ff7812 */ /* 0x000fe4000788c0ff */
[----:B--2---:R-:W-:-:S04]  /*37060*/  LOP3.LUT R32, R32, 0xff, RZ, 0xc0, !PT ;  /* 0x000000ff20207812 */ /* 0x004fc800078ec0ff */
[----:B------:R-:W-:-:S05]  /*37070*/  F2FP.F16.E4M3.UNPACK_B R32, R32 ;  /* 0x00000020ff20723e */ /* 0x000fca00020006ff */
[----:B------:R-:W-:-:S05]  /*37080*/  HADD2.F32 R32, -RZ, R32.H0_H0 ;  /* 0x20000020ff207230 */ /* 0x000fca0000004100 */
[----:B------:R-:W-:-:S04]  /*37090*/  FMUL R32, R32, UR46 ;  /* 0x0000002e20207c20 */ /* 0x000fc80008400000 */
[----:B------:R-:W-:Y:S01]  /*370a0*/  FFMA R32, R8, UR47, R32 ;  /* 0x0000002f08207c23 */ /* 0x000fe20008000020 */
[----:B------:R-:W-:Y:S01]  /*370b0*/  LOP3.LUT R0, R0, 0xfffdffff, RZ, 0xc0, !PT ;  /* 0xfffdffff00007812 */ /* 0x000fe200078ec0ff */
[----:B------:R-:W2:Y:S03]  /*370c0*/  LDL.LU R8, [R1+0x744] ;  /* 0x0007440001087983 */ /* 0x000ea60000300800 */
[----:B------:R-:W-:Y:S01]  /*370d0*/  F2FP.SATFINITE.E4M3.F32.PACK_AB_MERGE_C R32, RZ, R32, RZ ;  /* 0x00000020ff20723e */ /* 0x000fe200048070ff */
[----:B------:R-:W2:Y:S04]  /*370e0*/  LDL.LU.64 R150, [R1+0x10] ;  /* 0x0000100001967983 */ /* 0x000ea80000300a00 */
[----:B------:R0:W-:Y:S01]  /*370f0*/  @!P1 STG.E.U8 desc[UR52][R36.64+0x61], R32 ;  /* 0x0000612024009986 */ /* 0x0001e2000c101134 */
[----:B------:R-:W-:Y:S01]  /*37100*/  @!P3 IADD3 R156, P1, P2, R35, UR11, R24 ;  /* 0x0000000b239cbc10 */ /* 0x000fe2000fa3e018 */
[----:B0-----:R-:W-:-:S05]  /*37110*/  IMAD.U32 R32, RZ, RZ, UR7 ;  /* 0x00000007ff207e24 */ /* 0x001fca000f8e00ff */
[----:B------:R-:W-:Y:S02]  /*37120*/  @!P3 IADD3.X R157, R32, UR10, R31, P1, P2 ;  /* 0x0000000a209dbc10 */ /* 0x000fe40008fe441f */
[----:B------:R-:W-:-:S06]  /*37130*/  PRMT R32, RZ, 0x7610, R32 ;  /* 0x00007610ff207816 */ /* 0x000fcc0000000020 */
[----:B------:R-:W3:Y:S01]  /*37140*/  @!P4 LDG.E.U8 R32, desc[UR52][R28.64+0x60] ;  /* 0x000060341c20c981 */ /* 0x000ee2000c1e1100 */
[----:B------:R-:W-:Y:S02]  /*37150*/  @P5 LOP3.LUT R0, R0, 0x20000, RZ, 0xfc, !PT ;  /* 0x0002000000005812 */ /* 0x000fe400078efcff */
[----:B------:R-:W-:Y:S02]  /*37160*/  LOP3.LUT P5, RZ, R7, 0x20000000, RZ, 0xc0, !PT ;  /* 0x2000000007ff7812 */ /* 0x000fe400078ac0ff */
[----:B---3--:R-:W-:-:S04]  /*37170*/  LOP3.LUT R32, R32, 0xff, RZ, 0xc0, !PT ;  /* 0x000000ff20207812 */ /* 0x008fc800078ec0ff */
[----:B------:R-:W-:-:S05]  /*37180*/  F2FP.F16.E4M3.UNPACK_B R32, R32 ;  /* 0x00000020ff20723e */ /* 0x000fca00020006ff */
[----:B------:R-:W-:-:S05]  /*37190*/  HADD2.F32 R32, -RZ, R32.H0_H0 ;  /* 0x20000020ff207230 */ /* 0x000fca0000004100 */
[----:B------:R-:W-:-:S04]  /*371a0*/  FMUL R32, R32, UR46 ;  /* 0x0000002e20207c20 */ /* 0x000fc80008400000 */
[----:B------:R-:W-:Y:S01]  /*371b0*/  FFMA R32, R6, UR47, R32 ;  /* 0x0000002f06207c23 */ /* 0x000fe20008000020 */
[----:B------:R-:W-:Y:S01]  /*371c0*/  LOP3.LUT R0, R0, 0xffffbfff, RZ, 0xc0, !PT ;  /* 0xffffbfff00007812 */ /* 0x000fe200078ec0ff */
[----:B------:R-:W-:Y:S01]  /*371d0*/  IMAD.U32 R36, RZ, RZ, UR8 ;  /* 0x00000008ff247e24 */ /* 0x000fe2000f8e00ff */
[----:B------:R-:W3:Y:S02]  /*371e0*/  LDL.LU R6, [R1+0x748] ;  /* 0x0007480001067983 */ /* 0x000ee40000300800 */
[----:B------:R-:W-:-:S05]  /*371f0*/  F2FP.SATFINITE.E4M3.F32.PACK_AB_MERGE_C R32, RZ, R32, RZ ;  /* 0x00000020ff20723e */ /* 0x000fca00048070ff */
[----:B----4-:R0:W-:Y:S02]  /*37200*/  @!P4 STG.E.U8 desc[UR52][R80.64+0x60], R32 ;  /* 0x000060205000c986 */ /* 0x0101e4000c101134 */
[----:B0-----:R-:W-:-:S06]  /*37210*/  PRMT R32, RZ, 0x7610, R32 ;  /* 0x00007610ff207816 */ /* 0x001fcc0000000020 */
[----:B------:R-:W4:Y:S01]  /*37220*/  @!P5 LDG.E.U8 R32, desc[UR52][R28.64+0x61] ;  /* 0x000061341c20d981 */ /* 0x000f22000c1e1100 */
[----:B------:R-:W-:Y:S02]  /*37230*/  @P3 LOP3.LUT R0, R0, 0x4000, RZ, 0xfc, !PT ;  /* 0x0000400000003812 */ /* 0x000fe400078efcff */
[----:B------:R-:W-:Y:S01]  /*37240*/  ISETP.LT.OR P3, PT, R30, 0xa9, !P6 ;  /* 0x000000a91e00780c */ /* 0x000fe20007761670 */
[----:B------:R-:W-:-:S12]  /*37250*/  IMAD.U32 R35, RZ, RZ, UR7 ;  /* 0x00000007ff237e24 */ /* 0x000fd8000f8e00ff */
[----:B------:R-:W-:-:S04]  /*37260*/  @!P3 IADD3 R144, P1, P2, R36, UR11, R24 ;  /* 0x0000000b2490bc10 */ /* 0x000fc8000fa3e018 */
[----:B------:R-:W-:Y:S02]  /*37270*/  @!P3 IADD3.X R145, R35, UR10, R31, P1, P2 ;  /* 0x0000000a2391bc10 */ /* 0x000fe40008fe441f */
[----:B------:R-:W-:-:S13]  /*37280*/  ISETP.LT.OR P1, PT, R30, 0x69, !P0 ;  /* 0x000000691e00780c */ /* 0x000fda0004721670 */
[----:B------:R-:W0:Y:S01]  /*37290*/  @!P1 LDC.64 R38, c[0x0][0x5c0] ;  /* 0x00017000ff269b82 */ /* 0x000e220000000a00 */
[----:B------:R-:W-:Y:S02]  /*372a0*/  @!P1 IMAD.MOV.U32 R36, RZ, RZ, R24 ;  /* 0x000000ffff249224 */ /* 0x000fe400078e0018 */
[----:B------:R-:W-:Y:S01]  /*372b0*/  @!P1 IMAD.MOV.U32 R37, RZ, RZ, R31 ;  /* 0x000000ffff259224 */ /* 0x000fe200078e001f */
[----:B------:R-:W-:Y:S01]  /*372c0*/  ISETP.LT.OR P4, PT, R30, 0xaa, !P6 ;  /* 0x000000aa1e00780c */ /* 0x000fe20007781670 */
[----:B------:R-:W-:Y:S01]  /*372d0*/  @!P1 IMAD.WIDE.U32 R36, R10, 0x180, R36 ;  /* 0x000001800a249825 */ /* 0x000fe200078e0024 */
[----:B------:R-:W-:-:S03]  /*372e0*/  LOP3.LUT R0, R0, 0xffffdfff, RZ, 0xc0, !PT ;  /* 0xffffdfff00007812 */ /* 0x000fc600078ec0ff */
[----:B------:R-:W-:Y:S01]  /*372f0*/  IMAD.U32 R35, RZ, RZ, UR8 ;  /* 0x00000008ff237e24 */ /* 0x000fe2000f8e00ff */
[----:B------:R-:W-:Y:S02]  /*37300*/  @P3 LOP3.LUT R0, R0, 0x2000, RZ, 0xfc, !PT ;  /* 0x0000200000003812 */ /* 0x000fe400078efcff */
[----:B0-----:R-:W-:Y:S02]  /*37310*/  @!P1 IADD3 R36, P2, R36, R38, RZ ;  /* 0x0000002624249210 */ /* 0x001fe40007f5e0ff */
        /* <DEDUP_REMOVED lines=9> */
[----:B0-----:R-:W-:-:S05]  /*373b0*/  @!P1 IMAD R32, R11, 0x180, RZ ;  /* 0x000001800b209824 */ /* 0x001fca00078e02ff */
[----:B------:R-:W-:Y:S01]  /*373c0*/  @!P1 IADD3.X R37, R39, R37, R32, P2, !PT ;  /* 0x0000002527259210 */ /* 0x000fe200017fe420 */
[----:B------:R-:W-:Y:S01]  /*373d0*/  IMAD.U32 R32, RZ, RZ, UR7 ;  /* 0x00000007ff207e24 */ /* 0x000fe2000f8e00ff */
[----:B------:R-:W-:-:S04]  /*373e0*/  @!P4 IADD3 R150, P2, P3, R35, UR11, R24 ;  /* 0x0000000b2396cc10 */ /* 0x000fc8000fb5e018 */
[----:B------:R-:W-:Y:S02]  /*373f0*/  @!P4 IADD3.X R151, R32, UR10, R31, P2, P3 ;  /* 0x0000000a2097cc10 */ /* 0x000fe400097e641f */
[----:B------:R-:W-:-:S06]  /*37400*/  PRMT R32, RZ, 0x7610, R32 ;  /* 0x00007610ff207816 */ /* 0x000fcc0000000020 */
[----:B------:R-:W4:Y:S01]  /*37410*/  @!P1 LDG.E.U8 R32, desc[UR52][R22.64+0x68] ;  /* 0x0000683416209981 */ /* 0x000f22000c1e1100 */
        /* <DEDUP_REMOVED lines=25> */
[----:B------:R-:W-:Y:S02]  /*375b0*/  @P4 LOP3.LUT R0, R0, 0x100, RZ, 0xfc, !PT ;  /* 0x0000010000004812 */ /* 0x000fe400078efcff */
[----:B------:R-:W-:Y:S02]  /*375c0*/  ISETP.LT.OR P4, PT, R30, 0xb2, !P6 ;  /* 0x000000b21e00780c */ /* 0x000fe40007781670 */
[----:B------:R-:W-:Y:S02]  /*375d0*/  LOP3.LUT P3, RZ, R33, 0x10000, RZ, 0xc0, !PT ;  /* 0x0001000021ff7812 */ /* 0x000fe4000786c0ff */
[----:B--2---:R-:W-:-:S04]  /*375e0*/  LOP3.LUT R32, R32, 0xff, RZ, 0xc0, !PT ;  /* 0x000000ff20207812 */ /* 0x004fc800078ec0ff */
[----:B------:R-:W-:-:S05]  /*375f0*/  F2FP.F16.E4M3.UNPACK_B R32, R32 ;  /* 0x00000020ff20723e */ /* 0x000fca00020006ff */
[----:B------:R-:W-:-:S05]  /*37600*/  HADD2.F32 R32, -RZ, R32.H0_H0 ;  /* 0x20000020ff207230 */ /* 0x000fca0000004100 */
[----:B------:R-:W-:-:S04]  /*37610*/  FMUL R32, R32, UR46 ;  /* 0x0000002e20207c20 */ /* 0x000fc80008400000 */
[----:B------:R-:W-:Y:S01]  /*37620*/  FFMA R32, R8, UR47, R32 ;  /* 0x0000002f08207c23 */ /* 0x000fe20008000020 */
[----:B------:R-:W-:Y:S01]  /*37630*/  LOP3.LUT P5, RZ, R33, 0x8000, RZ, 0xc0, !PT ;  /* 0x0000800021ff7812 */ /* 0x000fe200078ac0ff */
[----:B------:R-:W2:Y:S03]  /*37640*/  LDL.LU R8, [R1+0x754] ;  /* 0x0007540001087983 */ /* 0x000ea60000300800 */
[----:B------:R-:W-:-:S05]  /*37650*/  F2FP.SATFINITE.E4M3.F32.PACK_AB_MERGE_C R32, RZ, R32, RZ ;  /* 0x00000020ff20723e */ /* 0x000fca00048070ff */
[----:B------:R0:W-:Y:S02]  /*37660*/  @!P1 STG.E.U8 desc[UR52][R36.64+0x69], R32 ;  /* 0x0000692024009986 */ /* 0x0001e4000c101134 */
[----:B0-----:R-:W-:-:S05]  /*37670*/  IMAD.U32 R32, RZ, RZ, UR8 ;  /* 0x00000008ff207e24 */ /* 0x001fca000f8e00ff */
[----:B------:R-:W-:Y:S02]  /*37680*/  @!P4 IADD3 R128, P1, P2, R32, UR11, R24 ;  /* 0x0000000b2080cc10 */ /* 0x000fe4000fa3e018 */
[----:B------:R-:W-:-:S06]  /*37690*/  PRMT R32, RZ, 0x7610, R32 ;  /* 0x00007610ff207816 */ /* 0x000fcc0000000020 */
[----:B------:R-:W3:Y:S02]  /*376a0*/  @!P3 LDG.E.U8 R32, desc[UR52][R28.64+0x68] ;  /* 0x000068341c20b981 */ /* 0x000ee4000c1e1100 */
[----:B---3--:R-:W-:-:S04]  /*376b0*/  LOP3.LUT R32, R32, 0xff, RZ, 0xc0, !PT ;  /* 0x000000ff20207812 */ /* 0x008fc800078ec0ff */
[----:B------:R-:W-:-:S05]  /*376c0*/  F2FP.F16.E4M3.UNPACK_B R32, R32 ;  /* 0x00000020ff20723e */ /* 0x000fca00020006ff */
[----:B------:R-:W-:-:S05]  /*376d0*/  HADD2.F32 R32, -RZ, R32.H0_H0 ;  /* 0x20000020ff207230 */ /* 0x000fca0000004100 */
[----:B------:R-:W-:-:S04]  /*376e0*/  FMUL R32, R32, UR46 ;  /* 0x0000002e20207c20 */ /* 0x000fc80008400000 */
[----:B------:R-:W-:Y:S01]  /*376f0*/  FFMA R32, R6, UR47, R32 ;  /* 0x0000002f06207c23 */ /* 0x000fe20008000020 */
[----:B------:R-:W-:Y:S01]  /*37700*/  IMAD.U32 R35, RZ, RZ, UR7 ;  /* 0x00000007ff237e24 */ /* 0x000fe2000f8e00ff */
[----:B------:R-:W-:Y:S01]  /*37710*/  LOP3.LUT R0, R0, 0xffffffbf, RZ, 0xc0, !PT ;  /* 0xffffffbf00007812 */ /* 0x000fe200078ec0ff */
[----:B------:R-:W-:Y:S01]  /*37720*/  IMAD.U32 R36, RZ, RZ, UR7 ;  /* 0x00000007ff247e24 */ /* 0x000fe2000f8e00ff */
[----:B------:R-:W3:Y:S01]  /*37730*/  LDL.LU R6, [R1+0x758] ;  /* 0x0007580001067983 */ /* 0x000ee20000300800 */
[----:B------:R-:W-:-:S05]  /*37740*/  F2FP.SATFINITE.E4M3.F32.PACK_AB_MERGE_C R32, RZ, R32, RZ ;  /* 0x00000020ff20723e */ /* 0x000fca00048070ff */
[----:B----4-:R0:W-:Y:S02]  /*37750*/  @!P3 STG.E.U8 desc[UR52][R80.64+0x68], R32 ;  /* 0x000068205000b986 */ /* 0x0101e4000c101134 */
[----:B0-----:R-:W-:-:S06]  /*37760*/  PRMT R32, RZ, 0x7610, R32 ;  /* 0x00007610ff207816 */ /* 0x001fcc0000000020 */
[----:B------:R-:W4:Y:S01]  /*37770*/  @!P5 LDG.E.U8 R32, desc[UR52][R28.64+0x69] ;  /* 0x000069341c20d981 */ /* 0x000f22000c1e1100 */
[----:B------:R-:W-:Y:S02]  /*37780*/  @P4 LOP3.LUT R0, R0, 0x40, RZ, 0xfc, !PT ;  /* 0x0000004000004812 */ /* 0x000fe400078efcff */
[----:B------:R-:W-:Y:S02]  /*37790*/  @!P4 IADD3.X R129, R35, UR10, R31, P1, P2 ;  /* 0x0000000a2381cc10 */ /* 0x000fe40008fe441f */
[----:B------:R-:W-:Y:S01]  /*377a0*/  ISETP.LT.OR P4, PT, R30, 0xb9, !P6 ;  /* 0x000000b91e00780c */ /* 0x000fe20007781670 */
[----:B------:R-:W-:-:S12]  /*377b0*/  IMAD.U32 R35, RZ, RZ, UR8 ;  /* 0x00000008ff237e24 */ /* 0x000fd8000f8e00ff */
[----:B------:R-:W-:-:S04]  /*377c0*/  @!P4 IADD3 R126, P1, P2, R35, UR11, R24 ;  /* 0x0000000b237ecc10 */ /* 0x000fc8000fa3e018 */
        /* <DEDUP_REMOVED lines=16> */
[----:B------:R0:W-:Y:S01]  /*378d0*/  @!P5 STG.E.U8 desc[UR52][R4.64+0x69], R32 ;  /* 0x000069200400d986 */ /* 0x0001e2000c101134 */
[----:B------:R-:W-:Y:S01]  /*378e0*/  ISETP.LT.OR P5, PT, R30, 0xba, !P6 ;  /* 0x000000ba1e00780c */ /* 0x000fe200077a1670 */
[----:B0-----:R-:W-:Y:S01]  /*378f0*/  @!P1 IMAD R32, R11, 0x180, RZ ;  /* 0x000001800b209824 */ /* 0x001fe200078e02ff */
[----:B------:R-:W-:Y:S01]  /*37900*/  @P4 LOP3.LUT R0, R0, 0x10, RZ, 0xfc, !PT ;  /* 0x0000001000004812 */ /* 0x000fe200078efcff */
[----:B------:R-:W4:Y:S03]  /*37910*/  LDL.LU R5, [R1+0x760] ;  /* 0x0007600001057983 */ /* 0x000f260000300800 */
[----:B------:R-:W-:Y:S01]  /*37920*/  @!P1 IADD3.X R37, R39, R37, R32, P2, !PT ;  /* 0x0000002527259210 */ /* 0x000fe200017fe420 */
[----:B------:R-:W-:Y:S01]  /*37930*/  IMAD.U32 R32, RZ, RZ, UR8 ;  /* 0x00000008ff207e24 */ /* 0x000fe2000f8e00ff */
[----:B------:R-:W-:Y:S01]  /*37940*/  LOP3.LUT R0, R0, 0xfffffffb, RZ, 0xc0, !PT ;  /* 0xfffffffb00007812 */ /* 0x000fe200078ec0ff */
[----:B------:R-:W4:Y:S04]  /*37950*/  LDL.LU.64 R40, [R1+0xa0] ;  /* 0x0000a00001287983 */ /* 0x000f280000300a00 */
[----:B------:R-:W-:Y:S01]  /*37960*/  @!P5 IADD3 R121, P2, P3, R32, UR11, R24 ;  /* 0x0000000b2079dc10 */ /* 0x000fe2000fb5e018 */
[----:B------:R-:W4:Y:S01]  /*37970*/  LDL.LU R119, [R1+0x764] ;  /* 0x0007640001777983 */ /* 0x000f220000300800 */
[----:B------:R-:W-:-:S02]  /*37980*/  PRMT R32, RZ, 0x7610, R32 ;  /* 0x00007610ff207816 */ /* 0x000fc40000000020 */
[----:B------:R-:W-:Y:S01]  /*37990*/  @P5 LOP3.LUT R0, R0, 0x4, RZ, 0xfc, !PT ;  /* 0x0000000400005812 */ /* 0x000fe200078efcff */
[----:B------:R-:W4:Y:S04]  /*379a0*/  LDL.LU.64 R124, [R1+0x98] ;  /* 0x00009800017c7983 */ /* 0x000f280000300a00 */
[----:B------:R-:W3:Y:S01]  /*379b0*/  @!P1 LDG.E.U8 R32, desc[UR52][R22.64+0x70] ;  /* 0x0000703416209981 */ /* 0x000ee2000c1e1100 */
[----:B------:R-:W-:Y:S02]  /*379c0*/  @!P5 IADD3.X R123, R35, UR10, R31, P2, P3 ;  /* 0x0000000a237bdc10 */ /* 0x000fe400097e641f */
[----:B------:R-:W-:Y:S01]  /*379d0*/  LOP3.LUT P5, RZ, R33, 0x40000, RZ, 0xc0, !PT ;  /* 0x0004000021ff7812 */ /* 0x000fe200078ac0ff */
[----:B------:R-:W4:Y:S01]  /*379e0*/  LDL.LU R45, [R1+0x768] ;  /* 0x00076800012d7983 */ /* 0x000f220000300800 */
[----:B------:R-:W-:-:S02]  /*379f0*/  LOP3.LUT P4, RZ, R7, 0x10000000, RZ, 0xc0, !PT ;  /* 0x1000000007ff7812 */ /* 0x000fc4000788c0ff */
[----:B------:R-:W-:-:S09]  /*37a00*/  LOP3.LUT R7, R7, 0xf7ffffff, RZ, 0xc0, !PT ;  /* 0xf7ffffff07077812 */ /* 0x000fd200078ec0ff */
[----:B------:R-:W-:Y:S02]  /*37a10*/  @P5 LOP3.LUT R7, R7, 0x8000000, RZ, 0xfc, !PT ;  /* 0x0800000007075812 */ /* 0x000fe400078efcff */
[----:B------:R-:W-:Y:S02]  /*37a20*/  ISETP.LT.OR P5, PT, R30, 0xc1, !P4 ;  /* 0x000000c11e00780c */ /* 0x000fe400067a1670 */
        /* <DEDUP_REMOVED lines=15> */
[----:B------:R-:W-:-:S05]  /*37b20*/  IMAD.U32 R32, RZ, RZ, UR8 ;  /* 0x00000008ff207e24 */ /* 0x000fca000f8e00ff */
[----:B------:R-:W-:Y:S02]  /*37b30*/  @!P5 IADD3 R80, P2, P3, R32, UR6, R24 ;  /* 0x000000062050dc10 */ /* 0x000fe4000fb5e018 */
[----:B------:R-:W-:-:S06]  /*37b40*/  PRMT R32, RZ, 0x7610, R32 ;  /* 0x00007610ff207816 */ /* 0x000fcc0000000020 */
[----:B------:R-:W3:Y:S01]  /*37b50*/  @!P1 LDG.E.U8 R32, desc[UR52][R22.64+0x71] ;  /* 0x0000713416209981 */ /* 0x000ee2000c1e1100 */
[----:B------:R-:W-:Y:S02]  /*37b60*/  @!P5 IADD3.X R81, R35, UR5, R31, P2, P3 ;  /* 0x000000052351dc10 */ /* 0x000fe400097e641f */
[----:B------:R-:W-:Y:S02]  /*37b70*/  ISETP.LT.OR P3, PT, R30, 0xc2, !P4 ;  /* 0x000000c21e00780c */ /* 0x000fe40006761670 */
[----:B------:R-:W-:-:S04]  /*37b80*/  LOP3.LUT R7, R7, 0xfbffffff, RZ, 0xc0, !PT ;  /* 0xfbffffff07077812 */ /* 0x000fc800078ec0ff */
[----:B------:R-:W-:Y:S02]  /*37b90*/  @P6 LOP3.LUT R7, R7, 0x4000000, RZ, 0xfc, !PT ;  /* 0x0400000007076812 */ /* 0x000fe400078efcff */
        /* <DEDUP_REMOVED lines=8> */
[----:B0-----:R-:W-:-:S05]  /*37c20*/  IMAD.U32 R32, RZ, RZ, UR8 ;  /* 0x00000008ff207e24 */ /* 0x001fca000f8e00ff */
[----:B------:R-:W-:Y:S02]  /*37c30*/  @!P3 IADD3 R8, P1, P2, R32, UR6, R24 ;  /* 0x000000062008bc10 */ /* 0x000fe4000fa3e018 */
        /* <DEDUP_REMOVED lines=14> */
[----:B------:R-:W-:Y:S02]  /*37d20*/  LOP3.LUT R2, R2, 0xffffff7f, RZ, 0xc0, !PT ;  /* 0xffffff7f02027812 */ /* 0x000fe400078ec0ff */
[----:B------:R-:W-:Y:S02]  /*37d30*/  @!P3 IADD3.X R6, R35, UR5, R31, P1, P2 ;  /* 0x000000052306bc10 */ /* 0x000fe40008fe441f */
[----:B------:R-:W-:Y:S02]  /*37d40*/  @P3 LOP3.LUT R2, R2, 0x80, RZ, 0xfc, !PT ;  /* 0x0000008002023812 */ /* 0x000fe400078efcff */
[----:B------:R-:W-:Y:S01]  /*37d50*/  ISETP.LT.OR P3, PT, R30, 0xc9, !P4 ;  /* 0x000000c91e00780c */ /* 0x000fe20006761670 */
[----:B------:R-:W-:Y:S02]  /*37d60*/  IMAD.U32 R35, RZ, RZ, UR8 ;  /* 0x00000008ff237e24 */ /* 0x000fe4000f8e00ff */
[----:B------:R-:W-:-:S10]  /*37d70*/  IMAD.U32 R36, RZ, RZ, UR7 ;  /* 0x00000007ff247e24 */ /* 0x000fd4000f8e00ff */
[----:B------:R-:W-:-:S04]  /*37d80*/  @!P3 IADD3 R5, P1, P2, R35, UR6, R24 ;  /* 0x000000062305bc10 */ /* 0x000fc8000fa3e018 */
[----:B------:R-:W-:Y:S02]  /*37d90*/  @!P3 IADD3.X R4, R36, UR5, R31, P1, P2 ;  /* 0x000000052404bc10 */ /* 0x000fe40008fe441f */
[----:B------:R-:W-:-:S13]  /*37da0*/  ISETP.LT.OR P1, PT, R30, 0x79, !P0 ;  /* 0x000000791e00780c */ /* 0x000fda0004721670 */
[----:B------:R-:W0:Y:S01]  /*37db0*/  @!P1 LDC.64 R38, c[0x0][0x5c0] ;  /* 0x00017000ff269b82 */ /* 0x000e220000000a00 */
[----:B------:R-:W-:Y:S02]  /*37dc0*/  @!P1 IMAD.MOV.U32 R36, RZ, RZ, R24 ;  /* 0x000000ffff249224 */ /* 0x000fe400078e0018 */
[----:B------:R-:W-:Y:S02]  /*37dd0*/  @!P1 IMAD.MOV.U32 R37, RZ, RZ, R31 ;  /* 0x000000ffff259224 */ /* 0x000fe400078e001f */
[----:B------:R-:W-:Y:S01]  /*37de0*/  @!P1 IMAD.WIDE.U32 R36, R10, 0x180, R36 ;  /* 0x000001800a249825 */ /* 0x000fe200078e0024 */
[----:B------:R-:W-:-:S04]  /*37df0*/  LOP3.LUT R2, R2, 0xffffffdf, RZ, 0xc0, !PT ;  /* 0xffffffdf02027812 */ /* 0x000fc800078ec0ff */
[----:B------:R-:W-:Y:S02]  /*37e00*/  @P3 LOP3.LUT R2, R2, 0x20, RZ, 0xfc, !PT ;  /* 0x0000002002023812 */ /* 0x000fe400078efcff */
[----:B0-----:R-:W-:Y:S02]  /*37e10*/  @!P1 IADD3 R36, P2, R36, R38, RZ ;  /* 0x0000002624249210 */ /* 0x001fe40007f5e0ff */
[----:B--2---:R-:W-:-:S04]  /*37e20*/  LOP3.LUT R32, R32, 0xff, RZ, 0xc0, !PT ;  /* 0x000000ff20207812 */ /* 0x004fc800078ec0ff */
[----:B------:R-:W-:-:S05]  /*37e30*/  F2FP.F16.E4M3.UNPACK_B R32, R32 ;  /* 0x00000020ff20723e */ /* 0x000fca00020006ff */
[----:B------:R-:W-:-:S05]  /*37e40*/  HADD2.F32 R32, -RZ, R32.H0_H0 ;  /* 0x20000020ff207230 */ /* 0x000fca0000004100 */
[----:B------:R-:W-:-:S04]  /*37e50*/  FMUL R32, R32, UR46 ;  /* 0x0000002e20207c20 */ /* 0x000fc80008400000 */
[----:B------:R-:W-:Y:S01]  /*37e60*/  FFMA R32, R119, UR47, R32 ;  /* 0x0000002f77207c23 */ /* 0x000fe20008000020 */
[----:B------:R-:W-:Y:S01]  /*37e70*/  IMAD.U32 R35, RZ, RZ, UR7 ;  /* 0x00000007ff237e24 */ /* 0x000fe2000f8e00ff */
[----:B------:R-:W-:Y:S01]  /*37e80*/  LOP3.LUT R2, R2, 0xfffffffd, RZ, 0xc0, !PT ;  /* 0xfffffffd02027812 */ /* 0x000fe200078ec0ff */
[----:B------:R-:W2:Y:S02]  /*37e90*/  LDL.LU R119, [R1+0x76c] ;  /* 0x00076c0001777983 */ /* 0x000ea40000300800 */
[----:B------:R-:W-:-:S05]  /*37ea0*/  F2FP.SATFINITE.E4M3.F32.PACK_AB_MERGE_C R32, RZ, R32, RZ ;  /* 0x00000020ff20723e */ /* 0x000fca00048070ff */
[----:B------:R0:W-:Y:S01]  /*37eb0*/  @!P5 STG.E.U8 desc[UR52][R124.64+0x71], R32 ;  /* 0x000071207c00d986 */ /* 0x0001e2000c101134 */
[----:B------:R-:W-:Y:S01]  /*37ec0*/  ISETP.LT.OR P5, PT, R30, 0xca, !P4 ;  /* 0x000000ca1e00780c */ /* 0x000fe200067a1670 */
[----:B0-----:R-:W-:-:S05]  /*37ed0*/  @!P1 IMAD R32, R11, 0x180, RZ ;  /* 0x000001800b209824 */ /* 0x001fca00078e02ff */
[----:B------:R-:W-:Y:S01]  /*37ee0*/  @!P1 IADD3.X R37, R39, R37, R32, P2, !PT ;  /* 0x0000002527259210 */ /* 0x000fe200017fe420 */
[----:B------:R-:W-:-:S06]  /*37ef0*/  IMAD.U32 R32, RZ, RZ, UR8 ;  /* 0x00000008ff207e24 */ /* 0x000fcc000f8e00ff */
[----:B------:R-:W-:Y:S02]  /*37f00*/  @!P5 IADD3 R135, P2, P3, R32, UR6, R24 ;  /* 0x000000062087dc10 */ /* 0x000fe4000fb5e018 */
[----:B------:R-:W-:-:S06]  /*37f10*/  PRMT R32, RZ, 0x7610, R32 ;  /* 0x00007610ff207816 */ /* 0x000fcc0000000020 */
[----:B------:R-:W3:Y:S01]  /*37f20*/  @!P1 LDG.E.U8 R32, desc[UR52][R22.64+0x78] ;  /* 0x0000783416209981 */ /* 0x000ee2000c1e1100 */
[----:B------:R-:W-:Y:S02]  /*37f30*/  @P5 LOP3.LUT R2, R2, 0x2, RZ, 0xfc, !PT ;  /* 0x0000000202025812 */ /* 0x000fe400078efcff */
[----:B------:R-:W-:Y:S02]  /*37f40*/  @!P5 IADD3.X R134, R35, UR5, R31, P2, P3 ;  /* 0x000000052386dc10 */ /* 0x000fe400097e641f */
[----:B------:R-:W-:Y:S02]  /*37f50*/  ISETP.LT.OR P5, PT, R30, 0xd1, !P4 ;  /* 0x000000d11e00780c */ /* 0x000fe400067a1670 */
[----:B---3--:R-:W-:-:S04]  /*37f60*/  LOP3.LUT R32, R32, 0xff, RZ, 0xc0, !PT ;  /* 0x000000ff20207812 */ /* 0x008fc800078ec0ff */
[----:B------:R-:W-:-:S05]  /*37f70*/  F2FP.F16.E4M3.UNPACK_B R32, R32 ;  /* 0x00000020ff20723e */ /* 0x000fca00020006ff */
[----:B------:R-:W-:-:S05]  /*37f80*/  HADD2.F32 R32, -RZ, R32.H0_H0 ;  /* 0x20000020ff207230 */ /* 0x000fca0000004100 */
[----:B------:R-:W-:-:S04]  /*37f90*/  FMUL R32, R32, UR46 ;  /* 0x0000002e20207c20 */ /* 0x000fc80008400000 */
[----:B------:R-:W-:Y:S01]  /*37fa0*/  FFMA R32, R45, UR47, R32 ;  /* 0x0000002f2d207c23 */ /* 0x000fe20008000020 */
[C---:B------:R-:W-:Y:S01]  /*37fb0*/  ISETP.LT.OR P6, PT, R30.reuse, 0xd2, !P4 ;  /* 0x000000d21e00780c */ /* 0x040fe200067c1670 */
[----:B------:R-:W3:Y:S03]  /*37fc0*/  LDL.LU R45, [R1+0x770] ;  /* 0x00077000012d7983 */ /* 0x000ee60000300800 */
[----:B------:R-:W-:Y:S01]  /*37fd0*/  F2FP.SATFINITE.E4M3.F32.PACK_AB_MERGE_C R32, RZ, R32, RZ ;  /* 0x00000020ff20723e */ /* 0x000fe200048070ff */
[----:B------:R-:W4:Y:S04]  /*37fe0*/  LDL.LU.64 R50, [R1+0xb0] ;  /* 0x0000b00001327983 */ /* 0x000f280000300a00 */
[----:B------:R0:W-:Y:S01]  /*37ff0*/  @!P1 STG.E.U8 desc[UR52][R36.64+0x78], R32 ;  /* 0x0000782024009986 */ /* 0x0001e2000c101134 */
[----:B------:R-:W-:-:S02]  /*38000*/  ISETP.LT.OR P1, PT, R30, 0x7a, !P0 ;  /* 0x0000007a1e00780c */ /* 0x000fc40004721670 */
[----:B------:R-:W-:Y:S01]  /*38010*/  LOP3.LUT R0, R0, 0xf7ffffff, RZ, 0xc0, !PT ;  /* 0xf7ffffff00007812 */ /* 0x000fe200078ec0ff */
[----:B------:R-:W4:Y:S10]  /*38020*/  LDL.LU R46, [R1+0x774] ;  /* 0x00077400012e7983 */ /* 0x000f340000300800 */
[----:B------:R-:W1:Y:S01]  /*38030*/  @!P1 LDC.64 R38, c[0x0][0x5c0] ;  /* 0x00017000ff269b82 */ /* 0x000e620000000a00 */
[----:B0-----:R-:W-:-:S02]  /*38040*/  @!P1 IMAD.MOV.U32 R36, RZ, RZ, R24 ;  /* 0x000000ffff249224 */ /* 0x001fc400078e0018 */
[----:B------:R-:W-:Y:S02]  /*38050*/  @!P1 IMAD.MOV.U32 R37, RZ, RZ, R31 ;  /* 0x000000ffff259224 */ /* 0x000fe400078e001f */
[----:B------:R-:W-:Y:S01]  /*38060*/  @!P1 IMAD R32, R11, 0x180, RZ ;  /* 0x000001800b209824 */ /* 0x000fe200078e02ff */
[----:B------:R-:W-:Y:S01]  /*38070*/  @P5 LOP3.LUT R0, R0, 0x8000000, RZ, 0xfc, !PT ;  /* 0x0800000000005812 */ /* 0x000fe200078efcff */
[----:B------:R-:W-:Y:S01]  /*38080*/  @!P1 IMAD.WIDE.U32 R36, R10, 0x180, R36 ;  /* 0x000001800a249825 */ /* 0x000fe200078e0024 */
[----:B------:R-:W4:Y:S02]  /*38090*/  LDL.LU.64 R40, [R1+0xa8] ;  /* 0x0000a80001287983 */ /* 0x000f240000300a00 */
[----:B-1----:R-:W-:-:S04]  /*380a0*/  @!P1 IADD3 R36, P2, R36, R38, RZ ;  /* 0x0000002624249210 */ /* 0x002fc80007f5e0ff */
[----:B------:R-:W-:Y:S01]  /*380b0*/  @!P1 IADD3.X R37, R39, R37, R32, P2, !PT ;  /* 0x0000002527259210 */ /* 0x000fe200017fe420 */
[----:B------:R-:W-:-:S05]  /*380c0*/  IMAD.U32 R32, RZ, RZ, UR8 ;  /* 0x00000008ff207e24 */ /* 0x000fca000f8e00ff */
[----:B------:R-:W-:Y:S02]  /*380d0*/  @!P5 IADD3 R125, P2, P3, R32, UR6, R24 ;  /* 0x00000006207ddc10 */ /* 0x000fe4000fb5e018 */
[----:B------:R-:W-:-:S06]  /*380e0*/  PRMT R32, RZ, 0x7610, R32 ;  /* 0x00007610ff207816 */ /* 0x000fcc0000000020 */
[----:B------:R-:W2:Y:S01]  /*380f0*/  @!P1 LDG.E.U8 R32, desc[UR52][R22.64+0x79] ;  /* 0x0000793416209981 */ /* 0x000ea2000c1e1100 */
        /* <DEDUP_REMOVED lines=9> */
[----:B0-----:R-:W-:-:S05]  /*38190*/  IMAD.U32 R32, RZ, RZ, UR8 ;  /* 0x00000008ff207e24 */ /* 0x001fca000f8e00ff */
[----:B------:R-:W-:Y:S02]  /*381a0*/  @!P6 IADD3 R122, P1, P2, R32, UR6, R24 ;  /* 0x00000006207aec10 */ /* 0x000fe4000fa3e018 */
[----:B------:R-:W-:-:S06]  /*381b0*/  PRMT R32, RZ, 0x7610, R32 ;  /* 0x00007610ff207816 */ /* 0x000fcc0000000020 */
[----:B------:R-:W2:Y:S01]  /*381c0*/  @!P3 LDG.E.U8 R32, desc[UR52][R28.64+0x78] ;  /* 0x000078341c20b981 */ /* 0x000ea2000c1e1100 */
[----:B------:R-:W-:Y:S02]  /*381d0*/  LOP3.LUT R0, R0, 0xfdffffff, RZ, 0xc0, !PT ;  /* 0xfdffffff00007812 */ /* 0x000fe400078ec0ff */
[----:B------:R-:W-:Y:S02]  /*381e0*/  @!P6 IADD3.X R120, R35, UR5, R31, P1, P2 ;  /* 0x000000052378ec10 */ /* 0x000fe40008fe441f */
[----:B------:R-:W-:Y:S02]  /*381f0*/  @P6 LOP3.LUT R0, R0, 0x2000000, RZ, 0xfc, !PT ;  /* 0x0200000000006812 */ /* 0x000fe400078efcff */
[----:B------:R-:W-:Y:S01]  /*38200*/  ISETP.LT.OR P6, PT, R30, 0xd9, !P4 ;  /* 0x000000d91e00780c */ /* 0x000fe200067c1670 */
[----:B------:R-:W-:Y:S01]  /*38210*/  IMAD.U32 R35, RZ, RZ, UR8 ;  /* 0x00000008ff237e24 */ /* 0x000fe2000f8e00ff */
[----:B------:R-:W-:Y:S01]  /*38220*/  LOP3.LUT P5, RZ, R33, 0x100000, RZ, 0xc0, !PT ;  /* 0x0010000021ff7812 */ /* 0x000fe200078ac0ff */
[----:B------:R-:W-:-:S10]  /*38230*/  IMAD.U32 R36, RZ, RZ, UR7 ;  /* 0x00000007ff247e24 */ /* 0x000fd4000f8e00ff */
[----:B------:R-:W-:-:S04]  /*38240*/  @!P6 IADD3 R119, P1, P2, R35, UR6, R24 ;  /* 0x000000062377ec10 */ /* 0x000fc8000fa3e018 */
[----:B------:R-:W-:Y:S02]  /*38250*/  @!P6 IADD3.X R54, R36, UR5, R31, P1, P2 ;  /* 0x000000052436ec10 */ /* 0x000fe40008fe441f */
[----:B--2---:R-:W-:-:S04]  /*38260*/  LOP3.LUT R32, R32, 0xff, RZ, 0xc0, !PT ;  /* 0x000000ff20207812 */ /* 0x004fc800078ec0ff */
[----:B------:R-:W-:-:S05]  /*38270*/  F2FP.F16.E4M3.UNPACK_B R32, R32 ;  /* 0x00000020ff20723e */ /* 0x000fca00020006ff */
[----:B------:R-:W-:-:S05]  /*38280*/  HADD2.F32 R32, -RZ, R32.H0_H0 ;  /* 0x20000020ff207230 */ /* 0x000fca0000004100 */
[----:B------:R-:W-:-:S04]  /*38290*/  FMUL R32, R32, UR46 ;  /* 0x0000002e20207c20 */ /* 0x000fc80008400000 */
[----:B---3--:R-:W-:Y:S01]  /*382a0*/  FFMA R32, R45, UR47, R32 ;  /* 0x0000002f2d207c23 */ /* 0x008fe20008000020 */
[----:B------:R-:W-:Y:S01]  /*382b0*/  LOP3.LUT R0, R0, 0xfeffffff, RZ, 0xc0, !PT ;  /* 0xfeffffff00007812 */ /* 0x000fe200078ec0ff */
[----:B------:R-:W-:Y:S01]  /*382c0*/  IMAD.U32 R35, RZ, RZ, UR7 ;  /* 0x00000007ff237e24 */ /* 0x000fe2000f8e00ff */
[----:B------:R-:W2:Y:S02]  /*382d0*/  LDL.LU R45, [R1+0x778] ;  /* 0x00077800012d7983 */ /* 0x000ea40000300800 */
[----:B------:R-:W-:-:S05]  /*382e0*/  F2FP.SATFINITE.E4M3.F32.PACK_AB_MERGE_C R32, RZ, R32, RZ ;  /* 0x00000020ff20723e */ /* 0x000fca00048070ff */
[----:B----4-:R0:W-:Y:S01]  /*382f0*/  @!P3 STG.E.U8 desc[UR52][R50.64+0x78], R32 ;  /* 0x000078203200b986 */ /* 0x0101e2000c101134 */
[----:B------:R-:W-:Y:S01]  /*38300*/  ISETP.LT.OR P3, PT, R30, 0xda, !P4 ;  /* 0x000000da1e00780c */ /* 0x000fe20006761670 */
[----:B0-----:R-:W-:-:S12]  /*38310*/  IMAD.U32 R32, RZ, RZ, UR8 ;  /* 0x00000008ff207e24 */ /* 0x001fd8000f8e00ff */
[----:B------:R-:W-:Y:S02]  /*38320*/  @!P3 IADD3 R53, P1, P2, R32, UR6, R24 ;  /* 0x000000062035bc10 */ /* 0x000fe4000fa3e018 */
[----:B------:R-:W-:-:S06]  /*38330*/  PRMT R32, RZ, 0x7610, R32 ;  /* 0x00007610ff207816 */ /* 0x000fcc0000000020 */
[----:B------:R-:W3:Y:S01]  /*38340*/  @!P5 LDG.E.U8 R32, desc[UR52][R28.64+0x79] ;  /* 0x000079341c20d981 */ /* 0x000ee2000c1e1100 */
[----:B------:R-:W-:Y:S02]  /*38350*/  @P6 LOP3.LUT R0, R0, 0x1000000, RZ, 0xfc, !PT ;  /* 0x0100000000006812 */ /* 0x000fe400078efcff */
[----:B------:R-:W-:Y:S02]  /*38360*/  LOP3.LUT P6, RZ, R7, 0x4000000, RZ, 0xc0, !PT ;  /* 0x0400000007ff7812 */ /* 0x000fe400078cc0ff */
[----:B------:R-:W-:Y:S02]  /*38370*/  LOP3.LUT R0, R0, 0xffdfffff, RZ, 0xc0, !PT ;  /* 0xffdfffff00007812 */ /* 0x000fe400078ec0ff */
[----:B------:R-:W-:Y:S02]  /*38380*/  @!P3 IADD3.X R52, R35, UR5, R31, P1, P2 ;  /* 0x000000052334bc10 */ /* 0x000fe40008fe441f */
[----:B------:R-:W-:Y:S02]  /*38390*/  @P3 LOP3.LUT R0, R0, 0x200000, RZ, 0xfc, !PT ;  /* 0x0020000000003812 */ /* 0x000fe400078efcff */
[----:B------:R-:W-:-:S02]  /*383a0*/  ISETP.LT.OR P3, PT, R30, 0xc1, !P6 ;  /* 0x000000c11e00780c */ /* 0x000fc40007761670 */
[----:B---3--:R-:W-:-:S04]  /*383b0*/  LOP3.LUT R32, R32, 0xff, RZ, 0xc0, !PT ;  /* 0x000000ff20207812 */ /* 0x008fc800078ec0ff */
[----:B------:R-:W-:-:S05]  /*383c0*/  F2FP.F16.E4M3.UNPACK_B R32, R32 ;  /* 0x00000020ff20723e */ /* 0x000fca00020006ff */
[----:B------:R-:W-:-:S05]  /*383d0*/  HADD2.F32 R32, -RZ, R32.H0_H0 ;  /* 0x20000020ff207230 */ /* 0x000fca0000004100 */
[----:B------:R-:W-:-:S04]  /*383e0*/  FMUL R32, R32, UR46 ;  /* 0x0000002e20207c20 */ /* 0x000fc80008400000 */
[----:B------:R-:W-:-:S05]  /*383f0*/  FFMA R32, R46, UR47, R32 ;  /* 0x0000002f2e207c23 */ /* 0x000fca0008000020 */
[----:B------:R-:W-:-:S05]  /*38400*/  F2FP.SATFINITE.E4M3.F32.PACK_AB_MERGE_C R32, RZ, R32, RZ ;  /* 0x00000020ff20723e */ /* 0x000fca00048070ff */
[----:B------:R0:W-:Y:S01]  /*38410*/  @!P5 STG.E.U8 desc[UR52][R40.64+0x79], R32 ;  /* 0x000079202800d986 */ /* 0x0001e2000c101134 */
[----:B------:R-:W-:Y:S01]  /*38420*/  ISETP.GE.AND P5, PT, R9, 0x1, PT ;  /* 0x000000010900780c */ /* 0x000fe20003fa6270 */
[----:B0-----:R-:W-:Y:S02]  /*38430*/  IMAD.U32 R32, RZ, RZ, UR8 ;  /* 0x00000008ff207e24 */ /* 0x001fe4000f8e00ff */
[----:B------:R-:W3:Y:S03]  /*38440*/  LDL.LU R40, [R1+0x77c] ;  /* 0x00077c0001287983 */ /* 0x000ee60000300800 */
[----:B------:R-:W-:-:S04]  /*38450*/  @!P3 IADD3 R51, P1, P2, R32, UR11, R24 ;  /* 0x0000000b2033bc10 */ /* 0x000fc8000fa3e018 */
        /* <DEDUP_REMOVED lines=28> */
[----:B---3--:R-:W-:Y:S01]  /*38620*/  FFMA R32, R40, UR47, R32 ;  /* 0x0000002f28207c23 */ /* 0x008fe20008000020 */
[----:B------:R-:W-:Y:S01]  /*38630*/  LOP3.LUT P5, RZ, R3, 0x20000, RZ, 0xc0, !PT ;  /* 0x0002000003ff7812 */ /* 0x000fe200078ac0ff */
[----:B------:R-:W3:Y:S03]  /*38640*/  LDL.LU R40, [R1+0x784] ;  /* 0x0007840001287983 */ /* 0x000ee60000300800 */
[----:B------:R-:W-:Y:S02]  /*38650*/  F2FP.SATFINITE.E4M3.F32.PACK_AB_MERGE_C R32, RZ, R32, RZ ;  /* 0x00000020ff20723e */ /* 0x000fe400048070ff */
[----:B------:R-:W-:Y:S01]  /*38660*/  ISETP.LT.OR P4, PT, R30, 0xc2, !P6 ;  /* 0x000000c21e00780c */ /* 0x000fe20007781670 */
[----:B------:R-:W-:Y:S01]  /*38670*/  IMAD.U32 R47, RZ, RZ, UR8 ;  /* 0x00000008ff2f7e24 */ /* 0x000fe2000f8e00ff */
[----:B------:R-:W-:Y:S01]  /*38680*/  LOP3.LUT R0, R0, 0xffffffdf, RZ, 0xc0, !PT ;  /* 0xffffffdf00007812 */ /* 0x000fe200078ec0ff */
[----:B------:R0:W-:Y:S01]  /*38690*/  @!P1 STG.E.U8 desc[UR52][R36.64+0x81], R32 ;  /* 0x0000812024009986 */ /* 0x0001e2000c101134 */
[----:B------:R-:W-:-:S02]  /*386a0*/  IMAD.U32 R46, RZ, RZ, UR7 ;  /* 0x00000007ff2e7e24 */ /* 0x000fc4000f8e00ff */
[----:B------:R-:W-:Y:S02]  /*386b0*/  IMAD.U32 R44, RZ, RZ, UR7 ;  /* 0x00000007ff2c7e24 */ /* 0x000fe4000f8e00ff */
[----:B------:R-:W-:Y:S02]  /*386c0*/  IMAD.U32 R43, RZ, RZ, UR8 ;  /* 0x00000008ff2b7e24 */ /* 0x000fe4000f8e00ff */
[----:B------:R-:W-:Y:S01]  /*386d0*/  IMAD.U32 R42, RZ, RZ, UR7 ;  /* 0x00000007ff2a7e24 */ /* 0x000fe2000f8e00ff */
[----:B------:R-:W-:Y:S01]  /*386e0*/  LOP3.LUT R7, R7, 0xffdfffff, RZ, 0xc0, !PT ;  /* 0xffdfffff07077812 */ /* 0x000fe200078ec0ff */
[----:B------:R-:W-:Y:S01]  /*386f0*/  IMAD.U32 R41, RZ, RZ, UR8 ;  /* 0x00000008ff297e24 */ /* 0x000fe2000f8e00ff */
[----:B------:R-:W4:Y:S01]  /*38700*/  LDL.LU R35, [R1+0x788] ;  /* 0x0007880001237983 */ /* 0x000f220000300800 */
[----:B0-----:R-:W-:Y:S02]  /*38710*/  PRMT R32, RZ, 0x7610, R32 ;  /* 0x00007610ff207816 */ /* 0x001fe40000000020 */
[----:B------:R-:W-:Y:S01]  /*38720*/  @!P4 IADD3 R47, P1, P2, R47, UR11, R24 ;  /* 0x0000000b2f2fcc10 */ /* 0x000fe2000fa3e018 */
[----:B------:R-:W4:Y:S04]  /*38730*/  LDL.LU R39, [R1+0x78c] ;  /* 0x00078c0001277983 */ /* 0x000f280000300800 */
[----:B------:R-:W2:Y:S02]  /*38740*/  @!P3 LDG.E.U8 R32, desc[UR52][R12.64+0x80] ;  /* 0x000080340c20b981 */ /* 0x000ea4000c1e1100 */
[----:B--2---:R-:W-:-:S04]  /*38750*/  LOP3.LUT R32, R32, 0xff, RZ, 0xc0, !PT ;  /* 0x000000ff20207812 */ /* 0x004fc800078ec0ff */
[----:B------:R-:W-:-:S05]  /*38760*/  F2FP.F16.E4M3.UNPACK_B R32, R32 ;  /* 0x00000020ff20723e */ /* 0x000fca00020006ff */
[----:B------:R-:W-:-:S05]  /*38770*/  HADD2.F32 R32, -RZ, R32.H0_H0 ;  /* 0x20000020ff207230 */ /* 0x000fca0000004100 */
[----:B------:R-:W-:-:S04]  /*38780*/  FMUL R32, R32, UR46 ;  /* 0x0000002e20207c20 */ /* 0x000fc80008400000 */
[----:B------:R-:W-:-:S05]  /*38790*/  FFMA R32, R45, UR47, R32 ;  /* 0x0000002f2d207c23 */ /* 0x000fca0008000020 */
[----:B------:R-:W-:-:S05]  /*387a0*/  F2FP.SATFINITE.E4M3.F32.PACK_AB_MERGE_C R32, RZ, R32, RZ ;  /* 0x00000020ff20723e */ /* 0x000fca00048070ff */
[----:B------:R0:W-:Y:S02]  /*387b0*/  @!P3 STG.E.U8 desc[UR52][R158.64+0x80], R32 ;  /* 0x000080209e00b986 */ /* 0x0001e4000c101134 */
[----:B0-----:R-:W-:Y:S02]  /*387c0*/  PRMT R32, RZ, 0x7610, R32 ;  /* 0x00007610ff207816 */ /* 0x001fe40000000020 */
[----:B------:R-:W-:Y:S02]  /*387d0*/  @P4 LOP3.LUT R0, R0, 0x20, RZ, 0xfc, !PT ;  /* 0x0000002000004812 */ /* 0x000fe400078efcff */
[----:B------:R-:W-:Y:S01]  /*387e0*/  @!P4 IADD3.X R46, R46, UR10, R31, P1, P2 ;  /* 0x0000000a2e2ecc10 */ /* 0x000fe20008fe441f */
[----:B------:R-:W-:Y:S01]  /*387f0*/  IMAD.U32 R45, RZ, RZ, UR8 ;  /* 0x00000008ff2d7e24 */ /* 0x000fe2000f8e00ff */
[----:B------:R-:W2:Y:S01]  /*38800*/  @!P5 LDG.E.U8 R32, desc[UR52][R12.64+0x81] ;  /* 0x000081340c20d981 */ /* 0x000ea2000c1e1100 */
[C---:B------:R-:W-:Y:S02]  /*38810*/  ISETP.LT.OR P4, PT, R30.reuse, 0xc9, !P6 ;  /* 0x000000c91e00780c */ /* 0x040fe40007781670 */
[----:B------:R-:W-:Y:S01]  /*38820*/  ISETP.LT.OR P3, PT, R30, 0xca, !P6 ;  /* 0x000000ca1e00780c */ /* 0x000fe20007761670 */
[----:B------:R-:W4:Y:S04]  /*38830*/  LDL.LU R158, [R1+0x790] ;  /* 0x00079000019e7983 */ /* 0x000f280000300800 */
[----:B------:R-:W4:Y:S06]  /*38840*/  LDL.LU R159, [R1+0x794] ;  /* 0x00079400019f7983 */ /* 0x000f2c0000300800 */
[----:B------:R-:W-:-:S04]  /*38850*/  @!P4 IADD3 R45, P1, P2, R45, UR11, R24 ;  /* 0x0000000b2d2dcc10 */ /* 0x000fc8000fa3e018 */
[----:B------:R-:W-:Y:S02]  /*38860*/  @!P4 IADD3.X R44, R44, UR10, R31, P1, P2 ;  /* 0x0000000a2c2ccc10 */ /* 0x000fe40008fe441f */
[----:B------:R-:W-:-:S04]  /*38870*/  @!P3 IADD3 R43, P1, P2, R43, UR11, R24 ;  /* 0x0000000b2b2bbc10 */ /* 0x000fc8000fa3e018 */
[----:B------:R-:W-:Y:S02]  /*38880*/  @!P3 IADD3.X R42, R42, UR10, R31, P1, P2 ;  /* 0x0000000a2a2abc10 */ /* 0x000fe40008fe441f */
[----:B------:R-:W-:Y:S02]  /*38890*/  ISETP.LT.OR P2, PT, R30, 0xd1, !P6 ;  /* 0x000000d11e00780c */ /* 0x000fe40007741670 */
[----:B------:R-:W-:-:S04]  /*388a0*/  @P4 LOP3.LUT R7, R7, 0x200000, RZ, 0xfc, !PT ;  /* 0x0020000007074812 */ /* 0x000fc800078efcff */
[----:B------:R-:W-:-:S04]  /*388b0*/  LOP3.LUT R7, R7, 0xffbfffff, RZ, 0xc0, !PT ;  /* 0xffbfffff07077812 */ /* 0x000fc800078ec0ff */
[----:B------:R-:W-:Y:S02]  /*388c0*/  @P3 LOP3.LUT R7, R7, 0x400000, RZ, 0xfc, !PT ;  /* 0x0040000007073812 */ /* 0x000fe400078efcff */
[----:B------:R-:W-:Y:S02]  /*388d0*/  ISETP.GE.AND P3, PT, R9, 0x1, PT ;  /* 0x000000010900780c */ /* 0x000fe40003f66270 */
[----:B------:R-:W-:Y:S02]  /*388e0*/  @!P2 IADD3 R41, P1, P6, R41, UR11, R24 ;  /* 0x0000000b2929ac10 */ /* 0x000fe4000fe3e018 */
[----:B--2---:R-:W-:-:S04]  /*388f0*/  LOP3.LUT R32, R32, 0xff, RZ, 0xc0, !PT ;  /* 0x000000ff20207812 */ /* 0x004fc800078ec0ff */
[----:B------:R-:W-:-:S05]  /*38900*/  F2FP.F16.E4M3.UNPACK_B R32, R32 ;  /* 0x00000020ff20723e */ /* 0x000fca00020006ff */
[----:B------:R-:W-:-:S05]  /*38910*/  HADD2.F32 R32, -RZ, R32.H0_H0 ;  /* 0x20000020ff207230 */ /* 0x000fca0000004100 */
[----:B------:R-:W-:-:S04]  /*38920*/  FMUL R32, R32, UR46 ;  /* 0x0000002e20207c20 */ /* 0x000fc80008400000 */
[----:B---3--:R-:W-:Y:S01]  /*38930*/  FFMA R32, R40, UR47, R32 ;  /* 0x0000002f28207c23 */ /* 0x008fe20008000020 */
[----:B------:R-:W-:-:S05]  /*38940*/  IMAD.U32 R40, RZ, RZ, UR7 ;  /* 0x00000007ff287e24 */ /* 0x000fca000f8e00ff */
[----:B------:R-:W-:Y:S02]  /*38950*/  @!P2 IADD3.X R40, R40, UR10, R31, P1, P6 ;  /* 0x0000000a2828ac10 */ /* 0x000fe40008fec41f */
[----:B------:R-:W-:Y:S02]  /*38960*/  ISETP.LT.OR P1, PT, R30, 0x89, !P3 ;  /* 0x000000891e00780c */ /* 0x000fe40005f21670 */
[----:B------:R-:W-:-:S05]  /*38970*/  F2FP.SATFINITE.E4M3.F32.PACK_AB_MERGE_C R32, RZ, R32, RZ ;  /* 0x00000020ff20723e */ /* 0x000fca00048070ff */
[----:B------:R0:W-:Y:S06]  /*38980*/  @!P5 STG.E.U8 desc[UR52][R160.64+0x81], R32 ;  /* 0x00008120a000d986 */ /* 0x0001ec000c101134 */
[----:B------:R-:W1:Y:S01]  /*38990*/  @!P1 LDC.64 R36, c[0x0][0x5c0] ;  /* 0x00017000ff249b82 */ /* 0x000e620000000a00 */
[----:B0-----:R-:W-:-:S06]  /*389a0*/  PRMT R32, RZ, 0x7610, R32 ;  /* 0x00007610ff207816 */ /* 0x001fcc0000000020 */
[----:B------:R-:W2:Y:S01]  /*389b0*/  @!P1 LDG.E.U8 R32, desc[UR52][R26.64+0x88] ;  /* 0x000088341a209981 */ /* 0x000ea2000c1e1100 */
[----:B-1----:R-:W-:-:S05]  /*389c0*/  @!P1 IADD3 R36, P6, R24, R36, RZ ;  /* 0x0000002418249210 */ /* 0x002fca0007fde0ff */
[----:B------:R-:W-:Y:S01]  /*389d0*/  @!P1 IMAD.X R37, R31, 0x1, R37, P6 ;  /* 0x000000011f259824 */ /* 0x000fe200030e0625 */
[----:B--2---:R-:W-:-:S04]  /*389e0*/  LOP3.LUT R32, R32, 0xff, RZ, 0xc0, !PT ;  /* 0x000000ff20207812 */ /* 0x004fc800078ec0ff */
        /* <DEDUP_REMOVED lines=9> */
[----:B------:R-:W2:Y:S01]  /*38a80*/  @!P1 LDG.E.U8 R32, desc[UR52][R26.64+0x89] ;  /* 0x000089341a209981 */ /* 0x000ea2000c1e1100 */
[----:B------:R-:W-:Y:S02]  /*38a90*/  LOP3.LUT P4, RZ, R3, 0x80000, RZ, 0xc0, !PT ;  /* 0x0008000003ff7812 */ /* 0x000fe4000788c0ff */
[----:B0-----:R-:W-:-:S05]  /*38aa0*/  @!P1 IADD3 R36, P6, R24, R36, RZ ;  /* 0x0000002418249210 */ /* 0x001fca0007fde0ff */
[----:B------:R-:W-:Y:S01]  /*38ab0*/  @!P1 IMAD.X R37, R31, 0x1, R37, P6 ;  /* 0x000000011f259824 */ /* 0x000fe200030e0625 */
[----:B--2---:R-:W-:-:S04]  /*38ac0*/  LOP3.LUT R32, R32, 0xff, RZ, 0xc0, !PT ;  /* 0x000000ff20207812 */ /* 0x004fc800078ec0ff */
[----:B------:R-:W-:-:S05]  /*38ad0*/  F2FP.F16.E4M3.UNPACK_B R32, R32 ;  /* 0x00000020ff20723e */ /* 0x000fca00020006ff */
[----:B------:R-:W-:-:S05]  /*38ae0*/  HADD2.F32 R32, -RZ, R32.H0_H0 ;  /* 0x20000020ff207230 */ /* 0x000fca0000004100 */
[----:B------:R-:W-:-:S04]  /*38af0*/  FMUL R32, R32, UR46 ;  /* 0x0000002e20207c20 */ /* 0x000fc80008400000 */
[----:B------:R-:W-:Y:S01]  /*38b00*/  FFMA R32, R39, UR47, R32 ;  /* 0x0000002f27207c23 */ /* 0x000fe20008000020 */
[----:B------:R-:W-:Y:S02]  /*38b10*/  LOP3.LUT P5, RZ, R3, 0x4000, RZ, 0xc0, !PT ;  /* 0x0000400003ff7812 */ /* 0x000fe400078ac0ff */
[----:B------:R-:W-:Y:S01]  /*38b20*/  LOP3.LUT R7, R7, 0xff7fffff, RZ, 0xc0, !PT ;  /* 0xff7fffff07077812 */ /* 0x000fe200078ec0ff */
[----:B------:R-:W-:Y:S01]  /*38b30*/  IMAD.U32 R35, RZ, RZ, UR8 ;  /* 0x00000008ff237e24 */ /* 0x000fe2000f8e00ff */
[----:B------:R-:W-:Y:S01]  /*38b40*/  F2FP.SATFINITE.E4M3.F32.PACK_AB_MERGE_C R32, RZ, R32, RZ ;  /* 0x00000020ff20723e */ /* 0x000fe200048070ff */
[----:B------:R-:W2:Y:S04]  /*38b50*/  LDL.LU R39, [R1+0x798] ;  /* 0x0007980001277983 */ /* 0x000ea80000300800 */
[----:B------:R0:W-:Y:S02]  /*38b60*/  @!P1 STG.E.U8 desc[UR52][R36.64+0x89], R32 ;  /* 0x0000892024009986 */ /* 0x0001e4000c101134 */
[----:B0-----:R-:W-:-:S06]  /*38b70*/  PRMT R36, RZ, 0x7610, R36 ;  /* 0x00007610ff247816 */ /* 0x001fcc0000000024 */
[----:B------:R-:W3:Y:S02]  /*38b80*/  @!P4 LDG.E.U8 R36, desc[UR52][R12.64+0x88] ;  /* 0x000088340c24c981 */ /* 0x000ee4000c1e1100 */
[----:B---3--:R-:W-:-:S04]  /*38b90*/  LOP3.LUT R36, R36, 0xff, RZ, 0xc0, !PT ;  /* 0x000000ff24247812 */ /* 0x008fc800078ec0ff */
[----:B------:R-:W-:-:S05]  /*38ba0*/  F2FP.F16.E4M3.UNPACK_B R36, R36 ;  /* 0x00000024ff24723e */ /* 0x000fca00020006ff */
[----:B------:R-:W-:-:S05]  /*38bb0*/  HADD2.F32 R36, -RZ, R36.H0_H0 ;  /* 0x20000024ff247230 */ /* 0x000fca0000004100 */
[----:B------:R-:W-:-:S04]  /*38bc0*/  FMUL R36, R36, UR46 ;  /* 0x0000002e24247c20 */ /* 0x000fc80008400000 */
[----:B------:R-:W-:Y:S01]  /*38bd0*/  FFMA R36, R158, UR47, R36 ;  /* 0x0000002f9e247c23 */ /* 0x000fe20008000024 */
[----:B------:R-:W-:Y:S01]  /*38be0*/  @P2 LOP3.LUT R7, R7, 0x800000, RZ, 0xfc, !PT ;  /* 0x0080000007072812 */ /* 0x000fe200078efcff */
[----:B------:R-:W-:Y:S01]  /*38bf0*/  IMAD.U32 R32, RZ, RZ, UR7 ;  /* 0x00000007ff207e24 */ /* 0x000fe2000f8e00ff */
[----:B------:R-:W-:Y:S01]  /*38c00*/  PRMT R38, RZ, 0x7610, R38 ;  /* 0x00007610ff267816 */ /* 0x000fe20000000026 */
[----:B------:R-:W3:Y:S01]  /*38c10*/  LDL.LU R158, [R1+0x79c] ;  /* 0x00079c00019e7983 */ /* 0x000ee20000300800 */
[----:B------:R-:W-:-:S05]  /*38c20*/  F2FP.SATFINITE.E4M3.F32.PACK_AB_MERGE_C R36, RZ, R36, RZ ;  /* 0x00000024ff24723e */ /* 0x000fca00048070ff */
[----:B------:R0:W-:Y:S02]  /*38c30*/  @!P4 STG.E.U8 desc[UR52][R164.64+0x88], R36 ;  /* 0x00008824a400c986 */ /* 0x0001e4000c101134 */
[----:B0-----:R-:W-:-:S06]  /*38c40*/  PRMT R36, RZ, 0x7610, R36 ;  /* 0x00007610ff247816 */ /* 0x001fcc0000000024 */
[----:B------:R-:W4:Y:S01]  /*38c50*/  @!P5 LDG.E.U8 R36, desc[UR52][R12.64+0x89] ;  /* 0x000089340c24d981 */ /* 0x000f22000c1e1100 */
[----:B------:R-:W-:-:S04]  /*38c60*/  ISETP.GE.AND P2, PT, R9, 0x109, PT ;  /* 0x000001090900780c */ /* 0x000fc80003f46270 */
[----:B------:R-:W-:-:S13]  /*38c70*/  ISETP.LT.OR P1, PT, R30, 0xd2, !P2 ;  /* 0x000000d21e00780c */ /* 0x000fda0005721670 */
[----:B------:R-:W-:-:S04]  /*38c80*/  @!P1 IADD3 R35, P2, P6, R35, UR11, R24 ;  /* 0x0000000b23239c10 */ /* 0x000fc8000fe5e018 */
[----:B------:R-:W-:Y:S02]  /*38c90*/  @!P1 IADD3.X R32, R32, UR10, R31, P2, P6 ;  /* 0x0000000a20209c10 */ /* 0x000fe400097ec41f */
[----:B------:R-:W-:Y:S02]  /*38ca0*/  ISETP.LT.OR P6, PT, R30, 0x91, !P3 ;  /* 0x000000911e00780c */ /* 0x000fe40005fc1670 */
[----:B----4-:R-:W-:-:S04]  /*38cb0*/  LOP3.LUT R36, R36, 0xff, RZ, 0xc0, !PT ;  /* 0x000000ff24247812 */ /* 0x010fc800078ec0ff */
[----:B------:R-:W-:-:S05]  /*38cc0*/  F2FP.F16.E4M3.UNPACK_B R36, R36 ;  /* 0x00000024ff24723e */ /* 0x000fca00020006ff */
[----:B------:R-:W-:-:S05]  /*38cd0*/  HADD2.F32 R36, -RZ, R36.H0_H0 ;  /* 0x20000024ff247230 */ /* 0x000fca0000004100 */
[----:B------:R-:W-:-:S04]  /*38ce0*/  FMUL R36, R36, UR46 ;  /* 0x0000002e24247c20 */ /* 0x000fc80008400000 */
[----:B------:R-:W-:Y:S01]  /*38cf0*/  FFMA R36, R159, UR47, R36 ;  /* 0x0000002f9f247c23 */ /* 0x000fe20008000024 */
[----:B------:R-:W-:Y:S01]  /*38d00*/  LOP3.LUT R7, R7, 0xfeffffff, RZ, 0xc0, !PT ;  /* 0xfeffffff07077812 */ /* 0x000fe200078ec0ff */
[----:B------:R-:W4:Y:S03]  /*38d10*/  LDL.LU R159, [R1+0x7a0] ;  /* 0x0007a000019f7983 */ /* 0x000f260000300800 */
[----:B------:R-:W-:-:S05]  /*38d20*/  F2FP.SATFINITE.E4M3.F32.PACK_AB_MERGE_C R36, RZ, R36, RZ ;  /* 0x00000024ff24723e */ /* 0x000fca00048070ff */
[----:B------:R0:W-:Y:S04]  /*38d30*/  @!P5 STG.E.U8 desc[UR52][R162.64+0x89], R36 ;  /* 0x00008924a200d986 */ /* 0x0001e8000c101134 */
[----:B------:R-:W2:Y:S01]  /*38d40*/  @!P6 LDG.E.U8 R38, desc[UR52][R26.64+0x90] ;  /* 0x000090341a26e981 */ /* 0x000ea2000c1e1100 */
[----:B0-----:R-:W0:Y:S01]  /*38d50*/  @!P6 LDC.64 R36, c[0x0][0x5c0] ;  /* 0x00017000ff24eb82 */ /* 0x001e220000000a00 */
[----:B------:R-:W-:Y:S02]  /*38d60*/  @P1 LOP3.LUT R7, R7, 0x1000000, RZ, 0xfc, !PT ;  /* 0x0100000007071812 */ /* 0x000fe400078efcff */
[----:B0-----:R-:W-:-:S05]  /*38d70*/  @!P6 IADD3 R36, P1, R24, R36, RZ ;  /* 0x000000241824e210 */ /* 0x001fca0007f3e0ff */
[----:B------:R-:W-:Y:S01]  /*38d80*/  @!P6 IMAD.X R37, R31, 0x1, R37, P1 ;  /* 0x000000011f25e824 */ /* 0x000fe200008e0625 */
        /* <DEDUP_REMOVED lines=19> */
[----:B------:R-:W-:Y:S01]  /*38ec0*/  FFMA R38, R158, UR47, R38 ;  /* 0x0000002f9e267c23 */ /* 0x000fe20008000026 */
        /* <DEDUP_REMOVED lines=10> */
[----:B------:R-:W-:Y:S01]  /*38f70*/  FFMA R36, R159, UR47, R36 ;  /* 0x0000002f9f247c23 */ /* 0x000fe20008000024 */
[----:B------:R-:W-:Y:S01]  /*38f80*/  ISETP.LT.OR P6, PT, R30, 0x99, !P3 ;  /* 0x000000991e00780c */ /* 0x000fe20005fc1670 */
[----:B------:R-:W4:Y:S03]  /*38f90*/  LDL.LU R159, [R1+0x7ac] ;  /* 0x0007ac00019f7983 */ /* 0x000f260000300800 */
[----:B------:R-:W-:-:S05]  /*38fa0*/  F2FP.SATFINITE.E4M3.F32.PACK_AB_MERGE_C R36, RZ, R36, RZ ;  /* 0x00000024ff24723e */ /* 0x000fca00048070ff */
[----:B------:R0:W-:Y:S02]  /*38fb0*/  @!P4 STG.E.U8 desc[UR52][R178.64+0x90], R36 ;  /* 0x00009024b200c986 */ /* 0x0001e4000c101134 */
[----:B0-----:R-:W-:-:S06]  /*38fc0*/  PRMT R36, RZ, 0x7610, R36 ;  /* 0x00007610ff247816 */ /* 0x001fcc0000000024 */
[----:B------:R-:W2:Y:S01]  /*38fd0*/  @!P5 LDG.E.U8 R36, desc[UR52][R12.64+0x91] ;  /* 0x000091340c24d981 */ /* 0x000ea2000c1e1100 */
[----:B------:R-:W-:Y:S02]  /*38fe0*/  PRMT R38, RZ, 0x7610, R38 ;  /* 0x00007610ff267816 */ /* 0x000fe40000000026 */
        /* <DEDUP_REMOVED lines=8> */
[----:B------:R0:W-:Y:S04]  /*39070*/  @!P5 STG.E.U8 desc[UR52][R182.64+0x91], R36 ;  /* 0x00009124b600d986 */ /* 0x0001e8000c101134 */
[----:B------:R-:W3:Y:S01]  /*39080*/  @!P6 LDG.E.U8 R38, desc[UR52][R26.64+0x98] ;  /* 0x000098341a26e981 */ /* 0x000ee2000c1e1100 */
[----:B0-----:R-:W0:Y:S02]  /*39090*/  @!P6 LDC.64 R36, c[0x0][0x5c0] ;  /* 0x00017000ff24eb82 */ /* 0x001e240000000a00 */
        /* <DEDUP_REMOVED lines=21> */
[----:B------:R-:W-:Y:S01]  /*391f0*/  FFMA R38, R159, UR47, R38 ;  /* 0x0000002f9f267c23 */ /* 0x000fe20008000026 */
[----:B------:R-:W-:Y:S01]  /*39200*/  LOP3.LUT P1, RZ, R33, 0x10000000, RZ, 0xc0, !PT ;  /* 0x1000000021ff7812 */ /* 0x000fe2000782c0ff */
[----:B------:R-:W4:Y:S03]  /*39210*/  LDL.LU R159, [R1+0x7b8] ;  /* 0x0007b800019f7983 */ /* 0x000f260000300800 */
[----:B------:R-:W-:-:S05]  /*39220*/  F2FP.SATFINITE.E4M3.F32.PACK_AB_MERGE_C R38, RZ, R38, RZ ;  /* 0x00000026ff26723e */ /* 0x000fca00048070ff */
[----:B------:R0:W-:Y:S02]  /*39230*/  @!P6 STG.E.U8 desc[UR52][R36.64+0x99], R38 ;  /* 0x000099262400e986 */ /* 0x0001e4000c101134 */
[----:B0-----:R-:W-:-:S06]  /*39240*/  PRMT R36, RZ, 0x7610, R36 ;  /* 0x00007610ff247816 */ /* 0x001fcc0000000024 */
[----:B------:R-:W2:Y:S02]  /*39250*/  @!P4 LDG.E.U8 R36, desc[UR52][R12.64+0x98] ;  /* 0x000098340c24c981 */ /* 0x000ea4000c1e1100 */
        /* <DEDUP_REMOVED lines=27> */
[----:B------:R-:W-:Y:S01]  /*39410*/  PRMT R38, RZ, 0x7610, R38 ;  /* 0x00007610ff267816 */ /* 0x000fe20000000026 */
        /* <DEDUP_REMOVED lines=27> */
[----:B0-----:R-:W-:Y:S01]  /*395d0*/  PRMT R38, RZ, 0x7610, R38 ;  /* 0x00007610ff267816 */ /* 0x001fe20000000026 */
[----:B------:R-:W0:Y:S05]  /*395e0*/  @!P5 LDC.64 R36, c[0x0][0x5c0] ;  /* 0x00017000ff24db82 */ /* 0x000e2a0000000a00 */
        /* <DEDUP_REMOVED lines=24> */
[----:B------:R-:W3:Y:S01]  /*39770*/  @!P2 LDG.E.U8 R36, desc[UR52][R14.64+0x89] ;  /* 0x000089340e24a981 */ /* 0x000ee2000c1e1100 */
[----:B------:R-:W-:Y:S02]  /*39780*/  PRMT R38, RZ, 0x7610, R38 ;  /* 0x00007610ff267816 */ /* 0x000fe40000000026 */
        /* <DEDUP_REMOVED lines=8> */
[----:B------:R0:W-:Y:S04]  /*39810*/  @!P2 STG.E.U8 desc[UR52][R166.64+0x89], R36 ;  /* 0x00008924a600a986 */ /* 0x0001e8000c101134 */
        /* <DEDUP_REMOVED lines=13> */
[----:B0-----:R-:W-:Y:S01]  /*398f0*/  PRMT R38, RZ, 0x7610, R38 ;  /* 0x00007610ff267816 */ /* 0x001fe20000000026 */
[----:B------:R-:W0:Y:S05]  /*39900*/  @!P5 LDC.64 R36, c[0x0][0x5c0] ;  /* 0x00017000ff24db82 */ /* 0x000e2a0000000a00 */
[----:B------:R-:W2:Y:S01]  /*39910*/  @!P5 LDG.E.U8 R38, desc[UR52][R16.64+0x89] ;  /* 0x000089341026d981 */ /* 0x000ea2000c1e1100 */
        /* <DEDUP_REMOVED lines=8> */
[----:B------:R-:W-:Y:S01]  /*399a0*/  LOP3.LUT P4, RZ, R0, 0x4000000, RZ, 0xc0, !PT ;  /* 0x0400000000ff7812 */ /* 0x000fe2000788c0ff */
[----:B------:R-:W2:Y:S01]  /*399b0*/  LDL.LU R39, [R1+0x7e0] ;  /* 0x0007e00001277983 */ /* 0x000ea20000300800 */
        /* <DEDUP_REMOVED lines=9> */
[----:B------:R-:W-:Y:S02]  /*39a50*/  PRMT R38, RZ, 0x7610, R38 ;  /* 0x00007610ff267816 */ /* 0x000fe40000000026 */
[----:B------:R-:W-:Y:S01]  /*39a60*/  LOP3.LUT P5, RZ, R0, 0x800000, RZ, 0xc0, !PT ;  /* 0x0080000000ff7812 */ /* 0x000fe200078ac0ff */
[----:B------:R-:W3:Y:S01]  /*39a70*/  LDL.LU R158, [R1+0x7e4] ;  /* 0x0007e400019e7983 */ /* 0x000ee20000300800 */
        /* <DEDUP_REMOVED lines=12> */
[----:B------:R0:W-:Y:S04]  /*39b40*/  @!P2 STG.E.U8 desc[UR52][R192.64+0x91], R36 ;  /* 0x00009124c000a986 */ /* 0x0001e8000c101134 */
[----:B------:R-:W2:Y:S01]  /*39b50*/  @!P4 LDG.E.U8 R38, desc[UR52][R16.64+0x90] ;  /* 0x000090341026c981 */ /* 0x000ea2000c1e1100 */
[----:B0-----:R-:W0:Y:S02]  /*39b60*/  @!P4 LDC.64 R36, c[0x0][0x5c0] ;  /* 0x00017000ff24cb82 */ /* 0x001e240000000a00 */
        /* <DEDUP_REMOVED lines=11> */
[----:B0-----:R-:W-:Y:S01]  /*39c20*/  PRMT R38, RZ, 0x7610, R38 ;  /* 0x00007610ff267816 */ /* 0x001fe20000000026 */
[----:B------:R-:W0:Y:S05]  /*39c30*/  @!P5 LDC.64 R36, c[0x0][0x5c0] ;  /* 0x00017000ff24db82 */ /* 0x000e2a0000000a00 */
        /* <DEDUP_REMOVED lines=19> */
[----:B------:R-:W-:Y:S02]  /*39d70*/  PRMT R38, RZ, 0x7610, R38 ;  /* 0x00007610ff267816 */ /* 0x000fe40000000026 */
[----:B------:R-:W-:Y:S01]  /*39d80*/  LOP3.LUT P5, RZ, R0, 0x40000, RZ, 0xc0, !PT ;  /* 0x0004000000ff7812 */ /* 0x000fe200078ac0ff */
[----:B------:R-:W4:Y:S01]  /*39d90*/  LDL.LU R159, [R1+0x7f4] ;  /* 0x0007f400019f7983 */ /* 0x000f220000300800 */
        /* <DEDUP_REMOVED lines=47> */
[----:B------:R-:W-:Y:S02]  /*3a090*/  PRMT R38, RZ, 0x7610, R38 ;  /* 0x00007610ff267816 */ /* 0x000fe40000000026 */
        /* <DEDUP_REMOVED lines=160> */
[----:B------:R-:W-:Y:S02]  /*3aaa0*/  FFMA R36, R158, UR47, R36 ;  /* 0x0000002f9e247c23 */ /* 0x000fe40008000024 */
        /* <DEDUP_REMOVED lines=11> */
[----:B------:R-:W-:Y:S02]  /*3ab60*/  FFMA R38, R159, UR47, R38 ;  /* 0x0000002f9f267c23 */ /* 0x000fe40008000026 */
[----:B------:R-:W4:Y:S01]  /*3ab70*/  LDL.LU R159, [R1+0x83c] ;  /* 0x00083c00019f7983 */ /* 0x000f220000300800 */
[----:B------:R-:W-:-:S03]  /*3ab80*/  LOP3.LUT P2, RZ, R3, 0x100, RZ, 0xc0, !PT ;  /* 0x0000010003ff7812 */ /* 0x000fc6000784c0ff */
[----:B------:R-:W4:Y:S01]  /*3ab90*/  LDL.LU R163, [R1+0x840] ;  /* 0x0008400001a37983 */ /* 0x000f220000300800 */
[----:B------:R-:W-:-:S03]  /*3aba0*/  F2FP.SATFINITE.E4M3.F32.PACK_AB_MERGE_C R38, RZ, R38, RZ ;  /* 0x00000026ff26723e */ /* 0x000fc600048070ff */
[----:B------:R-:W4:Y:S04]  /*3abb0*/  LDL.LU.64 R164, [R1+0xc8] ;  /* 0x0000c80001a47983 */ /* 0x000f280000300a00 */
        /* <DEDUP_REMOVED lines=17> */
[----:B------:R-:W-:-:S03]  /*3acd0*/  @!P5 IMAD.WIDE.U32 R36, R10, 0x180, R36 ;  /* 0x000001800a24d825 */ /* 0x000fc600078e0024 */
[----:B0-----:R-:W-:Y:S02]  /*3ace0*/  @!P5 IADD3 R36, P6, R36, R38, RZ ;  /* 0x000000262424d210 */ /* 0x001fe40007fde0ff */
[----:B------:R-:W-:-:S06]  /*3acf0*/  PRMT R38, RZ, 0x7610, R38 ;  /* 0x00007610ff267816 */ /* 0x000fcc0000000026 */
[----:B------:R-:W2:Y:S01]  /*3ad00*/  @!P5 LDG.E.U8 R38, desc[UR52][R22.64+0x80] ;  /* 0x000080341626d981 */ /* 0x000ea2000c1e1100 */
[----:B------:R-:W-:-:S05]  /*3ad10*/  @!P5 IMAD R48, R11, 0x180, RZ ;  /* 0x000001800b30d824 */ /* 0x000fca00078e02ff */
[----:B------:R-:W-:Y:S02]  /*3ad20*/  @!P5 IADD3.X R37, R39, R37, R48, P6, !PT ;  /* 0x000000252725d210 */ /* 0x000fe400037fe430 */
[----:B--2---:R-:W-:-:S04]  /*3ad30*/  LOP3.LUT R38, R38, 0xff, RZ, 0xc0, !PT ;  /* 0x000000ff26267812 */ /* 0x004fc800078ec0ff */
[----:B------:R-:W-:-:S05]  /*3ad40*/  F2FP.F16.E4M3.UNPACK_B R38, R38 ;  /* 0x00000026ff26723e */ /* 0x000fca00020006ff */
[----:B------:R-:W-:-:S05]  /*3ad50*/  HADD2.F32 R38, -RZ, R38.H0_H0 ;  /* 0x20000026ff267230 */ /* 0x000fca0000004100 */
[----:B------:R-:W-:-:S04]  /*3ad60*/  FMUL R38, R38, UR46 ;  /* 0x0000002e26267c20 */ /* 0x000fc80008400000 */
[----:B---3--:R-:W-:Y:S01]  /*3ad70*/  FFMA R38, R158, UR47, R38 ;  /* 0x0000002f9e267c23 */ /* 0x008fe20008000026 */
[----:B------:R-:W-:Y:S01]  /*3ad80*/  LOP3.LUT P4, RZ, R3, 0x40, RZ, 0xc0, !PT ;  /* 0x0000004003ff7812 */ /* 0x000fe2000788c0ff */
[----:B------:R-:W2:Y:S04]  /*3ad90*/  LDL.LU R158, [R1+0x844] ;  /* 0x00084400019e7983 */ /* 0x000ea80000300800 */
[----:B------:R-:W3:Y:S01]  /*3ada0*/  LDL.LU.64 R160, [R1+0xc0] ;  /* 0x0000c00001a07983 */ /* 0x000ee20000300a00 */
        /* <DEDUP_REMOVED lines=9> */
[----:B------:R-:W4:Y:S01]  /*3ae40*/  @!P5 LDG.E.U8 R38, desc[UR52][R22.64+0x81] ;  /* 0x000081341626d981 */ /* 0x000f22000c1e1100 */
[----:B------:R-:W-:-:S05]  /*3ae50*/  @!P5 IMAD R48, R11, 0x180, RZ ;  /* 0x000001800b30d824 */ /* 0x000fca00078e02ff */
[----:B------:R-:W-:Y:S02]  /*3ae60*/  @!P5 IADD3.X R37, R39, R37, R48, P6, !PT ;  /* 0x000000252725d210 */ /* 0x000fe400037fe430 */
[----:B----4-:R-:W-:-:S04]  /*3ae70*/  LOP3.LUT R38, R38, 0xff, RZ, 0xc0, !PT ;  /* 0x000000ff26267812 */ /* 0x010fc800078ec0ff */
[----:B------:R-:W-:-:S05]  /*3ae80*/  F2FP.F16.E4M3.UNPACK_B R38, R38 ;  /* 0x00000026ff26723e */ /* 0x000fca00020006ff */
[----:B------:R-:W-:-:S05]  /*3ae90*/  HADD2.F32 R38, -RZ, R38.H0_H0 ;  /* 0x20000026ff267230 */ /* 0x000fca0000004100 */
[----:B------:R-:W-:-:S04]  /*3aea0*/  FMUL R38, R38, UR46 ;  /* 0x0000002e26267c20 */ /* 0x000fc80008400000 */
[----:B------:R-:W-:Y:S02]  /*3aeb0*/  FFMA R38, R159, UR47, R38 ;  /* 0x0000002f9f267c23 */ /* 0x000fe40008000026 */
        /* <DEDUP_REMOVED lines=16> */
[----:B------:R-:W-:Y:S01]  /*3afc0*/  @!P5 IMAD.MOV.U32 R37, RZ, RZ, R31 ;  /* 0x000000ffff25d224 */ /* 0x000fe200078e001f */
[----:B--2---:R-:W-:-:S04]  /*3afd0*/  LOP3.LUT R36, R36, 0xff, RZ, 0xc0, !PT ;  /* 0x000000ff24247812 */ /* 0x004fc800078ec0ff */
[----:B------:R-:W-:-:S05]  /*3afe0*/  F2FP.F16.E4M3.UNPACK_B R36, R36 ;  /* 0x00000024ff24723e */ /* 0x000fca00020006ff */
[----:B------:R-:W-:-:S05]  /*3aff0*/  HADD2.F32 R36, -RZ, R36.H0_H0 ;  /* 0x20000024ff247230 */ /* 0x000fca0000004100 */
[----:B------:R-:W-:-:S04]  /*3b000*/  FMUL R36, R36, UR46 ;  /* 0x0000002e24247c20 */ /* 0x000fc80008400000 */
[----:B------:R-:W-:Y:S01]  /*3b010*/  FFMA R36, R158, UR47, R36 ;  /* 0x0000002f9e247c23 */ /* 0x000fe20008000024 */
[----:B------:R-:W-:Y:S01]  /*3b020*/  @!P5 IMAD R48, R11, 0x180, RZ ;  /* 0x000001800b30d824 */ /* 0x000fe200078e02ff */
[----:B------:R-:W2:Y:S01]  /*3b030*/  LDL.LU R158, [R1+0x84c] ;  /* 0x00084c00019e7983 */ /* 0x000ea20000300800 */
[----:B------:R-:W-:-:S03]  /*3b040*/  LOP3.LUT P2, RZ, R3, 0x20, RZ, 0xc0, !PT ;  /* 0x0000002003ff7812 */ /* 0x000fc6000784c0ff */
[----:B------:R-:W2:Y:S01]  /*3b050*/  LDL.LU R163, [R1+0x850] ;  /* 0x0008500001a37983 */ /* 0x000ea20000300800 */
[----:B------:R-:W-:-:S03]  /*3b060*/  F2FP.SATFINITE.E4M3.F32.PACK_AB_MERGE_C R36, RZ, R36, RZ ;  /* 0x00000024ff24723e */ /* 0x000fc600048070ff */
[----:B------:R-:W2:Y:S04]  /*3b070*/  LDL.LU.64 R164, [R1+0xd0] ;  /* 0x0000d00001a47983 */ /* 0x000ea80000300a00 */
[----:B---3--:R1:W-:Y:S02]  /*3b080*/  @!P4 STG.E.U8 desc[UR52][R160.64+0x81], R36 ;  /* 0x00008124a000c986 */ /* 0x0083e4000c101134 */
[----:B-1----:R-:W-:-:S04]  /*3b090*/  @!P5 IMAD.MOV.U32 R36, RZ, RZ, R24 ;  /* 0x000000ffff24d224 */ /* 0x002fc800078e0018 */
[----:B------:R-:W-:-:S03]  /*3b0a0*/  @!P5 IMAD.WIDE.U32 R36, R10, 0x180, R36 ;  /* 0x000001800a24d825 */ /* 0x000fc600078e0024 */
[----:B0-----:R-:W-:Y:S02]  /*3b0b0*/  @!P5 IADD3 R36, P6, R36, R38, RZ ;  /* 0x000000262424d210 */ /* 0x001fe40007fde0ff */
[----:B------:R-:W-:-:S06]  /*3b0c0*/  PRMT R38, RZ, 0x7610, R38 ;  /* 0x00007610ff267816 */ /* 0x000fcc0000000026 */
[----:B------:R-:W3:Y:S01]  /*3b0d0*/  @!P5 LDG.E.U8 R38, desc[UR52][R22.64+0x88] ;  /* 0x000088341626d981 */ /* 0x000ee2000c1e1100 */
[----:B------:R-:W-:Y:S02]  /*3b0e0*/  @!P5 IADD3.X R37, R39, R37, R48, P6, !PT ;  /* 0x000000252725d210 */ /* 0x000fe400037fe430 */
[----:B---3--:R-:W-:-:S04]  /*3b0f0*/  LOP3.LUT R38, R38, 0xff, RZ, 0xc0, !PT ;  /* 0x000000ff26267812 */ /* 0x008fc800078ec0ff */
[----:B------:R-:W-:-:S05]  /*3b100*/  F2FP.F16.E4M3.UNPACK_B R38, R38 ;  /* 0x00000026ff26723e */ /* 0x000fca00020006ff */
[----:B------:R-:W-:-:S05]  /*3b110*/  HADD2.F32 R38, -RZ, R38.H0_H0 ;  /* 0x20000026ff267230 */ /* 0x000fca0000004100 */
[----:B------:R-:W-:-:S04]  /*3b120*/  FMUL R38, R38, UR46 ;  /* 0x0000002e26267c20 */ /* 0x000fc80008400000 */
[----:B----4-:R-:W-:Y:S01]  /*3b130*/  FFMA R38, R159, UR47, R38 ;  /* 0x0000002f9f267c23 */ /* 0x010fe20008000026 */
[----:B------:R-:W-:Y:S01]  /*3b140*/  LOP3.LUT P4, RZ, R3, 0x8, RZ, 0xc0, !PT ;  /* 0x0000000803ff7812 */ /* 0x000fe2000788c0ff */
[----:B------:R-:W3:Y:S04]  /*3b150*/  LDL.LU R159, [R1+0x854] ;  /* 0x00085400019f7983 */ /* 0x000ee80000300800 */
[----:B------:R-:W4:Y:S01]  /*3b160*/  LDL.LU.64 R160, [R1+0xb8] ;  /* 0x0000b80001a07983 */ /* 0x000f220000300a00 */
        /* <DEDUP_REMOVED lines=16> */
[----:B------:R-:W-:Y:S02]  /*3b270*/  FFMA R38, R158, UR47, R38 ;  /* 0x0000002f9e267c23 */ /* 0x000fe40008000026 */
        /* <DEDUP_REMOVED lines=14> */
[----:B------:R-:W-:-:S13]  /*3b360*/  ISETP.LT.OR P5, PT, R30, 0x91, !P0 ;  /* 0x000000911e00780c */ /* 0x000fda00047a1670 */
[----:B------:R-:W0:Y:S01]  /*3b370*/  @!P5 LDC.64 R38, c[0x0][0x5c0] ;  /* 0x00017000ff26db82 */ /* 0x000e220000000a00 */
[----:B------:R-:W-:Y:S01]  /*3b380*/  @!P5 IMAD.MOV.U32 R37, RZ, RZ, R31 ;  /* 0x000000ffff25d224 */ /* 0x000fe200078e001f */
[----:B---3--:R-:W-:-:S04]  /*3b390*/  LOP3.LUT R36, R36, 0xff, RZ, 0xc0, !PT ;  /* 0x000000ff24247812 */ /* 0x008fc800078ec0ff */
[----:B------:R-:W-:-:S05]  /*3b3a0*/  F2FP.F16.E4M3.UNPACK_B R36, R36 ;  /* 0x00000024ff24723e */ /* 0x000fca00020006ff */
[----:B------:R-:W-:-:S05]  /*3b3b0*/  HADD2.F32 R36, -RZ, R36.H0_H0 ;  /* 0x20000024ff247230 */ /* 0x000fca0000004100 */
[----:B------:R-:W-:-:S04]  /*3b3c0*/  FMUL R36, R36, UR46 ;  /* 0x0000002e24247c20 */ /* 0x000fc80008400000 */
[----:B------:R-:W-:Y:S01]  /*3b3d0*/  FFMA R36, R159, UR47, R36 ;  /* 0x0000002f9f247c23 */ /* 0x000fe20008000024 */
[----:B------:R-:W-:Y:S01]  /*3b3e0*/  @!P5 IMAD R48, R11, 0x180, RZ ;  /* 0x000001800b30d824 */ /* 0x000fe200078e02ff */
[----:B------:R-:W3:Y:S01]  /*3b3f0*/  LDL.LU R159, [R1+0x85c] ;  /* 0x00085c00019f7983 */ /* 0x000ee20000300800 */
[----:B------:R-:W-:-:S03]  /*3b400*/  LOP3.LUT P2, RZ, R3, 0x10, RZ, 0xc0, !PT ;  /* 0x0000001003ff7812 */ /* 0x000fc6000784c0ff */
[----:B------:R-:W3:Y:S01]  /*3b410*/  LDL.LU R163, [R1+0x860] ;  /* 0x0008600001a37983 */ /* 0x000ee20000300800 */
[----:B------:R-:W-:-:S03]  /*3b420*/  F2FP.SATFINITE.E4M3.F32.PACK_AB_MERGE_C R36, RZ, R36, RZ ;  /* 0x00000024ff24723e */ /* 0x000fc600048070ff */
[----:B------:R-:W3:Y:S04]  /*3b430*/  LDL.LU.64 R164, [R1+0xe0] ;  /* 0x0000e00001a47983 */ /* 0x000ee80000300a00 */
[----:B----4-:R1:W-:Y:S02]  /*3b440*/  @!P4 STG.E.U8 desc[UR52][R160.64+0x89], R36 ;  /* 0x00008924a000c986 */ /* 0x0103e4000c101134 */
[----:B-1----:R-:W-:-:S04]  /*3b450*/  @!P5 IMAD.MOV.U32 R36, RZ, RZ, R24 ;  /* 0x000000ffff24d224 */ /* 0x002fc800078e0018 */
[----:B------:R-:W-:-:S03]  /*3b460*/  @!P5 IMAD.WIDE.U32 R36, R10, 0x180, R36 ;  /* 0x000001800a24d825 */ /* 0x000fc600078e0024 */
[----:B0-----:R-:W-:Y:S02]  /*3b470*/  @!P5 IADD3 R36, P6, R36, R38, RZ ;  /* 0x000000262424d210 */ /* 0x001fe40007fde0ff */
[----:B------:R-:W-:-:S06]  /*3b480*/  PRMT R38, RZ, 0x7610, R38 ;  /* 0x00007610ff267816 */ /* 0x000fcc0000000026 */
[----:B------:R-:W4:Y:S01]  /*3b490*/  @!P5 LDG.E.U8 R38, desc[UR52][R22.64+0x90] ;  /* 0x000090341626d981 */ /* 0x000f22000c1e1100 */
[----:B------:R-:W-:Y:S02]  /*3b4a0*/  @!P5 IADD3.X R37, R39, R37, R48, P6, !PT ;  /* 0x000000252725d210 */ /* 0x000fe400037fe430 */
[----:B----4-:R-:W-:-:S04]  /*3b4b0*/  LOP3.LUT R38, R38, 0xff, RZ, 0xc0, !PT ;  /* 0x000000ff26267812 */ /* 0x010fc800078ec0ff */
[----:B------:R-:W-:-:S05]  /*3b4c0*/  F2FP.F16.E4M3.UNPACK_B R38, R38 ;  /* 0x00000026ff26723e */ /* 0x000fca00020006ff */
[----:B------:R-:W-:-:S05]  /*3b4d0*/  HADD2.F32 R38, -RZ, R38.H0_H0 ;  /* 0x20000026ff267230 */ /* 0x000fca0000004100 */
[----:B------:R-:W-:-:S04]  /*3b4e0*/  FMUL R38, R38, UR46 ;  /* 0x0000002e26267c20 */ /* 0x000fc80008400000 */
[----:B--2---:R-:W-:Y:S01]  /*3b4f0*/  FFMA R38, R158, UR47, R38 ;  /* 0x0000002f9e267c23 */ /* 0x004fe20008000026 */
[----:B------:R-:W-:Y:S01]  /*3b500*/  LOP3.LUT P4, RZ, R3, 0x2, RZ, 0xc0, !PT ;  /* 0x0000000203ff7812 */ /* 0x000fe2000788c0ff */
[----:B------:R-:W2:Y:S04]  /*3b510*/  LDL.LU R158, [R1+0x864] ;  /* 0x00086400019e7983 */ /* 0x000ea80000300800 */
        /* <DEDUP_REMOVED lines=10> */
[----:B------:R-:W3:Y:S01]  /*3b5c0*/  @!P5 LDG.E.U8 R38, desc[UR52][R22.64+0x91] ;  /* 0x000091341626d981 */ /* 0x000ee2000c1e1100 */
[----:B------:R-:W-:-:S05]  /*3b5d0*/  @!P5 IMAD R48, R11, 0x180, RZ ;  /* 0x000001800b30d824 */ /* 0x000fca00078e02ff */
[----:B------:R-:W-:Y:S02]  /*3b5e0*/  @!P5 IADD3.X R37, R39, R37, R48, P6, !PT ;  /* 0x000000252725d210 */ /* 0x000fe400037fe430 */
        /* <DEDUP_REMOVED lines=26> */
[----:B------:R-:W-:-:S05]  /*3b790*/  FFMA R36, R158, UR47, R36 ;  /* 0x0000002f9e247c23 */ /* 0x000fca0008000024 */
[----:B------:R-:W-:-:S05]  /*3b7a0*/  F2FP.SATFINITE.E4M3.F32.PACK_AB_MERGE_C R36, RZ, R36, RZ ;  /* 0x00000024ff24723e */ /* 0x000fca00048070ff */
[----:B----4-:R1:W-:Y:S02]  /*3b7b0*/  @!P4 STG.E.U8 desc[UR52][R160.64+0x91], R36 ;  /* 0x00009124a000c986 */ /* 0x0103e4000c101134 */
[----:B-1----:R-:W-:Y:S02]  /*3b7c0*/  @!P5 IMAD.MOV.U32 R36, RZ, RZ, R24 ;  /* 0x000000ffff24d224 */ /* 0x002fe400078e0018 */
[----:B------:R-:W-:Y:S01]  /*3b7d0*/  @!P5 IMAD R48, R11, 0x180, RZ ;  /* 0x000001800b30d824 */ /* 0x000fe200078e02ff */
[----:B------:R-:W2:Y:S01]  /*3b7e0*/  LDL.LU R161, [R1+0x86c] ;  /* 0x00086c0001a17983 */ /* 0x000ea20000300800 */
[----:B------:R-:W-:Y:S01]  /*3b7f0*/  LOP3.LUT P2, RZ, R3, 0x4, RZ, 0xc0, !PT ;  /* 0x0000000403ff7812 */ /* 0x000fe2000784c0ff */
[----:B------:R-:W-:Y:S02]  /*3b800*/  @!P5 IMAD.WIDE.U32 R36, R10, 0x180, R36 ;  /* 0x000001800a24d825 */ /* 0x000fe400078e0024 */
[----:B------:R-:W4:Y:S04]  /*3b810*/  LDL.LU R158, [R1+0x870] ;  /* 0x00087000019e7983 */ /* 0x000f280000300800 */
[----:B------:R-:W4:Y:S01]  /*3b820*/  LDL.LU.64 R162, [R1+0xf0] ;  /* 0x0000f00001a27983 */ /* 0x000f220000300a00 */
[----:B0-----:R-:W-:-:S02]  /*3b830*/  @!P5 IADD3 R36, P6, R36, R38, RZ ;  /* 0x000000262424d210 */ /* 0x001fc40007fde0ff */
[----:B------:R-:W-:-:S06]  /*3b840*/  PRMT R38, RZ, 0x7610, R38 ;  /* 0x00007610ff267816 */ /* 0x000fcc0000000026 */
[----:B------:R-:W3:Y:S01]  /*3b850*/  @!P5 LDG.E.U8 R38, desc[UR52][R22.64+0x98] ;  /* 0x000098341626d981 */ /* 0x000ee2000c1e1100 */
[----:B------:R-:W-:Y:S02]  /*3b860*/  @!P5 IADD3.X R37, R39, R37, R48, P6, !PT ;  /* 0x000000252725d210 */ /* 0x000fe400037fe430 */
[----:B---3--:R-:W-:-:S04]  /*3b870*/  LOP3.LUT R38, R38, 0xff, RZ, 0xc0, !PT ;  /* 0x000000ff26267812 */ /* 0x008fc800078ec0ff */
[----:B------:R-:W-:-:S05]  /*3b880*/  F2FP.F16.E4M3.UNPACK_B R38, R38 ;  /* 0x00000026ff26723e */ /* 0x000fca00020006ff */
[----:B------:R-:W-:-:S05]  /*3b890*/  HADD2.F32 R38, -RZ, R38.H0_H0 ;  /* 0x20000026ff267230 */ /* 0x000fca0000004100 */
[----:B------:R-:W-:-:S04]  /*3b8a0*/  FMUL R38, R38, UR46 ;  /* 0x0000002e26267c20 */ /* 0x000fc80008400000 */
[----:B------:R-:W-:Y:S01]  /*3b8b0*/  FFMA R38, R159, UR47, R38 ;  /* 0x0000002f9f267c23 */ /* 0x000fe20008000026 */
[----:B------:R-:W-:Y:S01]  /*3b8c0*/  LOP3.LUT P4, RZ, R33, 0x80000000, RZ, 0xc0, !PT ;  /* 0x8000000021ff7812 */ /* 0x000fe2000788c0ff */
[----:B------:R-:W3:Y:S04]  /*3b8d0*/  LDL.LU R159, [R1+0x874] ;  /* 0x00087400019f7983 */ /* 0x000ee80000300800 */
        /* <DEDUP_REMOVED lines=28> */
[----:B------:R-:W-:Y:S02]  /*3baa0*/  ISETP.LT.OR P5, PT, R30, 0xa1, !P3 ;  /* 0x000000a11e00780c */ /* 0x000fe40005fa1670 */
[----:B------:R-:W-:Y:S01]  /*3bab0*/  PRMT R38, RZ, 0x7610, R38 ;  /* 0x00007610ff267816 */ /* 0x000fe20000000026 */
[----:B------:R-:W4:Y:S01]  /*3bac0*/  LDL.LU R158, [R1+0x87c] ;  /* 0x00087c00019e7983 */ /* 0x000f220000300800 */
        /* <DEDUP_REMOVED lines=47> */
[----:B------:R-:W-:Y:S02]  /*3bdc0*/  ISETP.LT.OR P5, PT, R30, 0xa9, !P3 ;  /* 0x000000a91e00780c */ /* 0x000fe40005fa1670 */
[----:B------:R-:W-:Y:S01]  /*3bdd0*/  PRMT R38, RZ, 0x7610, R38 ;  /* 0x00007610ff267816 */ /* 0x000fe20000000026 */
[----:B------:R-:W3:Y:S01]  /*3bde0*/  LDL.LU R159, [R1+0x88c] ;  /* 0x00088c00019f7983 */ /* 0x000ee20000300800 */
        /* <DEDUP_REMOVED lines=47> */
[----:B------:R-:W-:Y:S02]  /*3c0e0*/  ISETP.LT.OR P5, PT, R30, 0xb1, !P3 ;  /* 0x000000b11e00780c */ /* 0x000fe40005fa1670 */
[----:B------:R-:W-:Y:S01]  /*3c0f0*/  PRMT R38, RZ, 0x7610, R38 ;  /* 0x00007610ff267816 */ /* 0x000fe20000000026 */
[----:B------:R-:W2:Y:S01]  /*3c100*/  LDL.LU R161, [R1+0x89c] ;  /* 0x00089c0001a17983 */ /* 0x000ea20000300800 */
        /* <DEDUP_REMOVED lines=10> */
[----:B------:R-:W4:Y:S04]  /*3c1b0*/  LDL.LU R158, [R1+0x8a0] ;  /* 0x0008a000019e7983 */ /* 0x000f280000300800 */
[----:B------:R-:W4:Y:S01]  /*3c1c0*/  LDL.LU.64 R162, [R1] ;  /* 0x0000000001a27983 */ /* 0x000f220000300a00 */
        /* <DEDUP_REMOVED lines=16> */
[----:B------:R-:W-:Y:S02]  /*3c2d0*/  ISETP.LT.OR P5, PT, R30, 0xb2, !P3 ;  /* 0x000000b21e00780c */ /* 0x000fe40005fa1670 */
[----:B0-----:R-:W-:-:S11]  /*3c2e0*/  PRMT R38, RZ, 0x7610, R38 ;  /* 0x00007610ff267816 */ /* 0x001fd60000000026 */
[----:B------:R-:W0:Y:S01]  /*3c2f0*/  @!P5 LDC.64 R36, c[0x0][0x5c0] ;  /* 0x00017000ff24db82 */ /* 0x000e220000000a00 */
[----:B------:R-:W2:Y:S01]  /*3c300*/  @!P5 LDG.E.U8 R38, desc[UR52][R26.64+0xb1] ;  /* 0x0000b1341a26d981 */ /* 0x000ea2000c1e1100 */
[----:B0-----:R-:W-:-:S05]  /*3c310*/  @!P5 IADD3 R36, P6, R24, R36, RZ ;  /* 0x000000241824d210 */ /* 0x001fca0007fde0ff */
[----:B------:R-:W-:Y:S01]  /*3c320*/  @!P5 IMAD.X R37, R31, 0x1, R37, P6 ;  /* 0x000000011f25d824 */ /* 0x000fe200030e0625 */
        /* <DEDUP_REMOVED lines=65> */
[C---:B------:R-:W-:Y:S02]  /*3c740*/  LOP3.LUT P5, RZ, R34.reuse, 0x8000000, RZ, 0xc0, !PT ;  /* 0x0800000022ff7812 */ /* 0x040fe400078ac0ff */
[----:B------:R-:W-:Y:S01]  /*3c750*/  LOP3.LUT P6, RZ, R34, 0x4000000, RZ, 0xc0, !PT ;  /* 0x0400000022ff7812 */ /* 0x000fe200078cc0ff */
        /* <DEDUP_REMOVED lines=10> */
[----:B------:R-:W-:Y:S02]  /*3c800*/  LOP3.LUT P2, RZ, R2, 0x400, RZ, 0xc0, !PT ;  /* 0x0000040002ff7812 */ /* 0x000fe4000784c0ff */
        /* <DEDUP_REMOVED lines=23> */
[----:B------:R0:W-:Y:S04]  /*3c980*/  @!P6 STG.E.U8 desc[UR52][R222.64+0xa1], R36 ;  /* 0x0000a124de00e986 */ /* 0x0001e8000c101134 */
[----:B------:R-:W3:Y:S01]  /*3c990*/  @!P2 LDG.E.U8 R38, desc[UR52][R16.64+0xa0] ;  /* 0x0000a0341026a981 */ /* 0x000ee2000c1e1100 */
[----:B0-----:R-:W0:Y:S02]  /*3c9a0*/  @!P2 LDC.64 R36, c[0x0][0x5c0] ;  /* 0x00017000ff24ab82 */ /* 0x001e240000000a00 */
[----:B0-----:R-:W-:Y:S02]  /*3c9b0*/  @!P2 IADD3 R36, P5, R218, R36, RZ ;  /* 0x00000024da24a210 */ /* 0x001fe40007fbe0ff */
[----:B------:R-:W4:Y:S03]  /*3c9c0*/  LDL.LU R218, [R1+0xb0c] ;  /* 0x000b0c0001da7983 */ /* 0x000f260000300800 */
[----:B------:R-:W-:-:S02]  /*3c9d0*/  @!P2 IMAD.X R37, R219, 0x1, R37, P5 ;  /* 0x00000001db25a824 */ /* 0x000fc400028e0625 */
[----:B------:R-:W4:Y:S04]  /*3c9e0*/  LDL.LU R219, [R1+0xb08] ;  /* 0x000b080001db7983 */ /* 0x000f280000300800 */
        /* <DEDUP_REMOVED lines=9> */
[----:B0-----:R-:W-:Y:S01]  /*3ca80*/  PRMT R38, RZ, 0x7610, R38 ;  /* 0x00007610ff267816 */ /* 0x001fe20000000026 */
[----:B------:R-:W0:Y:S05]  /*3ca90*/  @!P4 LDC.64 R36, c[0x0][0x5c0] ;  /* 0x00017000ff24cb82 */ /* 0x000e2a0000000a00 */
[----:B------:R-:W3:Y:S01]  /*3caa0*/  @!P4 LDG.E.U8 R38, desc[UR52][R16.64+0xa1] ;  /* 0x0000a1341026c981 */ /* 0x000ee2000c1e1100 */
[----:B0-----:R-:W-:-:S03]  /*3cab0*/  @!P4 IADD3 R36, P5, R220, R36, RZ ;  /* 0x00000024dc24c210 */ /* 0x001fc60007fbe0ff */
[----:B------:R-:W2:Y:S02]  /*3cac0*/  LDL.LU R220, [R1+0xb04] ;  /* 0x000b040001dc7983 */ /* 0x000ea40000300800 */
[----:B------:R-:W-:Y:S01]  /*3cad0*/  @!P4 IMAD.X R37, R221, 0x1, R37, P5 ;  /* 0x00000001dd25c824 */ /* 0x000fe200028e0625 */
[----:B------:R-:W-:Y:S01]  /*3cae0*/  LOP3.LUT P5, RZ, R34, 0x2000000, RZ, 0xc0, !PT ;  /* 0x0200000022ff7812 */ /* 0x000fe200078ac0ff */
[----:B------:R-:W2:Y:S01]  /*3caf0*/  LDL.LU R221, [R1+0xb00] ;  /* 0x000b000001dd7983 */ /* 0x000ea20000300800 */
[----:B---3--:R-:W-:-:S04]  /*3cb00*/  LOP3.LUT R38, R38, 0xff, RZ, 0xc0, !PT ;  /* 0x000000ff26267812 */ /* 0x008fc800078ec0ff */
[----:B------:R-:W-:-:S05]  /*3cb10*/  F2FP.F16.E4M3.UNPACK_B R38, R38 ;  /* 0x00000026ff26723e */ /* 0x000fca00020006ff */
[----:B------:R-:W-:-:S05]  /*3cb20*/  HADD2.F32 R38, -RZ, R38.H0_H0 ;  /* 0x20000026ff267230 */ /* 0x000fca0000004100 */
[----:B------:R-:W-:-:S04]  /*3cb30*/  FMUL R38, R38, UR46 ;  /* 0x0000002e26267c20 */ /* 0x000fc80008400000 */
[----:B----4-:R-:W-:Y:S01]  /*3cb40*/  FFMA R38, R158, UR47, R38 ;  /* 0x0000002f9e267c23 */ /* 0x010fe20008000026 */
[----:B------:R-:W-:Y:S02]  /*3cb50*/  LOP3.LUT P6, RZ, R34, 0x800000, RZ, 0xc0, !PT ;  /* 0x0080000022ff7812 */ /* 0x000fe400078cc0ff */
        /* <DEDUP_REMOVED lines=15> */
[----:B--2---:R0:W-:Y:S02]  /*3cc50*/  @!P5 STG.E.U8 desc[UR52][R220.64+0xa8], R36 ;  /* 0x0000a824dc00d986 */ /* 0x0041e4000c101134 */
        /* <DEDUP_REMOVED lines=8> */
[----:B------:R0:W-:Y:S04]  /*3cce0*/  @!P6 STG.E.U8 desc[UR52][R218.64+0xa9], R36 ;  /* 0x0000a924da00e986 */ /* 0x0001e8000c101134 */
[----:B------:R-:W2:Y:S01]  /*3ccf0*/  @!P2 LDG.E.U8 R38, desc[UR52][R16.64+0xa8] ;  /* 0x0000a8341026a981 */ /* 0x000ea2000c1e1100 */
[----:B0-----:R-:W0:Y:S02]  /*3cd00*/  @!P2 LDC.64 R36, c[0x0][0x5c0] ;  /* 0x00017000ff24ab82 */ /* 0x001e240000000a00 */
[----:B0-----:R-:W-:Y:S02]  /*3cd10*/  @!P2 IADD3 R36, P5, R214, R36, RZ ;  /* 0x00000024d624a210 */ /* 0x001fe40007fbe0ff */
[----:B------:R-:W4:Y:S03]  /*3cd20*/  LDL.LU R214, [R1+0xafc] ;  /* 0x000afc0001d67983 */ /* 0x000f260000300800 */
[----:B------:R-:W-:-:S02]  /*3cd30*/  @!P2 IMAD.X R37, R215, 0x1, R37, P5 ;  /* 0x00000001d725a824 */ /* 0x000fc400028e0625 */
[----:B------:R-:W4:Y:S04]  /*3cd40*/  LDL.LU R215, [R1+0xaf8] ;  /* 0x000af80001d77983 */ /* 0x000f280000300800 */
[----:B------:R-:W4:Y:S01]  /*3cd50*/  LDL.LU R161, [R1+0x8d8] ;  /* 0x0008d80001a17983 */ /* 0x000f220000300800 */
[----:B--2---:R-:W-:-:S04]  /*3cd60*/  LOP3.LUT R38, R38, 0xff, RZ, 0xc0, !PT ;  /* 0x000000ff26267812 */ /* 0x004fc800078ec0ff */
[----:B------:R-:W-:-:S05]  /*3cd70*/  F2FP.F16.E4M3.UNPACK_B R38, R38 ;  /* 0x00000026ff26723e */ /* 0x000fca00020006ff */
[----:B------:R-:W-:-:S05]  /*3cd80*/  HADD2.F32 R38, -RZ, R38.H0_H0 ;  /* 0x20000026ff267230 */ /* 0x000fca0000004100 */
[----:B------:R-:W-:-:S04]  /*3cd90*/  FMUL R38, R38, UR46 ;  /* 0x0000002e26267c20 */ /* 0x000fc80008400000 */
[----:B---3--:R-:W-:Y:S02]  /*3cda0*/  FFMA R38, R158, UR47, R38 ;  /* 0x0000002f9e267c23 */ /* 0x008fe40008000026 */
        /* <DEDUP_REMOVED lines=231> */
[--C-:B----4-:R-:W-:Y:S01]  /*3dc20*/  FFMA R39, R161, UR47, R38.reuse ;  /* 0x0000002fa1277c23 */ /* 0x110fe20008000026 */
[----:B------:R-:W-:Y:S02]  /*3dc30*/  PRMT R38, RZ, 0x7610, R38 ;  /* 0x00007610ff267816 */ /* 0x000fe40000000026 */
[----:B------:R-:W-:Y:S02]  /*3dc40*/  LOP3.LUT P6, RZ, R34, 0x8, RZ, 0xc0, !PT ;  /* 0x0000000822ff7812 */ /* 0x000fe400078cc0ff */
[----:B------:R-:W-:Y:S01]  /*3dc50*/  LOP3.LUT P2, RZ, R0, 0x100, RZ, 0xc0, !PT ;  /* 0x0000010000ff7812 */ /* 0x000fe2000784c0ff */
[----:B------:R-:W3:Y:S01]  /*3dc60*/  LDL.LU R161, [R1+0x920] ;  /* 0x0009200001a17983 */ /* 0x000ee20000300800 */
[----:B------:R-:W-:-:S05]  /*3dc70*/  F2FP.SATFINITE.E4M3.F32.PACK_AB_MERGE_C R39, RZ, R39, RZ ;  /* 0x00000027ff27723e */ /* 0x000fca00048070ff */
[----:B------:R0:W-:Y:S04]  /*3dc80*/  @!P4 STG.E.U8 desc[UR52][R36.64+0xa9], R39 ;  /* 0x0000a9272400c986 */ /* 0x0001e8000c101134 */
[----:B------:R-:W4:Y:S02]  /*3dc90*/  @!P5 LDG.E.U8 R38, desc[UR52][R18.64+0xb0] ;  /* 0x0000b0341226d981 */ /* 0x000f24000c1e1100 */
[----:B0-----:R-:W0:Y:S01]  /*3dca0*/  @!P2 LDC.64 R36, c[0x0][0x5c0] ;  /* 0x00017000ff24ab82 */ /* 0x001e220000000a00 */
[----:B----4-:R-:W-:-:S04]  /*3dcb0*/  LOP3.LUT R38, R38, 0xff, RZ, 0xc0, !PT ;  /* 0x000000ff26267812 */ /* 0x010fc800078ec0ff */
[----:B------:R-:W-:-:S05]  /*3dcc0*/  F2FP.F16.E4M3.UNPACK_B R38, R38 ;  /* 0x00000026ff26723e */ /* 0x000fca00020006ff */
[----:B------:R-:W-:-:S05]  /*3dcd0*/  HADD2.F32 R38, -RZ, R38.H0_H0 ;  /* 0x20000026ff267230 */ /* 0x000fca0000004100 */
[----:B------:R-:W-:-:S04]  /*3dce0*/  FMUL R38, R38, UR46 ;  /* 0x0000002e26267c20 */ /* 0x000fc80008400000 */
[----:B------:R-:W-:Y:S01]  /*3dcf0*/  FFMA R38, R158, UR47, R38 ;  /* 0x0000002f9e267c23 */ /* 0x000fe20008000026 */
[----:B------:R-:W-:Y:S01]  /*3dd00*/  LOP3.LUT P4, RZ, R0, 0x40, RZ, 0xc0, !PT ;  /* 0x0000004000ff7812 */ /* 0x000fe2000788c0ff */
[----:B------:R-:W4:Y:S03]  /*3dd10*/  LDL.LU R158, [R1+0x924] ;  /* 0x00092400019e7983 */ /* 0x000f260000300800 */
[----:B------:R-:W-:Y:S02]  /*3dd20*/  F2FP.SATFINITE.E4M3.F32.PACK_AB_MERGE_C R49, RZ, R38, RZ ;  /* 0x00000026ff31723e */ /* 0x000fe400048070ff */
[----:B------:R-:W-:-:S03]  /*3dd30*/  PRMT R38, RZ, 0x7610, R38 ;  /* 0x00007610ff267816 */ /* 0x000fc60000000026 */
[----:B--2---:R-:W-:Y:S04]  /*3dd40*/  @!P5 STG.E.U8 desc[UR52][R150.64+0xb0], R49 ;  /* 0x0000b0319600d986 */ /* 0x004fe8000c101134 */
[----:B------:R-:W2:Y:S02]  /*3dd50*/  @!P6 LDG.E.U8 R38, desc[UR52][R18.64+0xb1] ;  /* 0x0000b1341226e981 */ /* 0x000ea4000c1e1100 */
[----:B--2---:R-:W-:-:S04]  /*3dd60*/  LOP3.LUT R38, R38, 0xff, RZ, 0xc0, !PT ;  /* 0x000000ff26267812 */ /* 0x004fc800078ec0ff */
[----:B------:R-:W-:-:S05]  /*3dd70*/  F2FP.F16.E4M3.UNPACK_B R38, R38 ;  /* 0x00000026ff26723e */ /* 0x000fca00020006ff */
[----:B------:R-:W-:-:S05]  /*3dd80*/  HADD2.F32 R38, -RZ, R38.H0_H0 ;  /* 0x20000026ff267230 */ /* 0x000fca0000004100 */
[----:B------:R-:W-:-:S04]  /*3dd90*/  FMUL R38, R38, UR46 ;  /* 0x0000002e26267c20 */ /* 0x000fc80008400000 */
[----:B------:R-:W-:Y:S01]  /*3dda0*/  FFMA R38, R159, UR47, R38 ;  /* 0x0000002f9f267c23 */ /* 0x000fe20008000026 */
[----:B0-----:R-:W-:Y:S01]  /*3ddb0*/  @!P2 IADD3 R36, P5, R132, R36, RZ ;  /* 0x000000248424a210 */ /* 0x001fe20007fbe0ff */
[----:B------:R-:W2:Y:S03]  /*3ddc0*/  LDL.LU R159, [R1+0x928] ;  /* 0x00092800019f7983 */ /* 0x000ea60000300800 */
[----:B------:R-:W-:Y:S02]  /*3ddd0*/  F2FP.SATFINITE.E4M3.F32.PACK_AB_MERGE_C R39, RZ, R38, RZ ;  /* 0x00000026ff27723e */ /* 0x000fe400048070ff */
[----:B------:R-:W-:-:S03]  /*3dde0*/  PRMT R38, RZ, 0x7610, R38 ;  /* 0x00007610ff267816 */ /* 0x000fc60000000026 */
[----:B------:R0:W-:Y:S04]  /*3ddf0*/  @!P6 STG.E.U8 desc[UR52][R144.64+0xb1], R39 ;  /* 0x0000b1279000e986 */ /* 0x0001e8000c101134 */
[----:B------:R-:W3:Y:S01]  /*3de00*/  @!P2 LDG.E.U8 R38, desc[UR52][R20.64+0xb0] ;  /* 0x0000b0341426a981 */ /* 0x000ee2000c1e1100 */
        /* <DEDUP_REMOVED lines=8> */
[----:B0-----:R-:W-:Y:S02]  /*3de90*/  F2FP.SATFINITE.E4M3.F32.PACK_AB_MERGE_C R39, RZ, R38, RZ ;  /* 0x00000026ff27723e */ /* 0x001fe400048070ff */
[----:B------:R-:W-:-:S03]  /*3dea0*/  PRMT R38, RZ, 0x7610, R38 ;  /* 0x00007610ff267816 */ /* 0x000fc60000000026 */
[----:B------:R0:W-:Y:S04]  /*3deb0*/  @!P2 STG.E.U8 desc[UR52][R36.64+0xb0], R39 ;  /* 0x0000b0272400a986 */ /* 0x0001e8000c101134 */
[----:B------:R-:W4:Y:S01]  /*3dec0*/  @!P4 LDG.E.U8 R38, desc[UR52][R20.64+0xb1] ;  /* 0x0000b1341426c981 */ /* 0x000f22000c1e1100 */
[----:B0-----:R-:W0:Y:S02]  /*3ded0*/  @!P4 LDC.64 R36, c[0x0][0x5c0] ;  /* 0x00017000ff24cb82 */ /* 0x001e240000000a00 */
[----:B0-----:R-:W-:-:S05]  /*3dee0*/  @!P4 IADD3 R36, P5, R128, R36, RZ ;  /* 0x000000248024c210 */ /* 0x001fca0007fbe0ff */
[----:B------:R-:W-:Y:S01]  /*3def0*/  @!P4 IMAD.X R37, R129, 0x1, R37, P5 ;  /* 0x000000018125c824 */ /* 0x000fe200028e0625 */
[----:B------:R-:W-:Y:S02]  /*3df00*/  LOP3.LUT P5, RZ, R34, 0x4, RZ, 0xc0, !PT ;  /* 0x0000000422ff7812 */ /* 0x000fe400078ac0ff */
        /* <DEDUP_REMOVED lines=9> */
[----:B------:R0:W-:Y:S04]  /*3dfa0*/  @!P4 STG.E.U8 desc[UR52][R36.64+0xb1], R39 ;  /* 0x0000b1272400c986 */ /* 0x0001e8000c101134 */
[----:B------:R-:W2:Y:S01]  /*3dfb0*/  @!P5 LDG.E.U8 R38, desc[UR52][R18.64+0xb8] ;  /* 0x0000b8341226d981 */ /* 0x000ea2000c1e1100 */
[----:B0-----:R-:W0:Y:S01]  /*3dfc0*/  @!P2 LDC.64 R36, c[0x0][0x5c0] ;  /* 0x00017000ff24ab82 */ /* 0x001e220000000a00 */
[----:B--2---:R-:W-:-:S04]  /*3dfd0*/  LOP3.LUT R38, R38, 0xff, RZ, 0xc0, !PT ;  /* 0x000000ff26267812 */ /* 0x004fc800078ec0ff */
[----:B------:R-:W-:-:S05]  /*3dfe0*/  F2FP.F16.E4M3.UNPACK_B R38, R38 ;  /* 0x00000026ff26723e */ /* 0x000fca00020006ff */
[----:B------:R-:W-:-:S05]  /*3dff0*/  HADD2.F32 R38, -RZ, R38.H0_H0 ;  /* 0x20000026ff267230 */ /* 0x000fca0000004100 */
[----:B------:R-:W-:-:S04]  /*3e000*/  FMUL R38, R38, UR46 ;  /* 0x0000002e26267c20 */ /* 0x000fc80008400000 */
[----:B------:R-:W-:Y:S01]  /*3e010*/  FFMA R38, R159, UR47, R38 ;  /* 0x0000002f9f267c23 */ /* 0x000fe20008000026 */
[----:B------:R-:W-:Y:S01]  /*3e020*/  LOP3.LUT P4, RZ, R0, 0x4, RZ, 0xc0, !PT ;  /* 0x0000000400ff7812 */ /* 0x000fe2000788c0ff */
[----:B------:R-:W2:Y:S03]  /*3e030*/  LDL.LU R159, [R1+0x934] ;  /* 0x00093400019f7983 */ /* 0x000ea60000300800 */
[----:B------:R-:W-:Y:S02]  /*3e040*/  F2FP.SATFINITE.E4M3.F32.PACK_AB_MERGE_C R49, RZ, R38, RZ ;  /* 0x00000026ff31723e */ /* 0x000fe400048070ff */
[----:B------:R-:W-:-:S03]  /*3e050*/  PRMT R38, RZ, 0x7610, R38 ;  /* 0x00007610ff267816 */ /* 0x000fc60000000026 */
[----:B------:R-:W-:Y:S04]  /*3e060*/  @!P5 STG.E.U8 desc[UR52][R146.64+0xb8], R49 ;  /* 0x0000b8319200d986 */ /* 0x000fe8000c101134 */
[----:B------:R-:W3:Y:S02]  /*3e070*/  @!P6 LDG.E.U8 R38, desc[UR52][R18.64+0xb9] ;  /* 0x0000b9341226e981 */ /* 0x000ee4000c1e1100 */
[----:B---3--:R-:W-:-:S04]  /*3e080*/  LOP3.LUT R38, R38, 0xff, RZ, 0xc0, !PT ;  /* 0x000000ff26267812 */ /* 0x008fc800078ec0ff */
[----:B------:R-:W-:-:S05]  /*3e090*/  F2FP.F16.E4M3.UNPACK_B R38, R38 ;  /* 0x00000026ff26723e */ /* 0x000fca00020006ff */
[----:B------:R-:W-:-:S05]  /*3e0a0*/  HADD2.F32 R38, -RZ, R38.H0_H0 ;  /* 0x20000026ff267230 */ /* 0x000fca0000004100 */
[----:B------:R-:W-:-:S04]  /*3e0b0*/  FMUL R38, R38, UR46 ;  /* 0x0000002e26267c20 */ /* 0x000fc80008400000 */
[----:B------:R-:W-:-:S05]  /*3e0c0*/  FFMA R38, R161, UR47, R38 ;  /* 0x0000002fa1267c23 */ /* 0x000fca0008000026 */
[----:B------:R-:W-:Y:S02]  /*3e0d0*/  F2FP.SATFINITE.E4M3.F32.PACK_AB_MERGE_C R39, RZ, R38, RZ ;  /* 0x00000026ff27723e */ /* 0x000fe400048070ff */
[----:B------:R-:W-:-:S03]  /*3e0e0*/  PRMT R38, RZ, 0x7610, R38 ;  /* 0x00007610ff267816 */ /* 0x000fc60000000026 */
[----:B------:R1:W-:Y:S04]  /*3e0f0*/  @!P6 STG.E.U8 desc[UR52][R140.64+0xb9], R39 ;  /* 0x0000b9278c00e986 */ /* 0x0003e8000c101134 */
[----:B------:R-:W3:Y:S01]  /*3e100*/  @!P2 LDG.E.U8 R38, desc[UR52][R20.64+0xb8] ;  /* 0x0000b8341426a981 */ /* 0x000ee2000c1e1100 */
[----:B0-----:R-:W-:-:S05]  /*3e110*/  @!P2 IADD3 R36, P5, R126, R36, RZ ;  /* 0x000000247e24a210 */ /* 0x001fca0007fbe0ff */
[----:B------:R-:W-:Y:S01]  /*3e120*/  @!P2 IMAD.X R37, R127, 0x1, R37, P5 ;  /* 0x000000017f25a824 */ /* 0x000fe200028e0625 */
[----:B---3--:R-:W-:-:S04]  /*3e130*/  LOP3.LUT R38, R38, 0xff, RZ, 0xc0, !PT ;  /* 0x000000ff26267812 */ /* 0x008fc800078ec0ff */
[----:B------:R-:W-:-:S05]  /*3e140*/  F2FP.F16.E4M3.UNPACK_B R38, R38 ;  /* 0x00000026ff26723e */ /* 0x000fca00020006ff */
[----:B------:R-:W-:-:S05]  /*3e150*/  HADD2.F32 R38, -RZ, R38.H0_H0 ;  /* 0x20000026ff267230 */ /* 0x000fca0000004100 */
[----:B------:R-:W-:-:S04]  /*3e160*/  FMUL R38, R38, UR46 ;  /* 0x0000002e26267c20 */ /* 0x000fc80008400000 */
[----:B----4-:R-:W-:Y:S02]  /*3e170*/  FFMA R38, R158, UR47, R38 ;  /* 0x0000002f9e267c23 */ /* 0x010fe40008000026 */
[----:B------:R-:W3:Y:S03]  /*3e180*/  LDL.LU R158, [R1+0x938] ;  /* 0x00093800019e7983 */ /* 0x000ee60000300800 */
[----:B-1----:R-:W-:Y:S02]  /*3e190*/  F2FP.SATFINITE.E4M3.F32.PACK_AB_MERGE_C R39, RZ, R38, RZ ;  /* 0x00000026ff27723e */ /* 0x002fe400048070ff */
[----:B------:R-:W-:-:S03]  /*3e1a0*/  PRMT R38, RZ, 0x7610, R38 ;  /* 0x00007610ff267816 */ /* 0x000fc60000000026 */
[----:B------:R0:W-:Y:S04]  /*3e1b0*/  @!P2 STG.E.U8 desc[UR52][R36.64+0xb8], R39 ;  /* 0x0000b8272400a986 */ /* 0x0001e8000c101134 */
[----:B------:R-:W4:Y:S01]  /*3e1c0*/  @!P4 LDG.E.U8 R38, desc[UR52][R20.64+0xb9] ;  /* 0x0000b9341426c981 */ /* 0x000f22000c1e1100 */
[----:B0-----:R-:W0:Y:S02]  /*3e1d0*/  @!P4 LDC.64 R36, c[0x0][0x5c0] ;  /* 0x00017000ff24cb82 */ /* 0x001e240000000a00 */
[----:B0-----:R-:W-:-:S05]  /*3e1e0*/  @!P4 IADD3 R36, P5, R121, R36, RZ ;  /* 0x000000247924c210 */ /* 0x001fca0007fbe0ff */
[----:B------:R-:W-:Y:S01]  /*3e1f0*/  @!P4 IMAD.X R37, R123, 0x1, R37, P5 ;  /* 0x000000017b25c824 */ /* 0x000fe200028e0625 */
[----:B------:R-:W-:-:S13]  /*3e200*/  ISETP.LT.OR P5, PT, R30, 0xa1, !P0 ;  /* 0x000000a11e00780c */ /* 0x000fda00047a1670 */
[----:B------:R-:W-:Y:S01]  /*3e210*/  @!P5 IMAD.MOV.U32 R39, RZ, RZ, R31 ;  /* 0x000000ffff27d224 */ /* 0x000fe200078e001f */
[----:B----4-:R-:W-:-:S04]  /*3e220*/  LOP3.LUT R38, R38, 0xff, RZ, 0xc0, !PT ;  /* 0x000000ff26267812 */ /* 0x010fc800078ec0ff */
[----:B------:R-:W-:-:S05]  /*3e230*/  F2FP.F16.E4M3.UNPACK_B R38, R38 ;  /* 0x00000026ff26723e */ /* 0x000fca00020006ff */
[----:B------:R-:W-:-:S05]  /*3e240*/  HADD2.F32 R38, -RZ, R38.H0_H0 ;  /* 0x20000026ff267230 */ /* 0x000fca0000004100 */
[----:B------:R-:W-:-:S04]  /*3e250*/  FMUL R38, R38, UR46 ;  /* 0x0000002e26267c20 */ /* 0x000fc80008400000 */
[----:B--2---:R-:W-:Y:S01]  /*3e260*/  FFMA R38, R159, UR47, R38 ;  /* 0x0000002f9f267c23 */ /* 0x004fe20008000026 */
[----:B------:R-:W-:Y:S01]  /*3e270*/  @!P5 IMAD R48, R11, 0x180, RZ ;  /* 0x000001800b30d824 */ /* 0x000fe200078e02ff */
[----:B------:R-:W2:Y:S01]  /*3e280*/  LDL.LU R159, [R1+0x93c] ;  /* 0x00093c00019f7983 */ /* 0x000ea20000300800 */
[----:B------:R-:W-:-:S03]  /*3e290*/  LOP3.LUT P2, RZ, R3, 0x10000, RZ, 0xc0, !PT ;  /* 0x0001000003ff7812 */ /* 0x000fc6000784c0ff */
[----:B------:R-:W4:Y:S01]  /*3e2a0*/  LDL.LU R163, [R1+0x940] ;  /* 0x0009400001a37983 */ /* 0x000f220000300800 */
[----:B------:R-:W-:-:S03]  /*3e2b0*/  F2FP.SATFINITE.E4M3.F32.PACK_AB_MERGE_C R49, RZ, R38, RZ ;  /* 0x00000026ff31723e */ /* 0x000fc600048070ff */
[----:B------:R-:W4:Y:S04]  /*3e2c0*/  LDL.LU.64 R164, [R1+0x130] ;  /* 0x0001300001a47983 */ /* 0x000f280000300a00 */
[----:B------:R0:W-:Y:S02]  /*3e2d0*/  @!P4 STG.E.U8 desc[UR52][R36.64+0xb9], R49 ;  /* 0x0000b9312400c986 */ /* 0x0001e4000c101134 */
[----:B0-----:R-:W0:Y:S01]  /*3e2e0*/  @!P5 LDC.64 R36, c[0x0][0x5c0] ;  /* 0x00017000ff24db82 */ /* 0x001e220000000a00 */
[----:B------:R-:W-:-:S04]  /*3e2f0*/  @!P5 IMAD.MOV.U32 R38, RZ, RZ, R24 ;  /* 0x000000ffff26d224 */ /* 0x000fc800078e0018 */
        /* <DEDUP_REMOVED lines=31> */
[----:B------:R-:W-:Y:S02]  /*3e4f0*/  F2FP.SATFINITE.E4M3.F32.PACK_AB_MERGE_C R39, RZ, R38, RZ ;  /* 0x00000026ff27723e */ /* 0x000fe400048070ff */
[----:B------:R-:W-:-:S03]  /*3e500*/  PRMT R38, RZ, 0x7610, R38 ;  /* 0x00007610ff267816 */ /* 0x000fc60000000026 */
[----:B------:R0:W-:Y:S04]  /*3e510*/  @!P5 STG.E.U8 desc[UR52][R36.64+0xa1], R39 ;  /* 0x0000a1272400d986 */ /* 0x0001e8000c101134 */
[----:B------:R-:W4:Y:S02]  /*3e520*/  @!P2 LDG.E.U8 R38, desc[UR52][R28.64+0xa0] ;  /* 0x0000a0341c26a981 */ /* 0x000f24000c1e1100 */
[----:B----4-:R-:W-:-:S04]  /*3e530*/  LOP3.LUT R38, R38, 0xff, RZ, 0xc0, !PT ;  /* 0x000000ff26267812 */ /* 0x010fc800078ec0ff */
[----:B------:R-:W-:-:S05]  /*3e540*/  F2FP.F16.E4M3.UNPACK_B R38, R38 ;  /* 0x00000026ff26723e */ /* 0x000fca00020006ff */
[----:B------:R-:W-:-:S05]  /*3e550*/  HADD2.F32 R38, -RZ, R38.H0_H0 ;  /* 0x20000026ff267230 */ /* 0x000fca0000004100 */
[----:B------:R-:W-:-:S04]  /*3e560*/  FMUL R38, R38, UR46 ;  /* 0x0000002e26267c20 */ /* 0x000fc80008400000 */
[----:B------:R-:W-:-:S05]  /*3e570*/  FFMA R38, R163, UR47, R38 ;  /* 0x0000002fa3267c23 */ /* 0x000fca0008000026 */
[----:B------:R-:W-:Y:S02]  /*3e580*/  F2FP.SATFINITE.E4M3.F32.PACK_AB_MERGE_C R48, RZ, R38, RZ ;  /* 0x00000026ff30723e */ /* 0x000fe400048070ff */
[----:B------:R-:W-:-:S03]  /*3e590*/  PRMT R38, RZ, 0x7610, R38 ;  /* 0x00007610ff267816 */ /* 0x000fc60000000026 */
[----:B------:R1:W-:Y:S04]  /*3e5a0*/  @!P2 STG.E.U8 desc[UR52][R164.64+0xa0], R48 ;  /* 0x0000a030a400a986 */ /* 0x0003e8000c101134 */
[----:B------:R-:W4:Y:S01]  /*3e5b0*/  @!P4 LDG.E.U8 R38, desc[UR52][R28.64+0xa1] ;  /* 0x0000a1341c26c981 */ /* 0x000f22000c1e1100 */
[----:B------:R-:W-:-:S13]  /*3e5c0*/  ISETP.LT.OR P5, PT, R30, 0xa9, !P0 ;  /* 0x000000a91e00780c */ /* 0x000fda00047a1670 */
[----:B0-----:R-:W0:Y:S01]  /*3e5d0*/  @!P5 LDC.64 R36, c[0x0][0x5c0] ;  /* 0x00017000ff24db82 */ /* 0x001e220000000a00 */
[----:B------:R-:W-:Y:S01]  /*3e5e0*/  @!P5 IMAD.MOV.U32 R39, RZ, RZ, R31 ;  /* 0x000000ffff27d224 */ /* 0x000fe200078e001f */
[----:B----4-:R-:W-:-:S04]  /*3e5f0*/  LOP3.LUT R38, R38, 0xff, RZ, 0xc0, !PT ;  /* 0x000000ff26267812 */ /* 0x010fc800078ec0ff */
[----:B------:R-:W-:-:S05]  /*3e600*/  F2FP.F16.E4M3.UNPACK_B R38, R38 ;  /* 0x00000026ff26723e */ /* 0x000fca00020006ff */
[----:B------:R-:W-:-:S05]  /*3e610*/  HADD2.F32 R38, -RZ, R38.H0_H0 ;  /* 0x20000026ff267230 */ /* 0x000fca0000004100 */
[----:B------:R-:W-:-:S04]  /*3e620*/  FMUL R38, R38, UR46 ;  /* 0x0000002e26267c20 */ /* 0x000fc80008400000 */
[----:B---3--:R-:W-:Y:S01]  /*3e630*/  FFMA R38, R158, UR47, R38 ;  /* 0x0000002f9e267c23 */ /* 0x008fe20008000026 */
[----:B-1----:R-:W-:Y:S01]  /*3e640*/  @!P5 IMAD R48, R11, 0x180, RZ ;  /* 0x000001800b30d824 */ /* 0x002fe200078e02ff */
[----:B------:R-:W3:Y:S01]  /*3e650*/  LDL.LU R158, [R1+0x94c] ;  /* 0x00094c00019e7983 */ /* 0x000ee20000300800 */
[----:B------:R-:W-:-:S03]  /*3e660*/  LOP3.LUT P2, RZ, R3, 0x800, RZ, 0xc0, !PT ;  /* 0x0000080003ff7812 */ /* 0x000fc6000784c0ff */
[----:B------:R-:W4:Y:S01]  /*3e670*/  LDL.LU R163, [R1+0x950] ;  /* 0x0009500001a37983 */ /* 0x000f220000300800 */
[----:B------:R-:W-:Y:S01]  /*3e680*/  F2FP.SATFINITE.E4M3.F32.PACK_AB_MERGE_C R49, RZ, R38, RZ ;  /* 0x00000026ff31723e */ /* 0x000fe200048070ff */
[----:B------:R-:W-:Y:S02]  /*3e690*/  @!P5 IMAD.MOV.U32 R38, RZ, RZ, R24 ;  /* 0x000000ffff26d224 */ /* 0x000fe400078e0018 */
[----:B------:R-:W4:Y:S02]  /*3e6a0*/  LDL.LU.64 R164, [R1+0x120] ;  /* 0x0001200001a47983 */ /* 0x000f240000300a00 */
[----:B------:R-:W-:-:S03]  /*3e6b0*/  @!P5 IMAD.WIDE.U32 R38, R10, 0x180, R38 ;  /* 0x000001800a26d825 */ /* 0x000fc600078e0026 */
[----:B0-----:R-:W-:Y:S02]  /*3e6c0*/  @!P5 IADD3 R36, P6, R38, R36, RZ ;  /* 0x000000242624d210 */ /* 0x001fe40007fde0ff */
[----:B------:R-:W-:Y:S01]  /*3e6d0*/  PRMT R38, RZ, 0x7610, R38 ;  /* 0x00007610ff267816 */ /* 0x000fe20000000026 */
[----:B------:R0:W-:Y:S05]  /*3e6e0*/  @!P4 STG.E.U8 desc[UR52][R160.64+0xa1], R49 ;  /* 0x0000a131a000c986 */ /* 0x0001ea000c101134 */
[----:B------:R-:W2:Y:S01]  /*3e6f0*/  @!P5 LDG.E.U8 R38, desc[UR52][R22.64+0xa8] ;  /* 0x0000a8341626d981 */ /* 0x000ea2000c1e1100 */
[----:B------:R-:W-:Y:S02]  /*3e700*/  @!P5 IADD3.X R37, R37, R39, R48, P6, !PT ;  /* 0x000000272525d210 */ /* 0x000fe400037fe430 */
[----:B--2---:R-:W-:-:S04]  /*3e710*/  LOP3.LUT R38, R38, 0xff, RZ, 0xc0, !PT ;  /* 0x000000ff26267812 */ /* 0x004fc800078ec0ff */
[----:B------:R-:W-:-:S05]  /*3e720*/  F2FP.F16.E4M3.UNPACK_B R38, R38 ;  /* 0x00000026ff26723e */ /* 0x000fca00020006ff */
[----:B------:R-:W-:-:S05]  /*3e730*/  HADD2.F32 R38, -RZ, R38.H0_H0 ;  /* 0x20000026ff267230 */ /* 0x000fca0000004100 */
[----:B------:R-:W-:-:S04]  /*3e740*/  FMUL R38, R38, UR46 ;  /* 0x0000002e26267c20 */ /* 0x000fc80008400000 */
[----:B------:R-:W-:Y:S01]  /*3e750*/  FFMA R38, R159, UR47, R38 ;  /* 0x0000002f9f267c23 */ /* 0x000fe20008000026 */
[----:B------:R-:W-:Y:S01]  /*3e760*/  LOP3.LUT P4, RZ, R3, 0x200, RZ, 0xc0, !PT ;  /* 0x0000020003ff7812 */ /* 0x000fe2000788c0ff */
[----:B------:R-:W2:Y:S04]  /*3e770*/  LDL.LU R159, [R1+0x954] ;  /* 0x00095400019f7983 */ /* 0x000ea80000300800 */
[----:B0-----:R-:W2:Y:S01]  /*3e780*/  LDL.LU.64 R160, [R1+0x118] ;  /* 0x0001180001a07983 */ /* 0x001ea20000300a00 */
        /* <DEDUP_REMOVED lines=38> */
[----:B--2---:R-:W-:Y:S01]  /*3e9f0*/  FFMA R38, R159, UR47, R38 ;  /* 0x0000002f9f267c23 */ /* 0x004fe20008000026 */
[----:B-1----:R-:W-:Y:S01]  /*3ea00*/  @!P5 IMAD R48, R11, 0x180, RZ ;  /* 0x000001800b30d824 */ /* 0x002fe200078e02ff */
[----:B------:R-:W2:Y:S01]  /*3ea10*/  LDL.LU R159, [R1+0x95c] ;  /* 0x00095c00019f7983 */ /* 0x000ea20000300800 */
        /* <DEDUP_REMOVED lines=18> */
[----:B0-----:R-:W3:Y:S01]  /*3eb40*/  LDL.LU.64 R160, [R1+0x108] ;  /* 0x0001080001a07983 */ /* 0x001ee20000300a00 */
        /* <DEDUP_REMOVED lines=29> */
[----:B------:R-:W-:Y:S04]  /*3ed20*/  @!P2 STG.E.U8 desc[UR52][R164.64+0xb0], R48 ;  /* 0x0000b030a400a986 */ /* 0x000fe8000c101134 */
[----:B------:R-:W4:Y:S01]  /*3ed30*/  @!P4 LDG.E.U8 R38, desc[UR52][R28.64+0xb1] ;  /* 0x0000b1341c26c981 */ /* 0x000f22000c1e1100 */
[----:B------:R-:W-:-:S13]  /*3ed40*/  ISETP.LT.OR P5, PT, R30, 0xb9, !P0 ;  /* 0x000000b91e00780c */ /* 0x000fda00047a1670 */
[----:B0-----:R-:W0:Y:S01]  /*3ed50*/  @!P5 LDC.64 R36, c[0x0][0x5c0] ;  /* 0x00017000ff24db82 */ /* 0x001e220000000a00 */
[----:B------:R-:W-:Y:S01]  /*3ed60*/  @!P5 IMAD.MOV.U32 R39, RZ, RZ, R31 ;  /* 0x000000ffff27d224 */ /* 0x000fe200078e001f */
[----:B------:R-:W-:Y:S02]  /*3ed70*/  LOP3.LUT P2, RZ, R33, 0x40000000, RZ, 0xc0, !PT ;  /* 0x4000000021ff7812 */ /* 0x000fe4000784c0ff */
[----:B----4-:R-:W-:-:S04]  /*3ed80*/  LOP3.LUT R38, R38, 0xff, RZ, 0xc0, !PT ;  /* 0x000000ff26267812 */ /* 0x010fc800078ec0ff */
[----:B------:R-:W-:-:S05]  /*3ed90*/  F2FP.F16.E4M3.UNPACK_B R38, R38 ;  /* 0x00000026ff26723e */ /* 0x000fca00020006ff */
[----:B------:R-:W-:-:S05]  /*3eda0*/  HADD2.F32 R38, -RZ, R38.H0_H0 ;  /* 0x20000026ff267230 */ /* 0x000fca0000004100 */
[----:B------:R-:W-:-:S04]  /*3edb0*/  FMUL R38, R38, UR46 ;  /* 0x0000002e26267c20 */ /* 0x000fc80008400000 */
[----:B---3--:R-:W-:Y:S02]  /*3edc0*/  FFMA R38, R158, UR47, R38 ;  /* 0x0000002f9e267c23 */ /* 0x008fe40008000026 */
[----:B------:R-:W3:Y:S04]  /*3edd0*/  LDL.LU R158, [R1+0x96c] ;  /* 0x00096c00019e7983 */ /* 0x000ee80000300800 */
[----:B------:R-:W4:Y:S01]  /*3ede0*/  LDL.LU R163, [R1+0x970] ;  /* 0x0009700001a37983 */ /* 0x000f220000300800 */
[----:B------:R-:W-:Y:S01]  /*3edf0*/  F2FP.SATFINITE.E4M3.F32.PACK_AB_MERGE_C R49, RZ, R38, RZ ;  /* 0x00000026ff31723e */ /* 0x000fe200048070ff */
[----:B------:R-:W-:-:S04]  /*3ee00*/  @!P5 IMAD.MOV.U32 R38, RZ, RZ, R24 ;  /* 0x000000ffff26d224 */ /* 0x000fc800078e0018 */
[----:B------:R-:W-:Y:S01]  /*3ee10*/  @!P5 IMAD.WIDE.U32 R38, R10, 0x180, R38 ;  /* 0x000001800a26d825 */ /* 0x000fe200078e0026 */
[----:B------:R1:W-:Y:S01]  /*3ee20*/  @!P4 STG.E.U8 desc[UR52][R160.64+0xb1], R49 ;  /* 0x0000b131a000c986 */ /* 0x0003e2000c101134 */
[----:B------:R-:W-:Y:S02]  /*3ee30*/  LOP3.LUT P4, RZ, R33, 0x8000000, RZ, 0xc0, !PT ;  /* 0x0800000021ff7812 */ /* 0x000fe4000788c0ff */
[----:B------:R-:W-:Y:S01]  /*3ee40*/  @!P5 IMAD R33, R11, 0x180, RZ ;  /* 0x000001800b21d824 */ /* 0x000fe200078e02ff */
[----:B0-----:R-:W-:-:S04]  /*3ee50*/  @!P5 IADD3 R36, P6, R38, R36, RZ ;  /* 0x000000242624d210 */ /* 0x001fc80007fde0ff */
[--C-:B------:R-:W-:Y:S02]  /*3ee60*/  @!P5 IADD3.X R37, R37, R39, R33.reuse, P6, !PT ;  /* 0x000000272525d210 */ /* 0x100fe400037fe421 */
[----:B------:R-:W-:Y:S01]  /*3ee70*/  PRMT R33, RZ, 0x7610, R33 ;  /* 0x00007610ff217816 */ /* 0x000fe20000000021 */
[----:B-1----:R-:W4:Y:S05]  /*3ee80*/  LDL.LU.64 R160, [R1+0x100] ;  /* 0x0001000001a07983 */ /* 0x002f2a0000300a00 */
[----:B------:R-:W2:Y:S02]  /*3ee90*/  @!P5 LDG.E.U8 R33, desc[UR52][R22.64+0xb8] ;  /* 0x0000b8341621d981 */ /* 0x000ea4000c1e1100 */
[----:B--2---:R-:W-:-:S04]  /*3eea0*/  LOP3.LUT R33, R33, 0xff, RZ, 0xc0, !PT ;  /* 0x000000ff21217812 */ /* 0x004fc800078ec0ff */
[----:B------:R-:W-:-:S05]  /*3eeb0*/  F2FP.F16.E4M3.UNPACK_B R33, R33 ;  /* 0x00000021ff21723e */ /* 0x000fca00020006ff */
[----:B------:R-:W-:-:S05]  /*3eec0*/  HADD2.F32 R33, -RZ, R33.H0_H0 ;  /* 0x20000021ff217230 */ /* 0x000fca0000004100 */
[----:B------:R-:W-:-:S04]  /*3eed0*/  FMUL R33, R33, UR46 ;  /* 0x0000002e21217c20 */ /* 0x000fc80008400000 */
[----:B------:R-:W-:Y:S02]  /*3eee0*/  FFMA R33, R159, UR47, R33 ;  /* 0x0000002f9f217c23 */ /* 0x000fe40008000021 */
[----:B------:R-:W2:Y:S04]  /*3eef0*/  LDL.LU R159, [R1+0x974] ;  /* 0x00097400019f7983 */ /* 0x000ea80000300800 */
[----:B------:R-:W2:Y:S01]  /*3ef00*/  LDL.LU.64 R164, [R1+0xf8] ;  /* 0x0000f80001a47983 */ /* 0x000ea20000300a00 */
        /* <DEDUP_REMOVED lines=11> */
[----:B------:R-:W3:Y:S02]  /*3efc0*/  @!P5 LDG.E.U8 R33, desc[UR52][R22.64+0xb9] ;  /* 0x0000b9341621d981 */ /* 0x000ee4000c1e1100 */
        /* <DEDUP_REMOVED lines=8> */
[----:B------:R-:W-:Y:S04]  /*3f050*/  @!P5 STG.E.U8 desc[UR52][R36.64+0xb9], R39 ;  /* 0x0000b9272400d986 */ /* 0x000fe8000c101134 */
        /* <DEDUP_REMOVED lines=10> */
[----:B------:R-:W-:-:S03]  /*3f100*/  ISETP.LT.OR P5, PT, R30, 0xc1, !P3 ;  /* 0x000000c11e00780c */ /* 0x000fc60005fa1670 */
[----:B0-----:R-:W3:Y:S10]  /*3f110*/  LDL.LU R161, [R1+0x97c] ;  /* 0x00097c0001a17983 */ /* 0x001ef40000300800 */
[----:B------:R-:W0:Y:S01]  /*3f120*/  @!P5 LDC.64 R36, c[0x0][0x5c0] ;  /* 0x00017000ff24db82 */ /* 0x000e220000000a00 */
[----:B----4-:R-:W-:-:S04]  /*3f130*/  LOP3.LUT R33, R33, 0xff, RZ, 0xc0, !PT ;  /* 0x000000ff21217812 */ /* 0x010fc800078ec0ff */
[----:B------:R-:W-:-:S05]  /*3f140*/  F2FP.F16.E4M3.UNPACK_B R33, R33 ;  /* 0x00000021ff21723e */ /* 0x000fca00020006ff */
[----:B------:R-:W-:-:S05]  /*3f150*/  HADD2.F32 R33, -RZ, R33.H0_H0 ;  /* 0x20000021ff217230 */ /* 0x000fca0000004100 */
[----:B------:R-:W-:-:S04]  /*3f160*/  FMUL R33, R33, UR46 ;  /* 0x0000002e21217c20 */ /* 0x000fc80008400000 */
[----:B--2---:R-:W-:Y:S01]  /*3f170*/  FFMA R33, R159, UR47, R33 ;  /* 0x0000002f9f217c23 */ /* 0x004fe20008000021 */
[----:B0-----:R-:W-:Y:S02]  /*3f180*/  @!P5 IADD3 R36, P6, R24, R36, RZ ;  /* 0x000000241824d210 */ /* 0x001fe40007fde0ff */
[----:B------:R-:W-:Y:S01]  /*3f190*/  LOP3.LUT P2, RZ, R34, 0x20000, RZ, 0xc0, !PT ;  /* 0x0002000022ff7812 */ /* 0x000fe2000784c0ff */
[----:B------:R-:W2:Y:S01]  /*3f1a0*/  LDL.LU R159, [R1+0x980] ;  /* 0x00098000019f7983 */ /* 0x000ea20000300800 */
[----:B------:R-:W-:Y:S02]  /*3f1b0*/  F2FP.SATFINITE.E4M3.F32.PACK_AB_MERGE_C R39, RZ, R33, RZ ;  /* 0x00000021ff27723e */ /* 0x000fe400048070ff */
[----:B------:R-:W-:-:S03]  /*3f1c0*/  PRMT R33, RZ, 0x7610, R33 ;  /* 0x00007610ff217816 */ /* 0x000fc60000000021 */
[----:B------:R0:W-:Y:S04]  /*3f1d0*/  @!P4 STG.E.U8 desc[UR52][R164.64+0xb9], R39 ;  /* 0x0000b927a400c986 */ /* 0x0001e8000c101134 */
[----:B------:R-:W4:Y:S01]  /*3f1e0*/  @!P5 LDG.E.U8 R33, desc[UR52][R26.64+0xc0] ;  /* 0x0000c0341a21d981 */ /* 0x000f22000c1e1100 */
        /* <DEDUP_REMOVED lines=8> */
[----:B0-----:R-:W-:-:S05]  /*3f270*/  F2FP.SATFINITE.E4M3.F32.PACK_AB_MERGE_C R39, RZ, R33, RZ ;  /* 0x00000021ff27723e */ /* 0x001fca00048070ff */
[----:B------:R0:W-:Y:S01]  /*3f280*/  @!P5 STG.E.U8 desc[UR52][R36.64+0xc0], R39 ;  /* 0x0000c0272400d986 */ /* 0x0001e2000c101134 */
[----:B------:R-:W-:Y:S02]  /*3f290*/  ISETP.LT.OR P5, PT, R30, 0xc2, !P3 ;  /* 0x000000c21e00780c */ /* 0x000fe40005fa1670 */
[----:B------:R-:W-:-:S11]  /*3f2a0*/  PRMT R33, RZ, 0x7610, R33 ;  /* 0x00007610ff217816 */ /* 0x000fd60000000021 */
        /* <DEDUP_REMOVED lines=10> */
[----:B------:R-:W-:Y:S02]  /*3f350*/  F2FP.SATFINITE.E4M3.F32.PACK_AB_MERGE_C R39, RZ, R33, RZ ;  /* 0x00000021ff27723e */ /* 0x000fe400048070ff */
[----:B------:R-:W-:-:S03]  /*3f360*/  PRMT R33, RZ, 0x7610, R33 ;  /* 0x00007610ff217816 */ /* 0x000fc60000000021 */
[----:B------:R0:W-:Y:S04]  /*3f370*/  @!P5 STG.E.U8 desc[UR52][R36.64+0xc1], R39 ;  /* 0x0000c1272400d986 */ /* 0x0001e8000c101134 */
[----:B------:R-:W2:Y:S02]  /*3f380*/  @!P2 LDG.E.U8 R33, desc[UR52][R12.64+0xc0] ;  /* 0x0000c0340c21a981 */ /* 0x000ea4000c1e1100 */
[----:B--2---:R-:W-:-:S04]  /*3f390*/  LOP3.LUT R33, R33, 0xff, RZ, 0xc0, !PT ;  /* 0x000000ff21217812 */ /* 0x004fc800078ec0ff */
[----:B------:R-:W-:-:S05]  /*3f3a0*/  F2FP.F16.E4M3.UNPACK_B R33, R33 ;  /* 0x00000021ff21723e */ /* 0x000fca00020006ff */
[----:B------:R-:W-:-:S05]  /*3f3b0*/  HADD2.F32 R33, -RZ, R33.H0_H0 ;  /* 0x20000021ff217230 */ /* 0x000fca0000004100 */
[----:B------:R-:W-:-:S04]  /*3f3c0*/  FMUL R33, R33, UR46 ;  /* 0x0000002e21217c20 */ /* 0x000fc80008400000 */
[----:B------:R-:W-:Y:S01]  /*3f3d0*/  FFMA R33, R159, UR47, R33 ;  /* 0x0000002f9f217c23 */ /* 0x000fe20008000021 */
[----:B------:R-:W-:Y:S01]  /*3f3e0*/  ISETP.LT.OR P5, PT, R30, 0xc9, !P3 ;  /* 0x000000c91e00780c */ /* 0x000fe20005fa1670 */
[----:B------:R-:W2:Y:S03]  /*3f3f0*/  LDL.LU R159, [R1+0x98c] ;  /* 0x00098c00019f7983 */ /* 0x000ea60000300800 */
[----:B------:R-:W-:Y:S02]  /*3f400*/  F2FP.SATFINITE.E4M3.F32.PACK_AB_MERGE_C R49, RZ, R33, RZ ;  /* 0x00000021ff31723e */ /* 0x000fe400048070ff */
[----:B------:R-:W-:-:S03]  /*3f410*/  PRMT R33, RZ, 0x7610, R33 ;  /* 0x00007610ff217816 */ /* 0x000fc60000000021 */
[----:B------:R-:W-:Y:S04]  /*3f420*/  @!P2 STG.E.U8 desc[UR52][R152.64+0xc0], R49 ;  /* 0x0000c0319800a986 */ /* 0x000fe8000c101134 */
[----:B------:R-:W3:Y:S01]  /*3f430*/  @!P4 LDG.E.U8 R33, desc[UR52][R12.64+0xc1] ;  /* 0x0000c1340c21c981 */ /* 0x000ee2000c1e1100 */
[----:B0-----:R-:W0:Y:S01]  /*3f440*/  @!P5 LDC.64 R36, c[0x0][0x5c0] ;  /* 0x00017000ff24db82 */ /* 0x001e220000000a00 */
[----:B---3--:R-:W-:-:S04]  /*3f450*/  LOP3.LUT R33, R33, 0xff, RZ, 0xc0, !PT ;  /* 0x000000ff21217812 */ /* 0x008fc800078ec0ff */
[----:B------:R-:W-:-:S05]  /*3f460*/  F2FP.F16.E4M3.UNPACK_B R33, R33 ;  /* 0x00000021ff21723e */ /* 0x000fca00020006ff */
[----:B------:R-:W-:-:S05]  /*3f470*/  HADD2.F32 R33, -RZ, R33.H0_H0 ;  /* 0x20000021ff217230 */ /* 0x000fca0000004100 */
[----:B------:R-:W-:-:S04]  /*3f480*/  FMUL R33, R33, UR46 ;  /* 0x0000002e21217c20 */ /* 0x000fc80008400000 */
[----:B------:R-:W-:Y:S01]  /*3f490*/  FFMA R33, R158, UR47, R33 ;  /* 0x0000002f9e217c23 */ /* 0x000fe20008000021 */
[----:B0-----:R-:W-:Y:S02]  /*3f4a0*/  @!P5 IADD3 R36, P6, R24, R36, RZ ;  /* 0x000000241824d210 */ /* 0x001fe40007fde0ff */
[----:B------:R-:W-:Y:S01]  /*3f4b0*/  LOP3.LUT P2, RZ, R34, 0x8000, RZ, 0xc0, !PT ;  /* 0x0000800022ff7812 */ /* 0x000fe2000784c0ff */
[----:B------:R-:W3:Y:S01]  /*3f4c0*/  LDL.LU R158, [R1+0x990] ;  /* 0x00099000019e7983 */ /* 0x000ee20000300800 */
        /* <DEDUP_REMOVED lines=12> */
[----:B0-----:R-:W-:-:S05]  /*3f590*/  F2FP.SATFINITE.E4M3.F32.PACK_AB_MERGE_C R39, RZ, R33, RZ ;  /* 0x00000021ff27723e */ /* 0x001fca00048070ff */
[----:B------:R0:W-:Y:S01]  /*3f5a0*/  @!P5 STG.E.U8 desc[UR52][R36.64+0xc8], R39 ;  /* 0x0000c8272400d986 */ /* 0x0001e2000c101134 */
[----:B------:R-:W-:Y:S02]  /*3f5b0*/  ISETP.LT.OR P5, PT, R30, 0xca, !P3 ;  /* 0x000000ca1e00780c */ /* 0x000fe40005fa1670 */
[----:B------:R-:W-:-:S11]  /*3f5c0*/  PRMT R33, RZ, 0x7610, R33 ;  /* 0x00007610ff217816 */ /* 0x000fd60000000021 */
        /* <DEDUP_REMOVED lines=13> */
[----:B------:R-:W3:Y:S02]  /*3f6a0*/  @!P2 LDG.E.U8 R33, desc[UR52][R12.64+0xc8] ;  /* 0x0000c8340c21a981 */ /* 0x000ee4000c1e1100 */
[----:B---3--:R-:W-:-:S04]  /*3f6b0*/  LOP3.LUT R33, R33, 0xff, RZ, 0xc0, !PT ;  /* 0x000000ff21217812 */ /* 0x008fc800078ec0ff */
[----:B------:R-:W-:-:S05]  /*3f6c0*/  F2FP.F16.E4M3.UNPACK_B R33, R33 ;  /* 0x00000021ff21723e */ /* 0x000fca00020006ff */
[----:B------:R-:W-:-:S05]  /*3f6d0*/  HADD2.F32 R33, -RZ, R33.H0_H0 ;  /* 0x20000021ff217230 */ /* 0x000fca0000004100 */
[----:B------:R-:W-:-:S04]  /*3f6e0*/  FMUL R33, R33, UR46 ;  /* 0x0000002e21217c20 */ /* 0x000fc80008400000 */
[----:B------:R-:W-:Y:S01]  /*3f6f0*/  FFMA R33, R158, UR47, R33 ;  /* 0x0000002f9e217c23 */ /* 0x000fe20008000021 */
[----:B------:R-:W-:Y:S01]  /*3f700*/  ISETP.LT.OR P5, PT, R30, 0xd1, !P3 ;  /* 0x000000d11e00780c */ /* 0x000fe20005fa1670 */
[----:B------:R-:W3:Y:S03]  /*3f710*/  LDL.LU R158, [R1+0x99c] ;  /* 0x00099c00019e7983 */ /* 0x000ee60000300800 */
[----:B------:R-:W-:Y:S02]  /*3f720*/  F2FP.SATFINITE.E4M3.F32.PACK_AB_MERGE_C R49, RZ, R33, RZ ;  /* 0x00000021ff31723e */ /* 0x000fe400048070ff */
[----:B------:R-:W-:-:S03]  /*3f730*/  PRMT R33, RZ, 0x7610, R33 ;  /* 0x00007610ff217816 */ /* 0x000fc60000000021 */
[----:B------:R-:W-:Y:S04]  /*3f740*/  @!P2 STG.E.U8 desc[UR52][R142.64+0xc8], R49 ;  /* 0x0000c8318e00a986 */ /* 0x000fe8000c101134 */
[----:B------:R-:W4:Y:S01]  /*3f750*/  @!P4 LDG.E.U8 R33, desc[UR52][R12.64+0xc9] ;  /* 0x0000c9340c21c981 */ /* 0x000f22000c1e1100 */
[----:B0-----:R-:W0:Y:S01]  /*3f760*/  @!P5 LDC.64 R36, c[0x0][0x5c0] ;  /* 0x00017000ff24db82 */ /* 0x001e220000000a00 */
[----:B----4-:R-:W-:-:S04]  /*3f770*/  LOP3.LUT R33, R33, 0xff, RZ, 0xc0, !PT ;  /* 0x000000ff21217812 */ /* 0x010fc800078ec0ff */
[----:B------:R-:W-:-:S05]  /*3f780*/  F2FP.F16.E4M3.UNPACK_B R33, R33 ;  /* 0x00000021ff21723e */ /* 0x000fca00020006ff */
[----:B------:R-:W-:-:S05]  /*3f790*/  HADD2.F32 R33, -RZ, R33.H0_H0 ;  /* 0x20000021ff217230 */ /* 0x000fca0000004100 */
[----:B------:R-:W-:-:S04]  /*3f7a0*/  FMUL R33, R33, UR46 ;  /* 0x0000002e21217c20 */ /* 0x000fc80008400000 */
[----:B------:R-:W-:Y:S01]  /*3f7b0*/  FFMA R33, R161, UR47, R33 ;  /* 0x0000002fa1217c23 */ /* 0x000fe20008000021 */
[----:B0-----:R-:W-:Y:S02]  /*3f7c0*/  @!P5 IADD3 R36, P6, R24, R36, RZ ;  /* 0x000000241824d210 */ /* 0x001fe40007fde0ff */
[----:B------:R-:W-:Y:S01]  /*3f7d0*/  LOP3.LUT P2, RZ, R34, 0x200, RZ, 0xc0, !PT ;  /* 0x0000020022ff7812 */ /* 0x000fe2000784c0ff */
[----:B------:R-:W4:Y:S01]  /*3f7e0*/  LDL.LU R161, [R1+0x9a0] ;  /* 0x0009a00001a17983 */ /* 0x000f220000300800 */
[----:B------:R-:W-:Y:S02]  /*3f7f0*/  F2FP.SATFINITE.E4M3.F32.PACK_AB_MERGE_C R39, RZ, R33, RZ ;  /* 0x00000021ff27723e */ /* 0x000fe400048070ff */
[----:B------:R-:W-:-:S03]  /*3f800*/  PRMT R33, RZ, 0x7610, R33 ;  /* 0x00007610ff217816 */ /* 0x000fc60000000021 */
[----:B------:R0:W-:Y:S04]  /*3f810*/  @!P4 STG.E.U8 desc[UR52][R138.64+0xc9], R39 ;  /* 0x0000c9278a00c986 */ /* 0x0001e8000c101134 */
[----:B------:R-:W2:Y:S01]  /*3f820*/  @!P5 LDG.E.U8 R33, desc[UR52][R26.64+0xd0] ;  /* 0x0000d0341a21d981 */ /* 0x000ea2000c1e1100 */
        /* <DEDUP_REMOVED lines=8> */
[----:B0-----:R-:W-:-:S05]  /*3f8b0*/  F2FP.SATFINITE.E4M3.F32.PACK_AB_MERGE_C R39, RZ, R33, RZ ;  /* 0x00000021ff27723e */ /* 0x001fca00048070ff */
[----:B------:R0:W-:Y:S01]  /*3f8c0*/  @!P5 STG.E.U8 desc[UR52][R36.64+0xd0], R39 ;  /* 0x0000d0272400d986 */ /* 0x0001e2000c101134 */
[----:B------:R-:W-:Y:S02]  /*3f8d0*/  ISETP.LT.OR P5, PT, R30, 0xd2, !P3 ;  /* 0x000000d21e00780c */ /* 0x000fe40005fa1670 */
[----:B------:R-:W-:-:S11]  /*3f8e0*/  PRMT R33, RZ, 0x7610, R33 ;  /* 0x00007610ff217816 */ /* 0x000fd60000000021 */
        /* <DEDUP_REMOVED lines=21> */
[----:B------:R-:W-:Y:S02]  /*3fa40*/  F2FP.SATFINITE.E4M3.F32.PACK_AB_MERGE_C R49, RZ, R33, RZ ;  /* 0x00000021ff31723e */ /* 0x000fe400048070ff */
[----:B------:R-:W-:-:S03]  /*3fa50*/  PRMT R33, RZ, 0x7610, R33 ;  /* 0x00007610ff217816 */ /* 0x000fc60000000021 */
[----:B------:R-:W-:Y:S04]  /*3fa60*/  @!P2 STG.E.U8 desc[UR52][R136.64+0xd0], R49 ;  /* 0x0000d0318800a986 */ /* 0x000fe8000c101134 */
[----:B------:R-:W2:Y:S01]  /*3fa70*/  @!P4 LDG.E.U8 R33, desc[UR52][R12.64+0xd1] ;  /* 0x0000d1340c21c981 */ /* 0x000ea2000c1e1100 */
[----:B0-----:R-:W0:Y:S01]  /*3fa80*/  @!P5 LDC.64 R36, c[0x0][0x5c0] ;  /* 0x00017000ff24db82 */ /* 0x001e220000000a00 */
[----:B--2---:R-:W-:-:S04]  /*3fa90*/  LOP3.LUT R33, R33, 0xff, RZ, 0xc0, !PT ;  /* 0x000000ff21217812 */ /* 0x004fc800078ec0ff */
[----:B------:R-:W-:-:S05]  /*3faa0*/  F2FP.F16.E4M3.UNPACK_B R33, R33 ;  /* 0x00000021ff21723e */ /* 0x000fca00020006ff */
[----:B------:R-:W-:-:S05]  /*3fab0*/  HADD2.F32 R33, -RZ, R33.H0_H0 ;  /* 0x20000021ff217230 */ /* 0x000fca0000004100 */
[----:B------:R-:W-:-:S04]  /*3fac0*/  FMUL R33, R33, UR46 ;  /* 0x0000002e21217c20 */ /* 0x000fc80008400000 */
[----:B------:R-:W-:Y:S01]  /*3fad0*/  FFMA R33, R159, UR47, R33 ;  /* 0x0000002f9f217c23 */ /* 0x000fe20008000021 */
[----:B0-----:R-:W-:Y:S02]  /*3fae0*/  @!P5 IADD3 R36, P6, R24, R36, RZ ;  /* 0x000000241824d210 */ /* 0x001fe40007fde0ff */
[----:B------:R-:W-:Y:S01]  /*3faf0*/  LOP3.LUT P2, RZ, R34, 0x100, RZ, 0xc0, !PT ;  /* 0x0000010022ff7812 */ /* 0x000fe2000784c0ff */
[----:B------:R-:W2:Y:S01]  /*3fb00*/  LDL.LU R159, [R1+0x9b0] ;  /* 0x0009b000019f7983 */ /* 0x000ea20000300800 */
        /* <DEDUP_REMOVED lines=50> */
[----:B------:R-:W-:Y:S02]  /*3fe30*/  F2FP.SATFINITE.E4M3.F32.PACK_AB_MERGE_C R27, RZ, R26, RZ ;  /* 0x0000001aff1b723e */ /* 0x000fe400048070ff */
[----:B------:R-:W-:-:S03]  /*3fe40*/  PRMT R26, RZ, 0x7610, R26 ;  /* 0x00007610ff1a7816 */ /* 0x000fc6000000001a */
        /* <DEDUP_REMOVED lines=8> */
[----:B------:R-:W-:Y:S02]  /*3fed0*/  LOP3.LUT P4, RZ, R2, 0x80, RZ, 0xc0, !PT ;  /* 0x0000008002ff7812 */ /* 0x000fe4000788c0ff */
[----:B-1----:R-:W-:Y:S01]  /*3fee0*/  PRMT R33, RZ, 0x7610, R33 ;  /* 0x00007610ff217816 */ /* 0x002fe20000000021 */
[----:B------:R-:W4:Y:S01]  /*3fef0*/  LDL.LU R161, [R1+0x9c4] ;  /* 0x0009c40001a17983 */ /* 0x000f220000300800 */
[----:B------:R-:W-:-:S05]  /*3ff00*/  F2FP.SATFINITE.E4M3.F32.PACK_AB_MERGE_C R13, RZ, R26, RZ ;  /* 0x0000001aff0d723e */ /* 0x000fca00048070ff */
[----:B------:R1:W-:Y:S04]  /*3ff10*/  @!P6 STG.E.U8 desc[UR52][R84.64+0xc0], R13 ;  /* 0x0000c00d5400e986 */ /* 0x0003e8000c101134 */
[----:B------:R-:W2:Y:S01]  /*3ff20*/  @!P5 LDG.E.U8 R12, desc[UR52][R14.64+0xc1] ;  /* 0x0000c1340e0cd981 */ /* 0x000ea2000c1e1100 */
[----:B------:R-:W-:Y:S02]  /*3ff30*/  PRMT R26, RZ, 0x7610, R26 ;  /* 0x00007610ff1a7816 */ /* 0x000fe4000000001a */
[----:B--2---:R-:W-:-:S04]  /*3ff40*/  LOP3.LUT R12, R12, 0xff, RZ, 0xc0, !PT ;  /* 0x000000ff0c0c7812 */ /* 0x004fc800078ec0ff */
[----:B------:R-:W-:-:S05]  /*3ff50*/  F2FP.F16.E4M3.UNPACK_B R12, R12 ;  /* 0x0000000cff0c723e */ /* 0x000fca00020006ff */
[----:B------:R-:W-:-:S05]  /*3ff60*/  HADD2.F32 R12, -RZ, R12.H0_H0 ;  /* 0x2000000cff0c7230 */ /* 0x000fca0000004100 */
[----:B------:R-:W-:-:S04]  /*3ff70*/  FMUL R12, R12, UR46 ;  /* 0x0000002e0c0c7c20 */ /* 0x000fc80008400000 */
[----:B------:R-:W-:-:S05]  /*3ff80*/  FFMA R12, R159, UR47, R12 ;  /* 0x0000002f9f0c7c23 */ /* 0x000fca000800000c */
[----:B------:R-:W-:-:S05]  /*3ff90*/  F2FP.SATFINITE.E4M3.F32.PACK_AB_MERGE_C R27, RZ, R12, RZ ;  /* 0x0000000cff1b723e */ /* 0x000fca00048070ff */
[----:B------:R2:W-:Y:S04]  /*3ffa0*/  @!P5 STG.E.U8 desc[UR52][R82.64+0xc1], R27 ;  /* 0x0000c11b5200d986 */ /* 0x0005e8000c101134 */
[----:B------:R-:W3:Y:S01]  /*3ffb0*/  @!P3 LDG.E.U8 R26, desc[UR52][R16.64+0xc0] ;  /* 0x0000c034101ab981 */ /* 0x000ee2000c1e1100 */
[----:B0-----:R-:W-:Y:S02]  /*3ffc0*/  @!P3 IADD3 R12, P5, R80, R36, RZ ;  /* 0x00000024500cb210 */ /* 0x001fe40007fbe0ff */
[----:B------:R-:W-:Y:S01]  /*3ffd0*/  LOP3.LUT P6, RZ, R2, 0x40000000, RZ, 0xc0, !PT ;  /* 0x4000000002ff7812 */ /* 0x000fe200078cc0ff */
[----:B------:R-:W4:Y:S02]  /*3ffe0*/  LDL.LU R80, [R1+0xaac] ;  /* 0x000aac0001507983 */ /* 0x000f240000300800 */
[----:B-1----:R-:W-:-:S02]  /*3fff0*/  @!P3 IMAD.X R13, R81, 0x1, R37, P5 ;  /* 0x00000001510db824 */ /* 0x002fc400028e0625 */
[----:B------:R-:W4:Y:S04]  /*40000*/  LDL.LU R81, [R1+0xaa8] ;  /* 0x000aa80001517983 */ /* 0x000f280000300800 */
[----:B------:R-:W4:Y:S01]  /*40010*/  LDL.LU R159, [R1+0x9c8] ;  /* 0x0009c800019f7983 */ /* 0x000f220000300800 */
[----:B---3--:R-:W-:-:S04]  /*40020*/  LOP3.LUT R26, R26, 0xff, RZ, 0xc0, !PT ;  /* 0x000000ff1a1a7812 */ /* 0x008fc800078ec0ff */
[----:B------:R-:W-:-:S05]  /*40030*/  F2FP.F16.E4M3.UNPACK_B R26, R26 ;  /* 0x0000001aff1a723e */ /* 0x000fca00020006ff */
[----:B------:R-:W-:-:S05]  /*40040*/  HADD2.F32 R26, -RZ, R26.H0_H0 ;  /* 0x2000001aff1a7230 */ /* 0x000fca0000004100 */
[----:B------:R-:W-:-:S04]  /*40050*/  FMUL R26, R26, UR46 ;  /* 0x0000002e1a1a7c20 */ /* 0x000fc80008400000 */
[----:B------:R-:W-:-:S05]  /*40060*/  FFMA R26, R158, UR47, R26 ;  /* 0x0000002f9e1a7c23 */ /* 0x000fca000800001a */
[----:B------:R-:W-:Y:S02]  /*40070*/  F2FP.SATFINITE.E4M3.F32.PACK_AB_MERGE_C R37, RZ, R26, RZ ;  /* 0x0000001aff25723e */ /* 0x000fe400048070ff */
[----:B--2---:R-:W0:Y:S03]  /*40080*/  @!P4 LDC.64 R26, c[0x0][0x5c0] ;  /* 0x00017000ff1acb82 */ /* 0x004e260000000a00 */
[----:B------:R1:W-:Y:S04]  /*40090*/  @!P3 STG.E.U8 desc[UR52][R12.64+0xc0], R37 ;  /* 0x0000c0250c00b986 */ /* 0x0003e8000c101134 */
[----:B------:R-:W2:Y:S01]  /*400a0*/  @!P4 LDG.E.U8 R33, desc[UR52][R16.64+0xc1] ;  /* 0x0000c1341021c981 */ /* 0x000ea2000c1e1100 */
[----:B-1----:R-:W-:-:S02]  /*400b0*/  PRMT R12, RZ, 0x7610, R12 ;  /* 0x00007610ff0c7816 */ /* 0x002fc4000000000c */
[----:B0-----:R-:W-:Y:S02]  /*400c0*/  @!P4 IADD3 R26, P5, R8, R26, RZ ;  /* 0x0000001a081ac210 */ /* 0x001fe40007fbe0ff */
[----:B------:R-:W5:Y:S04]  /*400d0*/  LDL.LU R8, [R1+0xaa4] ;  /* 0x000aa40001087983 */ /* 0x000f680000300800 */
[----:B------:R-:W3:Y:S01]  /*400e0*/  LDL.LU R158, [R1+0x9cc] ;  /* 0x0009cc00019e7983 */ /* 0x000ee20000300800 */
[----:B------:R-:W-:Y:S01]  /*400f0*/  @!P4 IMAD.X R27, R6, 0x1, R27, P5 ;  /* 0x00000001061bc824 */ /* 0x000fe200028e061b */
[----:B--2---:R-:W-:Y:S02]  /*40100*/  LOP3.LUT R33, R33, 0xff, RZ, 0xc0, !PT ;  /* 0x000000ff21217812 */ /* 0x004fe400078ec0ff */
[----:B------:R-:W-:Y:S01]  /*40110*/  LOP3.LUT P3, RZ, R2, 0x20, RZ, 0xc0, !PT ;  /* 0x0000002002ff7812 */ /* 0x000fe2000786c0ff */
[----:B------:R-:W5:Y:S01]  /*40120*/  LDL.LU R6, [R1+0xaa0] ;  /* 0x000aa00001067983 */ /* 0x000f620000300800 */
[----:B------:R-:W-:-:S05]  /*40130*/  F2FP.F16.E4M3.UNPACK_B R33, R33 ;  /* 0x00000021ff21723e */ /* 0x000fca00020006ff */
[----:B------:R-:W-:-:S05]  /*40140*/  HADD2.F32 R33, -RZ, R33.H0_H0 ;  /* 0x20000021ff217230 */ /* 0x000fca0000004100 */
[----:B------:R-:W-:Y:S01]  /*40150*/  FMUL R33, R33, UR46 ;  /* 0x0000002e21217c20 */ /* 0x000fe20008400000 */
[----:B------:R-:W-:Y:S01]  /*40160*/  LOP3.LUT P5, RZ, R2, 0x20000000, RZ, 0xc0, !PT ;  /* 0x2000000002ff7812 */ /* 0x000fe200078ac0ff */
[----:B------:R-:W0:Y:S02]  /*40170*/  @!P3 LDC.64 R36, c[0x0][0x5c0] ;  /* 0x00017000ff24bb82 */ /* 0x000e240000000a00 */
[----:B----4-:R-:W-:Y:S02]  /*40180*/  FFMA R33, R161, UR47, R33 ;  /* 0x0000002fa1217c23 */ /* 0x010fe40008000021 */
[----:B------:R-:W2:Y:S03]  /*40190*/  LDL.LU R161, [R1+0x9d0] ;  /* 0x0009d00001a17983 */ /* 0x000ea60000300800 */
[----:B------:R-:W-:-:S05]  /*401a0*/  F2FP.SATFINITE.E4M3.F32.PACK_AB_MERGE_C R33, RZ, R33, RZ ;  /* 0x00000021ff21723e */ /* 0x000fca00048070ff */
[----:B------:R1:W-:Y:S04]  /*401b0*/  @!P4 STG.E.U8 desc[UR52][R26.64+0xc1], R33 ;  /* 0x0000c1211a00c986 */ /* 0x0003e8000c101134 */
[----:B------:R-:W4:Y:S02]  /*401c0*/  @!P6 LDG.E.U8 R12, desc[UR52][R14.64+0xc8] ;  /* 0x0000c8340e0ce981 */ /* 0x000f24000c1e1100 */
[----:B----4-:R-:W-:-:S04]  /*401d0*/  LOP3.LUT R12, R12, 0xff, RZ, 0xc0, !PT ;  /* 0x000000ff0c0c7812 */ /* 0x010fc800078ec0ff */
[----:B------:R-:W-:-:S05]  /*401e0*/  F2FP.F16.E4M3.UNPACK_B R12, R12 ;  /* 0x0000000cff0c723e */ /* 0x000fca00020006ff */
[----:B------:R-:W-:-:S05]  /*401f0*/  HADD2.F32 R12, -RZ, R12.H0_H0 ;  /* 0x2000000cff0c7230 */ /* 0x000fca0000004100 */
[----:B------:R-:W-:-:S04]  /*40200*/  FMUL R12, R12, UR46 ;  /* 0x0000002e0c0c7c20 */ /* 0x000fc80008400000 */
[----:B------:R-:W-:Y:S01]  /*40210*/  FFMA R12, R159, UR47, R12 ;  /* 0x0000002f9f0c7c23 */ /* 0x000fe2000800000c */
[----:B-1----:R-:W-:Y:S02]  /*40220*/  PRMT R26, RZ, 0x7610, R26 ;  /* 0x00007610ff1a7816 */ /* 0x002fe4000000001a */
[----:B------:R-:W-:Y:S02]  /*40230*/  LOP3.LUT P4, RZ, R2, 0x2, RZ, 0xc0, !PT ;  /* 0x0000000202ff7812 */ /* 0x000fe4000788c0ff */
[----:B------:R-:W-:Y:S01]  /*40240*/  PRMT R33, RZ, 0x7610, R33 ;  /* 0x00007610ff217816 */ /* 0x000fe20000000021 */
[----:B------:R-:W4:Y:S01]  /*40250*/  LDL.LU R159, [R1+0x9d4] ;  /* 0x0009d400019f7983 */ /* 0x000f220000300800 */
        /* <DEDUP_REMOVED lines=11> */
[----:B------:R-:W2:Y:S01]  /*40310*/  @!P3 LDG.E.U8 R26, desc[UR52][R16.64+0xc8] ;  /* 0x0000c834101ab981 */ /* 0x000ea2000c1e1100 */
[----:B0-----:R-:W-:Y:S02]  /*40320*/  @!P3 IADD3 R12, P5, R5, R36, RZ ;  /* 0x00000024050cb210 */ /* 0x001fe40007fbe0ff */
[----:B------:R-:W-:Y:S01]  /*40330*/  LOP3.LUT P6, RZ, R2, 0x8000000, RZ, 0xc0, !PT ;  /* 0x0800000002ff7812 */ /* 0x000fe200078cc0ff */
[----:B------:R-:W5:Y:S02]  /*40340*/  LDL.LU R5, [R1+0xa9c] ;  /* 0x000a9c0001057983 */ /* 0x000f640000300800 */
[----:B-1----:R-:W-:-:S02]  /*40350*/  @!P3 IMAD.X R13, R4, 0x1, R37, P5 ;  /* 0x00000001040db824 */ /* 0x002fc400028e0625 */
[----:B------:R-:W5:Y:S04]  /*40360*/  LDL.LU R4, [R1+0xa98] ;  /* 0x000a980001047983 */ /* 0x000f680000300800 */
[----:B------:R-:W4:Y:S01]  /*40370*/  LDL.LU R158, [R1+0x9d8] ;  /* 0x0009d800019e7983 */ /* 0x000f220000300800 */
[----:B--2---:R-:W-:-:S04]  /*40380*/  LOP3.LUT R26, R26, 0xff, RZ, 0xc0, !PT ;  /* 0x000000ff1a1a7812 */ /* 0x004fc800078ec0ff */
[----:B------:R-:W-:-:S05]  /*40390*/  F2FP.F16.E4M3.UNPACK_B R26, R26 ;  /* 0x0000001aff1a723e */ /* 0x000fca00020006ff */
[----:B------:R-:W-:-:S05]  /*403a0*/  HADD2.F32 R26, -RZ, R26.H0_H0 ;  /* 0x2000001aff1a7230 */ /* 0x000fca0000004100 */
[----:B------:R-:W-:-:S04]  /*403b0*/  FMUL R26, R26, UR46 ;  /* 0x0000002e1a1a7c20 */ /* 0x000fc80008400000 */
[----:B------:R-:W-:Y:S02]  /*403c0*/  FFMA R26, R161, UR47, R26 ;  /* 0x0000002fa11a7c23 */ /* 0x000fe4000800001a */
[----:B------:R-:W2:Y:S03]  /*403d0*/  LDL.LU R161, [R1+0x9dc] ;  /* 0x0009dc0001a17983 */ /* 0x000ea60000300800 */
[----:B------:R-:W-:Y:S02]  /*403e0*/  F2FP.SATFINITE.E4M3.F32.PACK_AB_MERGE_C R37, RZ, R26, RZ ;  /* 0x0000001aff25723e */ /* 0x000fe400048070ff */
[----:B---3--:R-:W0:Y:S03]  /*403f0*/  @!P4 LDC.64 R26, c[0x0][0x5c0] ;  /* 0x00017000ff1acb82 */ /* 0x008e260000000a00 */
[----:B------:R1:W-:Y:S04]  /*40400*/  @!P3 STG.E.U8 desc[UR52][R12.64+0xc8], R37 ;  /* 0x0000c8250c00b986 */ /* 0x0003e8000c101134 */
[----:B------:R-:W3:Y:S01]  /*40410*/  @!P4 LDG.E.U8 R33, desc[UR52][R16.64+0xc9] ;  /* 0x0000c9341021c981 */ /* 0x000ee2000c1e1100 */
[----:B-1----:R-:W-:-:S02]  /*40420*/  PRMT R12, RZ, 0x7610, R12 ;  /* 0x00007610ff0c7816 */ /* 0x002fc4000000000c */
[----:B0-----:R-:W-:-:S05]  /*40430*/  @!P4 IADD3 R26, P5, R135, R26, RZ ;  /* 0x0000001a871ac210 */ /* 0x001fca0007fbe0ff */
[----:B------:R-:W-:Y:S01]  /*40440*/  @!P4 IMAD.X R27, R134, 0x1, R27, P5 ;  /* 0x00000001861bc824 */ /* 0x000fe200028e061b */
        /* <DEDUP_REMOVED lines=9> */
[----:B------:R0:W-:Y:S04]  /*404e0*/  @!P4 STG.E.U8 desc[UR52][R26.64+0xc9], R33 ;  /* 0x0000c9211a00c986 */ /* 0x0001e8000c101134 */
[----:B------:R-:W4:Y:S02]  /*404f0*/  @!P6 LDG.E.U8 R12, desc[UR52][R14.64+0xd0] ;  /* 0x0000d0340e0ce981 */ /* 0x000f24000c1e1100 */
[----:B------:R-:W1:Y:S01]  /*40500*/  @!P3 LDC.64 R36, c[0x0][0x5c0] ;  /* 0x00017000ff24bb82 */ /* 0x000e620000000a00 */
[----:B----4-:R-:W-:-:S04]  /*40510*/  LOP3.LUT R12, R12, 0xff, RZ, 0xc0, !PT ;  /* 0x000000ff0c0c7812 */ /* 0x010fc800078ec0ff */
[----:B------:R-:W-:-:S05]  /*40520*/  F2FP.F16.E4M3.UNPACK_B R12, R12 ;  /* 0x0000000cff0c723e */ /* 0x000fca00020006ff */
[----:B------:R-:W-:-:S05]  /*40530*/  HADD2.F32 R12, -RZ, R12.H0_H0 ;  /* 0x2000000cff0c7230 */ /* 0x000fca0000004100 */
[----:B------:R-:W-:-:S04]  /*40540*/  FMUL R12, R12, UR46 ;  /* 0x0000002e0c0c7c20 */ /* 0x000fc80008400000 */
[----:B------:R-:W-:Y:S01]  /*40550*/  FFMA R12, R158, UR47, R12 ;  /* 0x0000002f9e0c7c23 */ /* 0x000fe2000800000c */
[----:B0-----:R-:W-:Y:S02]  /*40560*/  PRMT R26, RZ, 0x7610, R26 ;  /* 0x00007610ff1a7816 */ /* 0x001fe4000000001a */
        /* <DEDUP_REMOVED lines=16> */
[----:B-1----:R-:W-:-:S05]  /*40670*/  @!P3 IADD3 R12, P5, R125, R36, RZ ;  /* 0x000000247d0cb210 */ /* 0x002fca0007fbe0ff */
[----:B0-----:R-:W-:Y:S02]  /*40680*/  @!P3 IMAD.X R13, R124, 0x1, R37, P5 ;  /* 0x000000017c0db824 */ /* 0x001fe400028e0625 */
[----:B------:R-:W0:Y:S01]  /*40690*/  @!P4 LDC.64 R36, c[0x0][0x5c0] ;  /* 0x00017000ff24cb82 */ /* 0x000e220000000a00 */
[----:B---3--:R-:W-:-:S04]  /*406a0*/  LOP3.LUT R26, R26, 0xff, RZ, 0xc0, !PT ;  /* 0x000000ff1a1a7812 */ /* 0x008fc800078ec0ff */
[----:B------:R-:W-:-:S05]  /*406b0*/  F2FP.F16.E4M3.UNPACK_B R26, R26 ;  /* 0x0000001aff1a723e */ /* 0x000fca00020006ff */
[----:B------:R-:W-:-:S05]  /*406c0*/  HADD2.F32 R26, -RZ, R26.H0_H0 ;  /* 0x2000001aff1a7230 */ /* 0x000fca0000004100 */
[----:B------:R-:W-:-:S04]  /*406d0*/  FMUL R26, R26, UR46 ;  /* 0x0000002e1a1a7c20 */ /* 0x000fc80008400000 */
[----:B------:R-:W-:Y:S01]  /*406e0*/  FFMA R26, R159, UR47, R26 ;  /* 0x0000002f9f1a7c23 */ /* 0x000fe2000800001a */
[----:B0-----:R-:W-:Y:S01]  /*406f0*/  @!P4 IADD3 R122, P5, R122, R36, RZ ;  /* 0x000000247a7ac210 */ /* 0x001fe20007fbe0ff */
[----:B------:R-:W3:Y:S03]  /*40700*/  LDL.LU R159, [R1+0x9ec] ;  /* 0x0009ec00019f7983 */ /* 0x000ee60000300800 */
[----:B----4-:R-:W-:Y:S02]  /*40710*/  F2FP.SATFINITE.E4M3.F32.PACK_AB_MERGE_C R27, RZ, R26, RZ ;  /* 0x0000001aff1b723e */ /* 0x010fe400048070ff */
[----:B------:R-:W-:-:S03]  /*40720*/  PRMT R26, RZ, 0x7610, R26 ;  /* 0x00007610ff1a7816 */ /* 0x000fc6000000001a */
[----:B------:R0:W-:Y:S04]  /*40730*/  @!P3 STG.E.U8 desc[UR52][R12.64+0xd0], R27 ;  /* 0x0000d01b0c00b986 */ /* 0x0001e8000c101134 */
[----:B------:R-:W4:Y:S01]  /*40740*/  @!P4 LDG.E.U8 R26, desc[UR52][R16.64+0xd1] ;  /* 0x0000d134101ac981 */ /* 0x000f22000c1e1100 */
[----:B------:R-:W-:Y:S01]  /*40750*/  @!P4 IMAD.X R123, R120, 0x1, R37, P5 ;  /* 0x00000001787bc824 */ /* 0x000fe200028e0625 */
[----:B0-----:R-:W-:Y:S02]  /*40760*/  PRMT R12, RZ, 0x7610, R12 ;  /* 0x00007610ff0c7816 */ /* 0x001fe4000000000c */
[----:B----4-:R-:W-:-:S04]  /*40770*/  LOP3.LUT R26, R26, 0xff, RZ, 0xc0, !PT ;  /* 0x000000ff1a1a7812 */ /* 0x010fc800078ec0ff */
[----:B------:R-:W-:-:S05]  /*40780*/  F2FP.F16.E4M3.UNPACK_B R26, R26 ;  /* 0x0000001aff1a723e */ /* 0x000fca00020006ff */
[----:B------:R-:W-:-:S05]  /*40790*/  HADD2.F32 R26, -RZ, R26.H0_H0 ;  /* 0x2000001aff1a7230 */ /* 0x000fca0000004100 */
[----:B------:R-:W-:-:S04]  /*407a0*/  FMUL R26, R26, UR46 ;  /* 0x0000002e1a1a7c20 */ /* 0x000fc80008400000 */
[----:B------:R-:W-:Y:S01]  /*407b0*/  FFMA R26, R158, UR47, R26 ;  /* 0x0000002f9e1a7c23 */ /* 0x000fe2000800001a */
[----:B------:R-:W-:Y:S02]  /*407c0*/  LOP3.LUT P5, RZ, R2, 0x800000, RZ, 0xc0, !PT ;  /* 0x0080000002ff7812 */ /* 0x000fe400078ac0ff */
[----:B------:R-:W-:Y:S01]  /*407d0*/  LOP3.LUT P3, RZ, R0, 0x1000000, RZ, 0xc0, !PT ;  /* 0x0100000000ff7812 */ /* 0x000fe2000786c0ff */
[----:B------:R-:W4:Y:S01]  /*407e0*/  LDL.LU R158, [R1+0x9f0] ;  /* 0x0009f000019e7983 */ /* 0x000f220000300800 */
[----:B------:R-:W-:-:S05]  /*407f0*/  F2FP.SATFINITE.E4M3.F32.PACK_AB_MERGE_C R13, RZ, R26, RZ ;  /* 0x0000001aff0d723e */ /* 0x000fca00048070ff */
[----:B------:R0:W-:Y:S04]  /*40800*/  @!P4 STG.E.U8 desc[UR52][R122.64+0xd1], R13 ;  /* 0x0000d10d7a00c986 */ /* 0x0001e8000c101134 */
        /* <DEDUP_REMOVED lines=9> */
[----:B------:R-:W-:Y:S02]  /*408a0*/  F2FP.SATFINITE.E4M3.F32.PACK_AB_MERGE_C R27, RZ, R12, RZ ;  /* 0x0000000cff1b723e */ /* 0x000fe400048070ff */
[----:B------:R-:W-:-:S03]  /*408b0*/  PRMT R12, RZ, 0x7610, R12 ;  /* 0x00007610ff0c7816 */ /* 0x000fc6000000000c */
[----:B------:R1:W-:Y:S04]  /*408c0*/  @!P6 STG.E.U8 desc[UR52][R72.64+0xd8], R27 ;  /* 0x0000d81b4800e986 */ /* 0x0003e8000c101134 */
[----:B------:R3:W4:Y:S02]  /*408d0*/  @!P5 LDG.E.U8 R12, desc[UR52][R14.64+0xd9] ;  /* 0x0000d9340e0cd981 */ /* 0x000724000c1e1100 */
[----:B---3--:R-:W-:Y:S02]  /*408e0*/  PRMT R14, RZ, 0x7610, R14 ;  /* 0x00007610ff0e7816 */ /* 0x008fe4000000000e */
[----:B----4-:R-:W-:-:S04]  /*408f0*/  LOP3.LUT R12, R12, 0xff, RZ, 0xc0, !PT ;  /* 0x000000ff0c0c7812 */ /* 0x010fc800078ec0ff */
[----:B------:R-:W-:-:S05]  /*40900*/  F2FP.F16.E4M3.UNPACK_B R12, R12 ;  /* 0x0000000cff0c723e */ /* 0x000fca00020006ff */
[----:B------:R-:W-:-:S05]  /*40910*/  HADD2.F32 R12, -RZ, R12.H0_H0 ;  /* 0x2000000cff0c7230 */ /* 0x000fca0000004100 */
[----:B------:R-:W-:-:S04]  /*40920*/  FMUL R12, R12, UR46 ;  /* 0x0000002e0c0c7c20 */ /* 0x000fc80008400000 */
[----:B------:R-:W-:Y:S01]  /*40930*/  FFMA R12, R159, UR47, R12 ;  /* 0x0000002f9f0c7c23 */ /* 0x000fe2000800000c */
[----:B------:R-:W-:Y:S01]  /*40940*/  LOP3.LUT P6, RZ, R2, 0x400000, RZ, 0xc0, !PT ;  /* 0x0040000002ff7812 */ /* 0x000fe200078cc0ff */
[----:B------:R-:W3:Y:S03]  /*40950*/  LDL.LU R159, [R1+0x9f8] ;  /* 0x0009f800019f7983 */ /* 0x000ee60000300800 */
[----:B------:R-:W-:Y:S02]  /*40960*/  F2FP.SATFINITE.E4M3.F32.PACK_AB_MERGE_C R33, RZ, R12, RZ ;  /* 0x0000000cff21723e */ /* 0x000fe400048070ff */
[----:B0-----:R-:W0:Y:S03]  /*40970*/  @!P3 LDC.64 R12, c[0x0][0x5c0] ;  /* 0x00017000ff0cbb82 */ /* 0x001e260000000a00 */
[----:B------:R-:W-:Y:S04]  /*40980*/  @!P5 STG.E.U8 desc[UR52][R70.64+0xd9], R33 ;  /* 0x0000d9214600d986 */ /* 0x000fe8000c101134 */
        /* <DEDUP_REMOVED lines=9> */
[----:B-1----:R-:W-:Y:S02]  /*40a20*/  F2FP.SATFINITE.E4M3.F32.PACK_AB_MERGE_C R27, RZ, R14, RZ ;  /* 0x0000000eff1b723e */ /* 0x002fe400048070ff */
[----:B------:R-:W0:Y:S03]  /*40a30*/  @!P4 LDC.64 R14, c[0x0][0x5c0] ;  /* 0x00017000ff0ecb82 */ /* 0x000e260000000a00 */
[----:B------:R1:W-:Y:S04]  /*40a40*/  @!P3 STG.E.U8 desc[UR52][R12.64+0xd8], R27 ;  /* 0x0000d81b0c00b986 */ /* 0x0003e8000c101134 */
[----:B------:R-:W2:Y:S01]  /*40a50*/  @!P4 LDG.E.U8 R26, desc[UR52][R16.64+0xd9] ;  /* 0x0000d934101ac981 */ /* 0x000ea2000c1e1100 */
[----:B-1----:R-:W-:-:S02]  /*40a60*/  PRMT R12, RZ, 0x7610, R12 ;  /* 0x00007610ff0c7816 */ /* 0x002fc4000000000c */
        /* <DEDUP_REMOVED lines=18> */
[----:B0-----:R-:W-:Y:S02]  /*40b90*/  PRMT R14, RZ, 0x7610, R14 ;  /* 0x00007610ff0e7816 */ /* 0x001fe4000000000e */
[----:B------:R-:W-:Y:S02]  /*40ba0*/  LOP3.LUT P4, RZ, R0, 0x20, RZ, 0xc0, !PT ;  /* 0x0000002000ff7812 */ /* 0x000fe4000788c0ff */
[----:B------:R-:W-:Y:S01]  /*40bb0*/  PRMT R16, RZ, 0x7610, R16 ;  /* 0x00007610ff107816 */ /* 0x000fe20000000010 */
[----:B------:R-:W3:Y:S01]  /*40bc0*/  LDL.LU R159, [R1+0xa04] ;  /* 0x000a0400019f7983 */ /* 0x000ee20000300800 */
        /* <DEDUP_REMOVED lines=12> */
[----:B------:R-:W1:Y:S03]  /*40c90*/  @!P3 LDC.64 R12, c[0x0][0x5c0] ;  /* 0x00017000ff0cbb82 */ /* 0x000e660000000a00 */
[----:B------:R3:W-:Y:S04]  /*40ca0*/  @!P5 STG.E.U8 desc[UR52][R66.64+0xc1], R15 ;  /* 0x0000c10f4200d986 */ /* 0x0007e8000c101134 */
[----:B------:R-:W2:Y:S01]  /*40cb0*/  @!P3 LDG.E.U8 R14, desc[UR52][R20.64+0xc0] ;  /* 0x0000c034140eb981 */ /* 0x000ea2000c1e1100 */
[----:B-1----:R-:W-:-:S05]  /*40cc0*/  @!P3 IADD3 R12, P5, R51, R12, RZ ;  /* 0x0000000c330cb210 */ /* 0x002fca0007fbe0ff */
[----:B------:R-:W-:Y:S01]  /*40cd0*/  @!P3 IMAD.X R13, R50, 0x1, R13, P5 ;  /* 0x00000001320db824 */ /* 0x000fe200028e060d */
[----:B--2---:R-:W-:-:S04]  /*40ce0*/  LOP3.LUT R14, R14, 0xff, RZ, 0xc0, !PT ;  /* 0x000000ff0e0e7812 */ /* 0x004fc800078ec0ff */
[----:B------:R-:W-:-:S05]  /*40cf0*/  F2FP.F16.E4M3.UNPACK_B R14, R14 ;  /* 0x0000000eff0e723e */ /* 0x000fca00020006ff */
[----:B------:R-:W-:-:S05]  /*40d00*/  HADD2.F32 R14, -RZ, R14.H0_H0 ;  /* 0x2000000eff0e7230 */ /* 0x000fca0000004100 */
[----:B------:R-:W-:-:S04]  /*40d10*/  FMUL R14, R14, UR46 ;  /* 0x0000002e0e0e7c20 */ /* 0x000fc80008400000 */
[----:B------:R-:W-:Y:S02]  /*40d20*/  FFMA R14, R161, UR47, R14 ;  /* 0x0000002fa10e7c23 */ /* 0x000fe4000800000e */
[----:B------:R-:W2:Y:S03]  /*40d30*/  LDL.LU R161, [R1+0xa0c] ;  /* 0x000a0c0001a17983 */ /* 0x000ea60000300800 */
[----:B0-----:R-:W-:Y:S02]  /*40d40*/  F2FP.SATFINITE.E4M3.F32.PACK_AB_MERGE_C R17, RZ, R14, RZ ;  /* 0x0000000eff11723e */ /* 0x001fe400048070ff */
        /* <DEDUP_REMOVED lines=21> */
[C---:B------:R-:W-:Y:S02]  /*40ea0*/  LOP3.LUT P4, RZ, R7.reuse, 0x200000, RZ, 0xc0, !PT ;  /* 0x0020000007ff7812 */ /* 0x040fe4000788c0ff */
[----:B0-----:R-:W-:Y:S02]  /*40eb0*/  PRMT R14, RZ, 0x7610, R14 ;  /* 0x00007610ff0e7816 */ /* 0x001fe4000000000e */
[----:B------:R-:W-:Y:S02]  /*40ec0*/  LOP3.LUT P3, RZ, R7, 0x400000, RZ, 0xc0, !PT ;  /* 0x0040000007ff7812 */ /* 0x000fe4000786c0ff */
[----:B------:R-:W-:Y:S02]  /*40ed0*/  PRMT R16, RZ, 0x7610, R16 ;  /* 0x00007610ff107816 */ /* 0x000fe40000000010 */
[----:B------:R-:W-:Y:S02]  /*40ee0*/  F2FP.SATFINITE.E4M3.F32.PACK_AB_MERGE_C R17, RZ, R12, RZ ;  /* 0x0000000cff11723e */ /* 0x000fe400048070ff */
[----:B------:R-:W-:Y:S01]  /*40ef0*/  PRMT R12, RZ, 0x7610, R12 ;  /* 0x00007610ff0c7816 */ /* 0x000fe2000000000c */
[----:B------:R-:W4:Y:S04]  /*40f00*/  LDL.LU R158, [R1+0xa14] ;  /* 0x000a1400019e7983 */ /* 0x000f280000300800 */
        /* <DEDUP_REMOVED lines=10> */
[----:B------:R-:W1:Y:S03]  /*40fb0*/  @!P4 LDC.64 R12, c[0x0][0x5c0] ;  /* 0x00017000ff0ccb82 */ /* 0x000e660000000a00 */
[----:B------:R4:W-:Y:S04]  /*40fc0*/  @!P5 STG.E.U8 desc[UR52][R62.64+0xc9], R15 ;  /* 0x0000c90f3e00d986 */ /* 0x0009e8000c101134 */
[----:B------:R-:W3:Y:S01]  /*40fd0*/  @!P4 LDG.E.U8 R14, desc[UR52][R20.64+0xc8] ;  /* 0x0000c834140ec981 */ /* 0x000ee2000c1e1100 */
[----:B-1----:R-:W-:-:S05]  /*40fe0*/  @!P4 IADD3 R12, P5, R45, R12, RZ ;  /* 0x0000000c2d0cc210 */ /* 0x002fca0007fbe0ff */
        /* <DEDUP_REMOVED lines=9> */
[----:B----4-:R-:W0:Y:S03]  /*41080*/  @!P3 LDC.64 R14, c[0x0][0x5c0] ;  /* 0x00017000ff0ebb82 */ /* 0x010e260000000a00 */
[----:B------:R1:W-:Y:S04]  /*41090*/  @!P4 STG.E.U8 desc[UR52][R12.64+0xc8], R17 ;  /* 0x0000c8110c00c986 */ /* 0x0003e8000c101134 */
[----:B------:R-:W4:Y:S01]  /*410a0*/  @!P3 LDG.E.U8 R16, desc[UR52][R20.64+0xc9] ;  /* 0x0000c9341410b981 */ /* 0x000f22000c1e1100 */
[----:B-1----:R-:W-:-:S02]  /*410b0*/  PRMT R12, RZ, 0x7610, R12 ;  /* 0x00007610ff0c7816 */ /* 0x002fc4000000000c */
        /* <DEDUP_REMOVED lines=20> */
[----:B------:R-:W-:Y:S02]  /*41200*/  F2FP.SATFINITE.E4M3.F32.PACK_AB_MERGE_C R17, RZ, R12, RZ ;  /* 0x0000000cff11723e */ /* 0x000fe400048070ff */
[----:B------:R-:W-:-:S03]  /*41210*/  PRMT R12, RZ, 0x7610, R12 ;  /* 0x00007610ff0c7816 */ /* 0x000fc6000000000c */
[----:B------:R1:W-:Y:S04]  /*41220*/  @!P6 STG.E.U8 desc[UR52][R60.64+0xd0], R17 ;  /* 0x0000d0113c00e986 */ /* 0x0003e8000c101134 */
[----:B------:R-:W3:Y:S02]  /*41230*/  @!P5 LDG.E.U8 R12, desc[UR52][R18.64+0xd1] ;  /* 0x0000d134120cd981 */ /* 0x000ee4000c1e1100 */
[----:B0-----:R-:W0:Y:S01]  /*41240*/  @!P1 LDC.64 R14, c[0x0][0x5c0] ;  /* 0x00017000ff0e9b82 */ /* 0x001e220000000a00 */
[----:B---3--:R-:W-:-:S04]  /*41250*/  LOP3.LUT R12, R12, 0xff, RZ, 0xc0, !PT ;  /* 0x000000ff0c0c7812 */ /* 0x008fc800078ec0ff */
[----:B------:R-:W-:-:S05]  /*41260*/  F2FP.F16.E4M3.UNPACK_B R12, R12 ;  /* 0x0000000cff0c723e */ /* 0x000fca00020006ff */
[----:B------:R-:W-:-:S05]  /*41270*/  HADD2.F32 R12, -RZ, R12.H0_H0 ;  /* 0x2000000cff0c7230 */ /* 0x000fca0000004100 */
[----:B------:R-:W-:-:S04]  /*41280*/  FMUL R12, R12, UR46 ;  /* 0x0000002e0c0c7c20 */ /* 0x000fc80008400000 */
[----:B------:R-:W-:Y:S01]  /*41290*/  FFMA R12, R159, UR47, R12 ;  /* 0x0000002f9f0c7c23 */ /* 0x000fe2000800000c */
[----:B------:R-:W-:Y:S01]  /*412a0*/  LOP3.LUT P6, RZ, R2, 0x4000, RZ, 0xc0, !PT ;  /* 0x0000400002ff7812 */ /* 0x000fe200078cc0ff */
[----:B------:R-:W3:Y:S03]  /*412b0*/  LDL.LU R159, [R1+0xa28] ;  /* 0x000a2800019f7983 */ /* 0x000ee60000300800 */
[----:B------:R-:W-:Y:S02]  /*412c0*/  F2FP.SATFINITE.E4M3.F32.PACK_AB_MERGE_C R27, RZ, R12, RZ ;  /* 0x0000000cff1b723e */ /* 0x000fe400048070ff */
[----:B------:R-:W4:Y:S03]  /*412d0*/  @!P2 LDC.64 R12, c[0x0][0x5c0] ;  /* 0x00017000ff0cab82 */ /* 0x000f260000000a00 */
[----:B------:R2:W-:Y:S04]  /*412e0*/  @!P5 STG.E.U8 desc[UR52][R58.64+0xd1], R27 ;  /* 0x0000d11b3a00d986 */ /* 0x0005e8000c101134 */
[----:B------:R-:W2:Y:S01]  /*412f0*/  @!P2 LDG.E.U8 R16, desc[UR52][R20.64+0xd0] ;  /* 0x0000d0341410a981 */ /* 0x000ea2000c1e1100 */
[----:B----4-:R-:W-:-:S05]  /*41300*/  @!P2 IADD3 R12, P3, R41, R12, RZ ;  /* 0x0000000c290ca210 */ /* 0x010fca0007f7e0ff */
[----:B------:R-:W-:Y:S01]  /*41310*/  @!P2 IMAD.X R13, R40, 0x1, R13, P3 ;  /* 0x00000001280da824 */ /* 0x000fe200018e060d */
[----:B--2---:R-:W-:-:S04]  /*41320*/  LOP3.LUT R16, R16, 0xff, RZ, 0xc0, !PT ;  /* 0x000000ff10107812 */ /* 0x004fc800078ec0ff */
[----:B------:R-:W-:-:S05]  /*41330*/  F2FP.F16.E4M3.UNPACK_B R16, R16 ;  /* 0x00000010ff10723e */ /* 0x000fca00020006ff */
[----:B------:R-:W-:-:S05]  /*41340*/  HADD2.F32 R16, -RZ, R16.H0_H0 ;  /* 0x20000010ff107230 */ /* 0x000fca0000004100 */
[----:B------:R-:W-:-:S04]  /*41350*/  FMUL R16, R16, UR46 ;  /* 0x0000002e10107c20 */ /* 0x000fc80008400000 */
[----:B------:R-:W-:Y:S01]  /*41360*/  FFMA R16, R158, UR47, R16 ;  /* 0x0000002f9e107c23 */ /* 0x000fe20008000010 */
[----:B0-----:R-:W-:Y:S02]  /*41370*/  @!P1 IADD3 R14, P3, R35, R14, RZ ;  /* 0x0000000e230e9210 */ /* 0x001fe40007f7e0ff */
[----:B------:R-:W-:Y:S01]  /*41380*/  ISETP.GE.AND P5, PT, R9, 0x101, PT ;  /* 0x000001010900780c */ /* 0x000fe20003fa6270 */
[----:B------:R-:W2:Y:S01]  /*41390*/  LDL.LU R158, [R1+0xa2c] ;  /* 0x000a2c00019e7983 */ /* 0x000ea20000300800 */
[----:B-1----:R-:W-:Y:S02]  /*413a0*/  F2FP.SATFINITE.E4M3.F32.PACK_AB_MERGE_C R17, RZ, R16, RZ ;  /* 0x00000010ff11723e */ /* 0x002fe400048070ff */
        /* <DEDUP_REMOVED lines=13> */
[----:B------:R-:W-:Y:S02]  /*41480*/  ISETP.LT.OR P2, PT, R30, 0xda, !P5 ;  /* 0x000000da1e00780c */ /* 0x000fe40006f41670 */
[----:B0-----:R-:W-:-:S11]  /*41490*/  PRMT R12, RZ, 0x7610, R12 ;  /* 0x00007610ff0c7816 */ /* 0x001fd6000000000c */
[----:B-1----:R-:W0:Y:S01]  /*414a0*/  @!P2 LDC.64 R14, c[0x0][0x5c0] ;  /* 0x00017000ff0eab82 */ /* 0x002e220000000a00 */
[----:B----4-:R-:W-:-:S04]  /*414b0*/  LOP3.LUT R16, R16, 0xff, RZ, 0xc0, !PT ;  /* 0x000000ff10107812 */ /* 0x010fc800078ec0ff */
[----:B------:R-:W-:-:S05]  /*414c0*/  F2FP.F16.E4M3.UNPACK_B R16, R16 ;  /* 0x00000010ff10723e */ /* 0x000fca00020006ff */
[----:B------:R-:W-:-:S05]  /*414d0*/  HADD2.F32 R16, -RZ, R16.H0_H0 ;  /* 0x20000010ff107230 */ /* 0x000fca0000004100 */
[----:B------:R-:W-:-:S04]  /*414e0*/  FMUL R16, R16, UR46 ;  /* 0x0000002e10107c20 */ /* 0x000fc80008400000 */
[----:B---3--:R-:W-:Y:S02]  /*414f0*/  FFMA R16, R159, UR47, R16 ;  /* 0x0000002f9f107c23 */ /* 0x008fe40008000010 */
[----:B------:R-:W3:Y:S03]  /*41500*/  LDL.LU R159, [R1+0xa30] ;  /* 0x000a3000019f7983 */ /* 0x000ee60000300800 */
[----:B------:R-:W-:-:S05]  /*41510*/  F2FP.SATFINITE.E4M3.F32.PACK_AB_MERGE_C R17, RZ, R16, RZ ;  /* 0x00000010ff11723e */ /* 0x000fca00048070ff */
[----:B------:R1:W-:Y:S04]  /*41520*/  @!P6 STG.E.U8 desc[UR52][R56.64+0xd8], R17 ;  /* 0x0000d8113800e986 */ /* 0x0003e8000c101134 */
[----:B------:R-:W4:Y:S01]  /*41530*/  @!P2 LDG.E.U8 R12, desc[UR52][R18.64+0xd9] ;  /* 0x0000d934120ca981 */ /* 0x000f22000c1e1100 */
[----:B------:R-:W-:Y:S02]  /*41540*/  ISETP.GE.AND P6, PT, R9, 0x109, PT ;  /* 0x000001090900780c */ /* 0x000fe40003fc6270 */
[----:B----4-:R-:W-:-:S04]  /*41550*/  LOP3.LUT R12, R12, 0xff, RZ, 0xc0, !PT ;  /* 0x000000ff0c0c7812 */ /* 0x010fc800078ec0ff */
[----:B------:R-:W-:-:S05]  /*41560*/  F2FP.F16.E4M3.UNPACK_B R12, R12 ;  /* 0x0000000cff0c723e */ /* 0x000fca00020006ff */
[----:B------:R-:W-:Y:S01]  /*41570*/  HADD2.F32 R13, -RZ, R12.H0_H0 ;  /* 0x2000000cff0d7230 */ /* 0x000fe20000004100 */
[----:B0-----:R-:W-:-:S04]  /*41580*/  @!P2 IADD3 R12, P1, P3, R24, UR11, R14 ;  /* 0x0000000b180cac10 */ /* 0x001fc8000fb3e00e */
[----:B------:R-:W-:Y:S01]  /*41590*/  FMUL R14, R13, UR46 ;  /* 0x0000002e0d0e7c20 */ /* 0x000fe20008400000 */
[----:B------:R-:W-:Y:S02]  /*415a0*/  @!P2 IADD3.X R13, R31, UR10, R15, P1, P3 ;  /* 0x0000000a1f0dac10 */ /* 0x000fe40008fe640f */
[----:B------:R-:W-:Y:S01]  /*415b0*/  ISETP.LT.OR P1, PT, R30, 0xd9, !P6 ;  /* 0x000000d91e00780c */ /* 0x000fe20007721670 */
[----:B--2---:R-:W-:Y:S01]  /*415c0*/  FFMA R14, R158, UR47, R14 ;  /* 0x0000002f9e0e7c23 */ /* 0x004fe2000800000e */
[----:B-1----:R-:W-:Y:S02]  /*415d0*/  IMAD.U32 R17, RZ, RZ, UR8 ;  /* 0x00000008ff117e24 */ /* 0x002fe4000f8e00ff */
[----:B------:R-:W-:Y:S01]  /*415e0*/  IMAD.U32 R16, RZ, RZ, UR7 ;  /* 0x00000007ff107e24 */ /* 0x000fe2000f8e00ff */
[----:B------:R-:W-:Y:S01]  /*415f0*/  ISETP.LT.OR P4, PT, R30, 0xda, !P6 ;  /* 0x000000da1e00780c */ /* 0x000fe20007781670 */
[----:B------:R-:W2:Y:S01]  /*41600*/  LDL.LU R158, [R1+0xa34] ;  /* 0x000a3400019e7983 */ /* 0x000ea20000300800 */
[----:B------:R-:W-:-:S02]  /*41610*/  F2FP.SATFINITE.E4M3.F32.PACK_AB_MERGE_C R15, RZ, R14, RZ ;  /* 0x0000000eff0f723e */ /* 0x000fc400048070ff */
[----:B------:R-:W-:-:S03]  /*41620*/  PRMT R14, RZ, 0x7610, R14 ;  /* 0x00007610ff0e7816 */ /* 0x000fc6000000000e */
[----:B------:R0:W-:Y:S04]  /*41630*/  @!P2 STG.E.U8 desc[UR52][R12.64+0xd9], R15 ;  /* 0x0000d90f0c00a986 */ /* 0x0001e8000c101134 */
[----:B------:R-:W4:Y:S01]  /*41640*/  @!P1 LDG.E.U8 R14, desc[UR52][R20.64+0xd8] ;  /* 0x0000d834140e9981 */ /* 0x000f22000c1e1100 */
[----:B------:R-:W0:Y:S01]  /*41650*/  @!P1 LDC.64 R18, c[0x0][0x5c0] ;  /* 0x00017000ff129b82 */ /* 0x000e220000000a00 */
[----:B------:R-:W-:-:S04]  /*41660*/  @!P1 IADD3 R17, P2, P3, R17, UR11, R24 ;  /* 0x0000000b11119c10 */ /* 0x000fc8000fb5e018 */
[----:B------:R-:W-:Y:S02]  /*41670*/  @!P1 IADD3.X R16, R16, UR10, R31, P2, P3 ;  /* 0x0000000a10109c10 */ /* 0x000fe400097e641f */
[----:B0-----:R-:W-:-:S05]  /*41680*/  @!P1 IADD3 R12, P2, R17, R18, RZ ;  /* 0x00000012110c9210 */ /* 0x001fca0007f5e0ff */
[----:B------:R-:W-:Y:S02]  /*41690*/  @!P1 IMAD.X R13, R16, 0x1, R19, P2 ;  /* 0x00000001100d9824 */ /* 0x000fe400010e0613 */
[----:B------:R-:W0:Y:S01]  /*416a0*/  @!P4 LDC.64 R18, c[0x0][0x5c0] ;  /* 0x00017000ff12cb82 */ /* 0x000e220000000a00 */
[----:B----4-:R-:W-:-:S04]  /*416b0*/  LOP3.LUT R14, R14, 0xff, RZ, 0xc0, !PT ;  /* 0x000000ff0e0e7812 */ /* 0x010fc800078ec0ff */
[----:B------:R-:W-:-:S05]  /*416c0*/  F2FP.F16.E4M3.UNPACK_B R14, R14 ;  /* 0x0000000eff0e723e */ /* 0x000fca00020006ff */
[----:B------:R-:W-:-:S05]  /*416d0*/  HADD2.F32 R14, -RZ, R14.H0_H0 ;  /* 0x2000000eff0e7230 */ /* 0x000fca0000004100 */
[----:B------:R-:W-:-:S04]  /*416e0*/  FMUL R14, R14, UR46 ;  /* 0x0000002e0e0e7c20 */ /* 0x000fc80008400000 */
[----:B---3--:R-:W-:Y:S01]  /*416f0*/  FFMA R14, R159, UR47, R14 ;  /* 0x0000002f9f0e7c23 */ /* 0x008fe2000800000e */
[----:B------:R-:W-:Y:S02]  /*41700*/  IMAD.U32 R17, RZ, RZ, UR8 ;  /* 0x00000008ff117e24 */ /* 0x000fe4000f8e00ff */
[----:B------:R-:W-:Y:S01]  /*41710*/  IMAD.U32 R16, RZ, RZ, UR7 ;  /* 0x00000007ff107e24 */ /* 0x000fe2000f8e00ff */
[----:B------:R-:W3:Y:S01]  /*41720*/  LDL.LU R159, [R1+0xa38] ;  /* 0x000a3800019f7983 */ /* 0x000ee20000300800 */
[----:B------:R-:W-:Y:S02]  /*41730*/  F2FP.SATFINITE.E4M3.F32.PACK_AB_MERGE_C R15, RZ, R14, RZ ;  /* 0x0000000eff0f723e */ /* 0x000fe400048070ff */
[----:B------:R-:W-:-:S03]  /*41740*/  PRMT R14, RZ, 0x7610, R14 ;  /* 0x00007610ff0e7816 */ /* 0x000fc6000000000e */
[----:B------:R0:W-:Y:S04]  /*41750*/  @!P1 STG.E.U8 desc[UR52][R12.64+0xd8], R15 ;  /* 0x0000d80f0c009986 */ /* 0x0001e8000c101134 */
[----:B------:R-:W4:Y:S01]  /*41760*/  @!P4 LDG.E.U8 R14, desc[UR52][R20.64+0xd9] ;  /* 0x0000d934140ec981 */ /* 0x000f22000c1e1100 */
[----:B------:R-:W-:Y:S02]  /*41770*/  @!P4 IADD3 R17, P2, P3, R17, UR11, R24 ;  /* 0x0000000b1111cc10 */ /* 0x000fe4000fb5e018 */
[----:B------:R-:W-:Y:S02]  /*41780*/  ISETP.LT.OR P1, PT, R30, 0xc1, !P0 ;  /* 0x000000c11e00780c */ /* 0x000fe40004721670 */
[----:B------:R-:W-:Y:S02]  /*41790*/  @!P4 IADD3.X R16, R16, UR10, R31, P2, P3 ;  /* 0x0000000a1010cc10 */ /* 0x000fe400097e641f */
[----:B0-----:R-:W-:-:S05]  /*417a0*/  @!P4 IADD3 R12, P2, R17, R18, RZ ;  /* 0x00000012110cc210 */ /* 0x001fca0007f5e0ff */
[----:B------:R-:W-:-:S04]  /*417b0*/  @!P4 IMAD.X R13, R16, 0x1, R19, P2 ;  /* 0x00000001100dc824 */ /* 0x000fc800010e0613 */
[----:B------:R-:W0:Y:S01]  /*417c0*/  @!P1 LDC.64 R18, c[0x0][0x5c0] ;  /* 0x00017000ff129b82 */ /* 0x000e220000000a00 */
[----:B----4-:R-:W-:-:S04]  /*417d0*/  LOP3.LUT R14, R14, 0xff, RZ, 0xc0, !PT ;  /* 0x000000ff0e0e7812 */ /* 0x010fc800078ec0ff */
[----:B------:R-:W-:-:S05]  /*417e0*/  F2FP.F16.E4M3.UNPACK_B R14, R14 ;  /* 0x0000000eff0e723e */ /* 0x000fca00020006ff */
[----:B------:R-:W-:-:S05]  /*417f0*/  HADD2.F32 R14, -RZ, R14.H0_H0 ;  /* 0x2000000eff0e7230 */ /* 0x000fca0000004100 */
[----:B------:R-:W-:-:S04]  /*41800*/  FMUL R14, R14, UR46 ;  /* 0x0000002e0e0e7c20 */ /* 0x000fc80008400000 */
[----:B--2---:R-:W-:Y:S01]  /*41810*/  FFMA R14, R158, UR47, R14 ;  /* 0x0000002f9e0e7c23 */ /* 0x004fe2000800000e */
[----:B------:R-:W-:Y:S01]  /*41820*/  ISETP.LT.OR P2, PT, R30, 0xc2, !P0 ;  /* 0x000000c21e00780c */ /* 0x000fe20004741670 */
[----:B------:R-:W2:Y:S03]  /*41830*/  LDL.LU R158, [R1+0xa3c] ;  /* 0x000a3c00019e7983 */ /* 0x000ea60000300800 */
[----:B------:R-:W-:Y:S02]  /*41840*/  F2FP.SATFINITE.E4M3.F32.PACK_AB_MERGE_C R17, RZ, R14, RZ ;  /* 0x0000000eff11723e */ /* 0x000fe400048070ff */
[----:B------:R-:W-:-:S03]  /*41850*/  PRMT R14, RZ, 0x7610, R14 ;  /* 0x00007610ff0e7816 */ /* 0x000fc6000000000e */
[----:B------:R1:W-:Y:S04]  /*41860*/  @!P4 STG.E.U8 desc[UR52][R12.64+0xd9], R17 ;  /* 0x0000d9110c00c986 */ /* 0x0003e8000c101134 */
[----:B------:R-:W4:Y:S01]  /*41870*/  @!P1 LDG.E.U8 R14, desc[UR52][R22.64+0xc0] ;  /* 0x0000c034160e9981 */ /* 0x000f22000c1e1100 */
[----:B-1----:R-:W-:Y:S02]  /*41880*/  @!P1 IMAD.MOV.U32 R12, RZ, RZ, R24 ;  /* 0x000000ffff0c9224 */ /* 0x002fe400078e0018 */
[----:B------:R-:W-:Y:S01]  /*41890*/  @!P1 IMAD.MOV.U32 R13, RZ, RZ, R31 ;  /* 0x000000ffff0d9224 */ /* 0x000fe200078e001f */
[----:B----4-:R-:W-:-:S04]  /*418a0*/  LOP3.LUT R14, R14, 0xff, RZ, 0xc0, !PT ;  /* 0x000000ff0e0e7812 */ /* 0x010fc800078ec0ff */
[----:B------:R-:W-:-:S05]  /*418b0*/  F2FP.F16.E4M3.UNPACK_B R14, R14 ;  /* 0x0000000eff0e723e */ /* 0x000fca00020006ff */
[----:B------:R-:W-:-:S05]  /*418c0*/  HADD2.F32 R14, -RZ, R14.H0_H0 ;  /* 0x2000000eff0e7230 */ /* 0x000fca0000004100 */
[----:B------:R-:W-:Y:S01]  /*418d0*/  FMUL R16, R14, UR46 ;  /* 0x0000002e0e107c20 */ /* 0x000fe20008400000 */
[----:B------:R-:W-:-:S04]  /*418e0*/  @!P1 IMAD.WIDE.U32 R14, R10, 0x180, R12 ;  /* 0x000001800a0e9825 */ /* 0x000fc800078e000c */
[----:B------:R-:W-:Y:S02]  /*418f0*/  @!P1 IMAD R13, R11, 0x180, RZ ;  /* 0x000001800b0d9824 */ /* 0x000fe400078e02ff */
[----:B---3--:R-:W-:Y:S01]  /*41900*/  FFMA R16, R159, UR47, R16 ;  /* 0x0000002f9f107c23 */ /* 0x008fe20008000010 */
[----:B0-----:R-:W-:Y:S02]  /*41910*/  @!P1 IADD3 R12, P3, R14, R18, RZ ;  /* 0x000000120e0c9210 */ /* 0x001fe40007f7e0ff */
[----:B------:R-:W-:Y:S02]  /*41920*/  PRMT R14, RZ, 0x7610, R14 ;  /* 0x00007610ff0e7816 */ /* 0x000fe4000000000e */
[----:B------:R-:W-:Y:S02]  /*41930*/  ISETP.GE.AND P6, PT, R9, 0x189, PT ;  /* 0x000001890900780c */ /* 0x000fe40003fc6270 */
[----:B------:R-:W-:Y:S02]  /*41940*/  F2FP.SATFINITE.E4M3.F32.PACK_AB_MERGE_C R17, RZ, R16, RZ ;  /* 0x00000010ff11723e */ /* 0x000fe400048070ff */
[----:B------:R-:W-:Y:S01]  /*41950*/  @!P1 IADD3.X R13, R19, R15, R13, P3, !PT ;  /* 0x0000000f130d9210 */ /* 0x000fe20001ffe40d */
[----:B------:R-:W3:Y:S01]  /*41960*/  LDL.LU R159, [R1+0xa40] ;  /* 0x000a4000019f7983 */ /* 0x000ee20000300800 */
[----:B------:R-:W0:Y:S01]  /*41970*/  @!P2 LDC.64 R18, c[0x0][0x5c0] ;  /* 0x00017000ff12ab82 */ /* 0x000e220000000a00 */
[----:B------:R-:W-:-:S02]  /*41980*/  @!P2 IMAD R9, R11, 0x180, RZ ;  /* 0x000001800b09a824 */ /* 0x000fc400078e02ff */
[----:B------:R-:W4:Y:S04]  /*41990*/  LDL.LU R161, [R1+0xa44] ;  /* 0x000a440001a17983 */ /* 0x000f280000300800 */
[----:B------:R1:W-:Y:S04]  /*419a0*/  @!P1 STG.E.U8 desc[UR52][R12.64+0xc0], R17 ;  /* 0x0000c0110c009986 */ /* 0x0003e8000c101134 */
[----:B------:R-:W2:Y:S01]  /*419b0*/  @!P2 LDG.E.U8 R14, desc[UR52][R22.64+0xc1] ;  /* 0x0000c134160ea981 */ /* 0x000ea2000c1e1100 */
[----:B------:R-:W-:Y:S01]  /*419c0*/  ISETP.LT.OR P1, PT, R30, 0xc1, !P6 ;  /* 0x000000c11e00780c */ /* 0x000fe20007721670 */
[----:B-1----:R-:W-:-:S02]  /*419d0*/  @!P2 IMAD.MOV.U32 R12, RZ, RZ, R24 ;  /* 0x000000ffff0ca224 */ /* 0x002fc400078e0018 */
[----:B------:R-:W-:-:S10]  /*419e0*/  @!P2 IMAD.MOV.U32 R13, RZ, RZ, R31 ;  /* 0x000000ffff0da224 */ /* 0x000fd400078e001f */
[----:B------:R-:W1:Y:S01]  /*419f0*/  @!P1 LDC.64 R20, c[0x0][0x5c0] ;  /* 0x00017000ff149b82 */ /* 0x000e620000000a00 */
[----:B--2---:R-:W-:-:S04]  /*41a00*/  LOP3.LUT R14, R14, 0xff, RZ, 0xc0, !PT ;  /* 0x000000ff0e0e7812 */ /* 0x004fc800078ec0ff */
[----:B------:R-:W-:-:S05]  /*41a10*/  F2FP.F16.E4M3.UNPACK_B R14, R14 ;  /* 0x0000000eff0e723e */ /* 0x000fca00020006ff */
[----:B------:R-:W-:-:S05]  /*41a20*/  HADD2.F32 R14, -RZ, R14.H0_H0 ;  /* 0x2000000eff0e7230 */ /* 0x000fca0000004100 */
[----:B------:R-:W-:Y:S01]  /*41a30*/  FMUL R16, R14, UR46 ;  /* 0x0000002e0e107c20 */ /* 0x000fe20008400000 */
[----:B------:R-:W-:-:S04]  /*41a40*/  @!P2 IMAD.WIDE.U32 R14, R10, 0x180, R12 ;  /* 0x000001800a0ea825 */ /* 0x000fc800078e000c */
[----:B------:R-:W-:Y:S01]  /*41a50*/  FFMA R16, R158, UR47, R16 ;  /* 0x0000002f9e107c23 */ /* 0x000fe20008000010 */
[----:B0-----:R-:W-:-:S04]  /*41a60*/  @!P2 IADD3 R12, P3, R14, R18, RZ ;  /* 0x000000120e0ca210 */ /* 0x001fc80007f7e0ff */
[----:B------:R-:W-:Y:S02]  /*41a70*/  F2FP.SATFINITE.E4M3.F32.PACK_AB_MERGE_C R17, RZ, R16, RZ ;  /* 0x00000010ff11723e */ /* 0x000fe400048070ff */
[--C-:B------:R-:W-:Y:S02]  /*41a80*/  @!P2 IADD3.X R13, R19, R15, R9.reuse, P3, !PT ;  /* 0x0000000f130da210 */ /* 0x100fe40001ffe409 */
[----:B------:R-:W-:-:S03]  /*41a90*/  PRMT R9, RZ, 0x7610, R9 ;  /* 0x00007610ff097816 */ /* 0x000fc60000000009 */
[----:B------:R0:W-:Y:S04]  /*41aa0*/  @!P2 STG.E.U8 desc[UR52][R12.64+0xc1], R17 ;  /* 0x0000c1110c00a986 */ /* 0x0001e8000c101134 */
[----:B------:R-:W2:Y:S01]  /*41ab0*/  @!P1 LDG.E.U8 R9, desc[UR52][R28.64+0xc0] ;  /* 0x0000c0341c099981 */ /* 0x000ea2000c1e1100 */
[----:B------:R-:W-:Y:S01]  /*41ac0*/  @!P1 IMAD R19, R11, 0x180, RZ ;  /* 0x000001800b139824 */ /* 0x000fe200078e02ff */
[----:B------:R-:W-:Y:S01]  /*41ad0*/  ISETP.LT.OR P2, PT, R30, 0xc2, !P6 ;  /* 0x000000c21e00780c */ /* 0x000fe20007741670 */
[----:B0-----:R-:W-:Y:S02]  /*41ae0*/  @!P1 IMAD.MOV.U32 R12, RZ, RZ, R24 ;  /* 0x000000ffff0c9224 */ /* 0x001fe400078e0018 */
[----:B------:R-:W-:Y:S02]  /*41af0*/  @!P1 IMAD.MOV.U32 R13, RZ, RZ, R31 ;  /* 0x000000ffff0d9224 */ /* 0x000fe400078e001f */
[----:B------:R-:W-:-:S04]  /*41b00*/  @!P1 IMAD.WIDE.U32 R14, R10, 0x180, R12 ;  /* 0x000001800a0e9825 */ /* 0x000fc800078e000c */
[----:B------:R-:W-:Y:S01]  /*41b10*/  @!P1 IMAD.IADD R12, R15, 0x1, R19 ;  /* 0x000000010f0c9824 */ /* 0x000fe200078e0213 */
[----:B-1----:R-:W-:-:S04]  /*41b20*/  @!P1 IADD3 R14, P3, P4, R14, UR8, R20 ;  /* 0x000000080e0e9c10 */ /* 0x002fc8000fc7e014 */
[----:B------:R-:W-:Y:S02]  /*41b30*/  @!P1 IADD3.X R15, R12, UR7, R21, P3, P4 ;  /* 0x000000070c0f9c10 */ /* 0x000fe40009fe8415 */
[----:B------:R-:W0:Y:S01]  /*41b40*/  @!P2 LDC.64 R20, c[0x0][0x5c0] ;  /* 0x00017000ff14ab82 */ /* 0x000e220000000a00 */
[----:B--2---:R-:W-:-:S04]  /*41b50*/  LOP3.LUT R9, R9, 0xff, RZ, 0xc0, !PT ;  /* 0x000000ff09097812 */ /* 0x004fc800078ec0ff */
[----:B------:R-:W-:-:S05]  /*41b60*/  F2FP.F16.E4M3.UNPACK_B R9, R9 ;  /* 0x00000009ff09723e */ /* 0x000fca00020006ff */
[----:B------:R-:W-:-:S05]  /*41b70*/  HADD2.F32 R9, -RZ, R9.H0_H0 ;  /* 0x20000009ff097230 */ /* 0x000fca0000004100 */
[----:B------:R-:W-:-:S04]  /*41b80*/  FMUL R9, R9, UR46 ;  /* 0x0000002e09097c20 */ /* 0x000fc80008400000 */
[----:B---3--:R-:W-:Y:S01]  /*41b90*/  FFMA R9, R159, UR47, R9 ;  /* 0x0000002f9f097c23 */ /* 0x008fe20008000009 */
[----:B------:R-:W-:Y:S02]  /*41ba0*/  @!P2 IMAD.MOV.U32 R12, RZ, RZ, R24 ;  /* 0x000000ffff0ca224 */ /* 0x000fe400078e0018 */
[----:B------:R-:W-:Y:S02]  /*41bb0*/  @!P2 IMAD.MOV.U32 R13, RZ, RZ, R31 ;  /* 0x000000ffff0da224 */ /* 0x000fe400078e001f */
[----:B------:R-:W-:Y:S01]  /*41bc0*/  @!P2 IMAD R19, R11, 0x180, RZ ;  /* 0x000001800b13a824 */ /* 0x000fe200078e02ff */
[----:B------:R-:W2:Y:S01]  /*41bd0*/  LDL.LU R159, [R1+0xa48] ;  /* 0x000a4800019f7983 */ /* 0x000ea20000300800 */
[----:B------:R-:W-:Y:S02]  /*41be0*/  F2FP.SATFINITE.E4M3.F32.PACK_AB_MERGE_C R17, RZ, R9, RZ ;  /* 0x00000009ff11723e */ /* 0x000fe400048070ff */
[----:B------:R-:W-:Y:S01]  /*41bf0*/  PRMT R9, RZ, 0x7610, R9 ;  /* 0x00007610ff097816 */ /* 0x000fe20000000009 */
[----:B------:R-:W-:Y:S01]  /*41c00*/  @!P2 IMAD.WIDE.U32 R12, R10, 0x180, R12 ;  /* 0x000001800a0ca825 */ /* 0x000fe200078e000c */
[----:B------:R-:W3:Y:S04]  /*41c10*/  LDL.LU R158, [R1+0xa4c] ;  /* 0x000a4c00019e7983 */ /* 0x000ee80000300800 */
[----:B------:R1:W-:Y:S04]  /*41c20*/  @!P1 STG.E.U8 desc[UR52][R14.64+0xc0], R17 ;  /* 0x0000c0110e009986 */ /* 0x0003e8000c101134 */
[----:B------:R-:W4:Y:S01]  /*41c30*/  @!P2 LDG.E.U8 R9, desc[UR52][R28.64+0xc1] ;  /* 0x0000c1341c09a981 */ /* 0x000f22000c1e1100 */
[----:B------:R-:W-:-:S02]  /*41c40*/  ISETP.LT.OR P1, PT, R30, 0xc9, !P0 ;  /* 0x000000c91e00780c */ /* 0x000fc40004721670 */
[----:B0-----:R-:W-:Y:S01]  /*41c50*/  @!P2 IADD3 R12, P3, P4, R12, UR8, R20 ;  /* 0x000000080c0cac10 */ /* 0x001fe2000fc7e014 */
[----:B-1----:R-:W-:-:S10]  /*41c60*/  @!P2 IMAD.IADD R14, R13, 0x1, R19 ;  /* 0x000000010d0ea824 */ /* 0x002fd400078e0213 */
[----:B------:R-:W0:Y:S01]  /*41c70*/  @!P1 LDC.64 R18, c[0x0][0x5c0] ;  /* 0x00017000ff129b82 */ /* 0x000e220000000a00 */
[----:B------:R-:W-:Y:S02]  /*41c80*/  @!P2 IADD3.X R13, R14, UR7, R21, P3, P4 ;  /* 0x000000070e0dac10 */ /* 0x000fe40009fe8415 */
        /* <DEDUP_REMOVED lines=9> */
[----:B------:R-:W-:Y:S01]  /*41d20*/  ISETP.LT.OR P2, PT, R30, 0xca, !P0 ;  /* 0x000000ca1e00780c */ /* 0x000fe20004741670 */
[----:B-1----:R-:W-:Y:S02]  /*41d30*/  @!P1 IMAD.MOV.U32 R12, RZ, RZ, R24 ;  /* 0x000000ffff0c9224 */ /* 0x002fe400078e0018 */
[----:B------:R-:W-:Y:S02]  /*41d40*/  @!P1 IMAD.MOV.U32 R13, RZ, RZ, R31 ;  /* 0x000000ffff0d9224 */ /* 0x000fe400078e001f */
[----:B------:R-:W-:-:S04]  /*41d50*/  @!P1 IMAD.WIDE.U32 R14, R10, 0x180, R12 ;  /* 0x000001800a0e9825 */ /* 0x000fc800078e000c */
[----:B------:R-:W-:Y:S01]  /*41d60*/  @!P1 IMAD R13, R11, 0x180, RZ ;  /* 0x000001800b0d9824 */ /* 0x000fe200078e02ff */
[----:B0-----:R-:W-:-:S04]  /*41d70*/  @!P1 IADD3 R12, P3, R14, R18, RZ ;  /* 0x000000120e0c9210 */ /* 0x001fc80007f7e0ff */
[----:B------:R-:W-:Y:S02]  /*41d80*/  @!P1 IADD3.X R13, R19, R15, R13, P3, !PT ;  /* 0x0000000f130d9210 */ /* 0x000fe40001ffe40d */
[----:B------:R-:W0:Y:S01]  /*41d90*/  @!P2 LDC.64 R18, c[0x0][0x5c0] ;  /* 0x00017000ff12ab82 */ /* 0x000e220000000a00 */
[----:B----4-:R-:W-:-:S04]  /*41da0*/  LOP3.LUT R9, R9, 0xff, RZ, 0xc0, !PT ;  /* 0x000000ff09097812 */ /* 0x010fc800078ec0ff */
[----:B------:R-:W-:-:S05]  /*41db0*/  F2FP.F16.E4M3.UNPACK_B R9, R9 ;  /* 0x00000009ff09723e */ /* 0x000fca00020006ff */
[----:B------:R-:W-:-:S05]  /*41dc0*/  HADD2.F32 R9, -RZ, R9.H0_H0 ;  /* 0x20000009ff097230 */ /* 0x000fca0000004100 */
[----:B------:R-:W-:-:S04]  /*41dd0*/  FMUL R9, R9, UR46 ;  /* 0x0000002e09097c20 */ /* 0x000fc80008400000 */
[----:B--2---:R-:W-:Y:S02]  /*41de0*/  FFMA R9, R159, UR47, R9 ;  /* 0x0000002f9f097c23 */ /* 0x004fe40008000009 */
[----:B------:R-:W2:Y:S04]  /*41df0*/  LDL.LU R159, [R1+0xa50] ;  /* 0x000a5000019f7983 */ /* 0x000ea80000300800 */
[----:B------:R-:W4:Y:S01]  /*41e00*/  LDL.LU R161, [R1+0xa54] ;  /* 0x000a540001a17983 */ /* 0x000f220000300800 */
[----:B------:R-:W-:Y:S02]  /*41e10*/  F2FP.SATFINITE.E4M3.F32.PACK_AB_MERGE_C R17, RZ, R9, RZ ;  /* 0x00000009ff11723e */ /* 0x000fe400048070ff */
[----:B------:R-:W-:-:S03]  /*41e20*/  PRMT R9, RZ, 0x7610, R9 ;  /* 0x00007610ff097816 */ /* 0x000fc60000000009 */
[----:B------:R1:W-:Y:S04]  /*41e30*/  @!P1 STG.E.U8 desc[UR52][R12.64+0xc8], R17 ;  /* 0x0000c8110c009986 */ /* 0x0003e8000c101134 */
[----:B------:R-:W3:Y:S01]  /*41e40*/  @!P2 LDG.E.U8 R9, desc[UR52][R22.64+0xc9] ;  /* 0x0000c9341609a981 */ /* 0x000ee2000c1e1100 */
[----:B------:R-:W-:Y:S01]  /*41e50*/  ISETP.LT.OR P1, PT, R30, 0xc9, !P6 ;  /* 0x000000c91e00780c */ /* 0x000fe20007721670 */
[----:B-1----:R-:W-:Y:S02]  /*41e60*/  @!P2 IMAD.MOV.U32 R12, RZ, RZ, R24 ;  /* 0x000000ffff0ca224 */ /* 0x002fe400078e0018 */
[----:B------:R-:W-:-:S10]  /*41e70*/  @!P2 IMAD.MOV.U32 R13, RZ, RZ, R31 ;  /* 0x000000ffff0da224 */ /* 0x000fd400078e001f */
[----:B------:R-:W1:Y:S01]  /*41e80*/  @!P1 LDC.64 R20, c[0x0][0x5c0] ;  /* 0x00017000ff149b82 */ /* 0x000e620000000a00 */
[----:B------:R-:W-:-:S04]  /*41e90*/  @!P2 IMAD.WIDE.U32 R14, R10, 0x180, R12 ;  /* 0x000001800a0ea825 */ /* 0x000fc800078e000c */
[----:B------:R-:W-:Y:S01]  /*41ea0*/  @!P2 IMAD R13, R11, 0x180, RZ ;  /* 0x000001800b0da824 */ /* 0x000fe200078e02ff */
[----:B0-----:R-:W-:-:S04]  /*41eb0*/  @!P2 IADD3 R12, P3, R14, R18, RZ ;  /* 0x000000120e0ca210 */ /* 0x001fc80007f7e0ff */
[----:B------:R-:W-:Y:S02]  /*41ec0*/  @!P2 IADD3.X R13, R19, R15, R13, P3, !PT ;  /* 0x0000000f130da210 */ /* 0x000fe40001ffe40d */
        /* <DEDUP_REMOVED lines=18> */
[----:B---3--:R-:W-:-:S04]  /*41ff0*/  LOP3.LUT R9, R9, 0xff, RZ, 0xc0, !PT ;  /* 0x000000ff09097812 */ /* 0x008fc800078ec0ff */
[----:B------:R-:W-:-:S05]  /*42000*/  F2FP.F16.E4M3.UNPACK_B R9, R9 ;  /* 0x00000009ff09723e */ /* 0x000fca00020006ff */
[----:B------:R-:W-:-:S05]  /*42010*/  HADD2.F32 R9, -RZ, R9.H0_H0 ;  /* 0x20000009ff097230 */ /* 0x000fca0000004100 */
[----:B------:R-:W-:-:S04]  /*42020*/  FMUL R9, R9, UR46 ;  /* 0x0000002e09097c20 */ /* 0x000fc80008400000 */
[----:B--2---:R-:W-:Y:S01]  /*42030*/  FFMA R9, R159, UR47, R9 ;  /* 0x0000002f9f097c23 */ /* 0x004fe20008000009 */
        /* <DEDUP_REMOVED lines=111> */
[----:B------:R-:W2:Y:S03]  /*42730*/  LDL.LU R159, [R1+0xa70] ;  /* 0x000a7000019f7983 */ /* 0x000ea60000300800 */
[----:B------:R-:W-:Y:S02]  /*42740*/  F2FP.SATFINITE.E4M3.F32.PACK_AB_MERGE_C R17, RZ, R9, RZ ;  /* 0x00000009ff11723e */ /* 0x000fe400048070ff */
[----:B------:R-:W-:-:S03]  /*42750*/  PRMT R9, RZ, 0x7610, R9 ;  /* 0x00007610ff097816 */ /* 0x000fc60000000009 */
[----:B------:R1:W-:Y:S04]  /*42760*/  @!P1 STG.E.U8 desc[UR52][R12.64+0xd8], R17 ;  /* 0x0000d8110c009986 */ /* 0x0003e8000c101134 */
[----:B------:R-:W4:Y:S01]  /*42770*/  @!P0 LDG.E.U8 R9, desc[UR52][R22.64+0xd9] ;  /* 0x0000d93416098981 */ /* 0x000f22000c1e1100 */
        /* <DEDUP_REMOVED lines=8> */
[----:B----4-:R-:W-:-:S04]  /*42800*/  LOP3.LUT R9, R9, 0xff, RZ, 0xc0, !PT ;  /* 0x000000ff09097812 */ /* 0x010fc800078ec0ff */
[----:B------:R-:W-:-:S05]  /*42810*/  F2FP.F16.E4M3.UNPACK_B R9, R9 ;  /* 0x00000009ff09723e */ /* 0x000fca00020006ff */
[----:B------:R-:W-:-:S05]  /*42820*/  HADD2.F32 R9, -RZ, R9.H0_H0 ;  /* 0x20000009ff097230 */ /* 0x000fca0000004100 */
[----:B------:R-:W-:-:S04]  /*42830*/  FMUL R9, R9, UR46 ;  /* 0x0000002e09097c20 */ /* 0x000fc80008400000 */
[----:B---3--:R-:W-:-:S05]  /*42840*/  FFMA R9, R158, UR47, R9 ;  /* 0x0000002f9e097c23 */ /* 0x008fca0008000009 */
[----:B------:R-:W-:Y:S02]  /*42850*/  F2FP.SATFINITE.E4M3.F32.PACK_AB_MERGE_C R17, RZ, R9, RZ ;  /* 0x00000009ff11723e */ /* 0x000fe400048070ff */
[----:B------:R-:W-:-:S03]  /*42860*/  PRMT R9, RZ, 0x7610, R9 ;  /* 0x00007610ff097816 */ /* 0x000fc60000000009 */
[----:B------:R0:W-:Y:S04]  /*42870*/  @!P0 STG.E.U8 desc[UR52][R12.64+0xd9], R17 ;  /* 0x0000d9110c008986 */ /* 0x0001e8000c101134 */
[----:B------:R-:W3:Y:S01]  /*42880*/  @!P1 LDG.E.U8 R9, desc[UR52][R28.64+0xd8] ;  /* 0x0000d8341c099981 */ /* 0x000ee2000c1e1100 */
[----:B------:R-:W-:Y:S02]  /*42890*/  @!P1 IMAD R19, R11, 0x180, RZ ;  /* 0x000001800b139824 */ /* 0x000fe400078e02ff */
[----:B0-----:R-:W-:Y:S02]  /*428a0*/  @!P1 IMAD.MOV.U32 R12, RZ, RZ, R24 ;  /* 0x000000ffff0c9224 */ /* 0x001fe400078e0018 */
[----:B------:R-:W-:Y:S02]  /*428b0*/  @!P1 IMAD.MOV.U32 R13, RZ, RZ, R31 ;  /* 0x000000ffff0d9224 */ /* 0x000fe400078e001f */
[----:B------:R-:W-:-:S04]  /*428c0*/  @!P1 IMAD.WIDE.U32 R14, R10, 0x180, R12 ;  /* 0x000001800a0e9825 */ /* 0x000fc800078e000c */
[----:B------:R-:W-:Y:S01]  /*428d0*/  @!P1 IMAD.IADD R16, R15, 0x1, R19 ;  /* 0x000000010f109824 */ /* 0x000fe200078e0213 */
[----:B-1----:R-:W-:-:S04]  /*428e0*/  @!P1 IADD3 R14, P0, P2, R14, UR8, R20 ;  /* 0x000000080e0e9c10 */ /* 0x002fc8000fa1e014 */
[----:B------:R-:W-:Y:S02]  /*428f0*/  @!P1 IADD3.X R15, R16, UR7, R21, P0, P2 ;  /* 0x00000007100f9c10 */ /* 0x000fe400087e4415 */
[----:B------:R-:W-:Y:S01]  /*42900*/  ISETP.LT.OR P0, PT, R30, 0xda, !P6 ;  /* 0x000000da1e00780c */ /* 0x000fe20007701670 */
[----:B------:R-:W-:Y:S01]  /*42910*/  BSSY B1, `(.L_x_37) ;  /* 0x000000b000017945 */ /* 0x000fe20003800000 */
[----:B---3--:R-:W-:-:S04]  /*42920*/  LOP3.LUT R9, R9, 0xff, RZ, 0xc0, !PT ;  /* 0x000000ff09097812 */ /* 0x008fc800078ec0ff */
[----:B------:R-:W-:-:S05]  /*42930*/  F2FP.F16.E4M3.UNPACK_B R9, R9 ;  /* 0x00000009ff09723e */ /* 0x000fca00020006ff */
[----:B------:R-:W-:-:S05]  /*42940*/  HADD2.F32 R9, -RZ, R9.H0_H0 ;  /* 0x20000009ff097230 */ /* 0x000fca0000004100 */
[----:B------:R-:W-:-:S04]  /*42950*/  FMUL R9, R9, UR46 ;  /* 0x0000002e09097c20 */ /* 0x000fc80008400000 */
[----:B--2---:R-:W-:-:S05]  /*42960*/  FFMA R9, R159, UR47, R9 ;  /* 0x0000002f9f097c23 */ /* 0x004fca0008000009 */
[----:B------:R-:W-:-:S05]  /*42970*/  F2FP.SATFINITE.E4M3.F32.PACK_AB_MERGE_C R13, RZ, R9, RZ ;  /* 0x00000009ff0d723e */ /* 0x000fca00048070ff */
[----:B------:R0:W-:Y:S01]  /*42980*/  @!P1 STG.E.U8 desc[UR52][R14.64+0xd8], R13 ;  /* 0x0000d80d0e009986 */ /* 0x0001e2000c101134 */
[----:B------:R-:W-:Y:S01]  /*42990*/  PRMT R9, RZ, 0x7610, R9 ;  /* 0x00007610ff097816 */ /* 0x000fe20000000009 */
[----:B------:R-:W-:Y:S06]  /*429a0*/  @P0 BRA `(.L_x_38) ;  /* 0x0000000000040947 */ /* 0x000fec0003800000 */
[----:B------:R1:W5:Y:S02]  /*429b0*/  LDG.E.U8 R9, desc[UR52][R28.64+0xd9] ;  /* 0x0000d9341c097981 */ /* 0x000364000c1e1100 */
.L_x_38:
[----:B------:R-:W-:Y:S05]  /*429c0*/  BSYNC B1 ;  /* 0x0000000000017941 */ /* 0x000fea0003800000 */
.L_x_37:
[----:B------:R-:W-:Y:S05]  /*429d0*/  @P0 BRA `(.L_x_39) ;  /* 0x00000168008c0947 */ /* 0x000fea0003800000 */
[----:B------:R-:W2:Y:S01]  /*429e0*/  LDL.LU R12, [R1+0xa74] ;  /* 0x000a7400010c7983 */ /* 0x000ea20000300800 */
[----:B-----5:R-:W-:Y:S01]  /*429f0*/  LOP3.LUT R9, R9, 0xff, RZ, 0xc0, !PT ;  /* 0x000000ff09097812 */ /* 0x020fe200078ec0ff */
[----:B------:R-:W-:Y:S01]  /*42a00*/  IMAD.MOV.U32 R30, RZ, RZ, R24 ;  /* 0x000000ffff1e7224 */ /* 0x000fe200078e0018 */
[----:B------:R-:W-:Y:S01]  /*42a10*/  ULDC.64 UR12, c[0x0][0x5c0] ;  /* 0x00017000000c7ab9 */ /* 0x000fe20000000a00 */
[----:B------:R-:W-:Y:S01]  /*42a20*/  IMAD R11, R11, 0x180, RZ ;  /* 0x000001800b0b7824 */ /* 0x000fe200078e02ff */
[----:B------:R-:W-:Y:S01]  /*42a30*/  F2FP.F16.E4M3.UNPACK_B R9, R9 ;  /* 0x00000009ff09723e */ /* 0x000fe200020006ff */
[----:B------:R-:W-:-:S04]  /*42a40*/  IMAD.WIDE.U32 R30, R10, 0x180, R30 ;  /* 0x000001800a1e7825 */ /* 0x000fc800078e001e */
[----:B------:R-:W-:Y:S02]  /*42a50*/  HADD2.F32 R9, -RZ, R9.H0_H0 ;  /* 0x20000009ff097230 */ /* 0x000fe40000004100 */
[----:B0-----:R-:W-:Y:S02]  /*42a60*/  IMAD.U32 R13, RZ, RZ, UR12 ;  /* 0x0000000cff0d7e24 */ /* 0x001fe4000f8e00ff */
[----:B------:R-:W-:Y:S02]  /*42a70*/  IMAD.IADD R11, R31, 0x1, R11 ;  /* 0x000000011f0b7824 */ /* 0x000fe400078e020b */
[----:B------:R-:W-:Y:S01]  /*42a80*/  FMUL R9, R9, UR46 ;  /* 0x0000002e09097c20 */ /* 0x000fe20008400000 */
[----:B------:R-:W-:Y:S01]  /*42a90*/  IMAD.U32 R10, RZ, RZ, UR13 ;  /* 0x0000000dff0a7e24 */ /* 0x000fe2000f8e00ff */
[----:B------:R-:W-:-:S04]  /*42aa0*/  IADD3 R30, P0, P1, R30, UR8, R13 ;  /* 0x000000081e1e7c10 */ /* 0x000fc8000f91e00d */
[----:B------:R-:W-:Y:S01]  /*42ab0*/  IADD3.X R31, R11, UR7, R10, P0, P1 ;  /* 0x000000070b1f7c10 */ /* 0x000fe200087e240a */
[----:B--2---:R-:W-:-:S05]  /*42ac0*/  FFMA R9, R12, UR47, R9 ;  /* 0x0000002f0c097c23 */ /* 0x004fca0008000009 */
[----:B------:R-:W-:-:S05]  /*42ad0*/  F2FP.SATFINITE.E4M3.F32.PACK_AB_MERGE_C R9, RZ, R9, RZ ;  /* 0x00000009ff09723e */ /* 0x000fca00048070ff */
[----:B------:R2:W-:Y:S01]  /*42ae0*/  STG.E.U8 desc[UR52][R30.64+0xd9], R9 ;  /* 0x0000d9091e007986 */ /* 0x0005e2000c101134 */
[----:B------:R-:W-:Y:S05]  /*42af0*/  BRA `(.L_x_39) ;  /* 0x0000016800447947 */ /* 0x000fea0003800000 */
.L_x_36:
[C---:B------:R-:W-:Y:S01]  /*42b00*/  ISETP.GE.AND P4, PT, R9.reuse, 0x1, PT ;  /* 0x000000010900780c */ /* 0x040fe20003f86270 */
[----:B------:R-:W2:Y:S03]  /*42b10*/  LDL.LU R44, [R1+0x3c0] ;  /* 0x0003c000012c7983 */ /* 0x000ea60000300800 */
[----:B------:R-:W-:Y:S01]  /*42b20*/  ISETP.LT.OR P1, PT, R30, 0x1, !P4 ;  /* 0x000000011e00780c */ /* 0x000fe20006721670 */
[----:B------:R-:W-:Y:S01]  /*42b30*/  FMUL R12, R12, UR47 ;  /* 0x0000002f0c0c7c20 */ /* 0x000fe20008400000 */
[----:B------:R-:W-:Y:S02]  /*42b40*/  ISETP.LT.OR P0, PT, R30, 0x2, !P4 ;  /* 0x000000021e00780c */ /* 0x000fe40006701670 */
[----:B------:R-:W-:Y:S01]  /*42b50*/  ISETP.GE.AND P6, PT, R9, 0x9, PT ;  /* 0x000000090900780c */ /* 0x000fe20003fc6270 */
[----:B------:R-:W-:Y:S01]  /*42b60*/  FMUL R28, R13, UR47 ;  /* 0x0000002f0d1c7c20 */ /* 0x000fe20008400000 */
[----:B------:R-:W-:Y:S01]  /*42b70*/  FMUL R14, R14, UR47 ;  /* 0x0000002f0e0e7c20 */ /* 0x000fe20008400000 */
[----:B------:R-:W-:Y:S01]  /*42b80*/  FMUL R15, R15, UR47 ;  /* 0x0000002f0f0f7c20 */ /* 0x000fe20008400000 */
[----:B------:R-:W-:Y:S01]  /*42b90*/  FMUL R16, R16, UR47 ;  /* 0x0000002f10107c20 */ /* 0x000fe20008400000 */
[----:B------:R-:W-:Y:S01]  /*42ba0*/  FMUL R17, R17, UR47 ;  /* 0x0000002f11117c20 */ /* 0x000fe20008400000 */
[----:B------:R-:W-:Y:S01]  /*42bb0*/  FMUL R18, R18, UR47 ;  /* 0x0000002f12127c20 */ /* 0x000fe20008400000 */
[----:B-1---5:R-:W-:Y:S01]  /*42bc0*/  LOP3.LUT R0, R0, 0xfffeffff, RZ, 0xc0, !PT ;  /* 0xfffeffff00007812 */ /* 0x022fe200078ec0ff */
[----:B------:R-:W-:Y:S01]  /*42bd0*/  FMUL R19, R19, UR47 ;  /* 0x0000002f13137c20 */ /* 0x000fe20008400000 */
[----:B------:R-:W0:Y:S01]  /*42be0*/  @!P1 LDC.64 R26, c[0x0][0x5c0] ;  /* 0x00017000ff1a9b82 */ /* 0x000e220000000a00 */
[----:B------:R-:W-:-:S02]  /*42bf0*/  F2FP.SATFINITE.E4M3.F32.PACK_AB_MERGE_C R12, RZ, R12, RZ ;  /* 0x0000000cff0c723e */ /* 0x000fc400048070ff */
[----:B------:R-:W-:Y:S01]  /*42c00*/  LOP3.LUT R7, R7, 0xfffffff7, RZ, 0xc0, !PT ;  /* 0xfffffff707077812 */ /* 0x000fe200078ec0ff */
[----:B------:R-:W-:Y:S01]  /*42c10*/  FMUL R20, R20, UR47 ;  /* 0x0000002f14147c20 */ /* 0x000fe20008400000 */
[----:B------:R-:W-:Y:S01]  /*42c20*/  FMUL R21, R21, UR47 ;  /* 0x0000002f15157c20 */ /* 0x000fe20008400000 */
[----:B------:R-:W-:Y:S01]  /*42c30*/  FMUL R22, R22, UR47 ;  /* 0x0000002f16167c20 */ /* 0x000fe20008400000 */
[----:B------:R-:W-:Y:S01]  /*42c40*/  FMUL R23, R23, UR47 ;  /* 0x0000002f17177c20 */ /* 0x000fe20008400000 */
[----:B------:R-:W-:Y:S01]  /*42c50*/  FMUL R232, R232, UR47 ;  /* 0x0000002fe8e87c20 */ /* 0x000fe20008400000 */
[----:B------:R-:W-:Y:S01]  /*42c60*/  FMUL R233, R233, UR47 ;  /* 0x0000002fe9e97c20 */ /* 0x000fe20008400000 */
[----:B------:R-:W3:Y:S01]  /*42c70*/  LDL.LU R45, [R1+0x3c4] ;  /* 0x0003c400012d7983 */ /* 0x000ee20000300800 */
[----:B------:R-:W-:Y:S01]  /*42c80*/  F2FP.SATFINITE.E4M3.F32.PACK_AB_MERGE_C R28, RZ, R28, RZ ;  /* 0x0000001cff1c723e */ /* 0x000fe200048070ff */
[----:B------:R-:W-:Y:S01]  /*42c90*/  FMUL R234, R234, UR47 ;  /* 0x0000002feaea7c20 */ /* 0x000fe20008400000 */
[----:B------:R-:W-:Y:S01]  /*42ca0*/  F2FP.SATFINITE.E4M3.F32.PACK_AB_MERGE_C R14, RZ, R14, RZ ;  /* 0x0000000eff0e723e */ /* 0x000fe200048070ff */
[----:B------:R-:W-:Y:S01]  /*42cb0*/  FMUL R235, R235, UR47 ;  /* 0x0000002febeb7c20 */ /* 0x000fe20008400000 */
[----:B------:R-:W-:Y:S01]  /*42cc0*/  F2FP.SATFINITE.E4M3.F32.PACK_AB_MERGE_C R15, RZ, R15, RZ ;  /* 0x0000000fff0f723e */ /* 0x000fe200048070ff */
[----:B------:R-:W-:Y:S01]  /*42cd0*/  FMUL R236, R236, UR47 ;  /* 0x0000002fecec7c20 */ /* 0x000fe20008400000 */
[----:B------:R-:W-:Y:S01]  /*42ce0*/  F2FP.SATFINITE.E4M3.F32.PACK_AB_MERGE_C R16, RZ, R16, RZ ;  /* 0x00000010ff10723e */ /* 0x000fe200048070ff */
[----:B------:R-:W4:Y:S01]  /*42cf0*/  LDL.LU R46, [R1+0x3c8] ;  /* 0x0003c800012e7983 */ /* 0x000f220000300800 */
[----:B------:R-:W-:Y:S01]  /*42d00*/  ISETP.LT.OR P5, PT, R30, 0x11, !P6 ;  /* 0x000000111e00780c */ /* 0x000fe200077a1670 */
[----:B------:R-:W-:Y:S01]  /*42d10*/  FMUL R237, R237, UR47 ;  /* 0x0000002feded7c20 */ /* 0x000fe20008400000 */
[----:B------:R-:W-:-:S02]  /*42d20*/  F2FP.SATFINITE.E4M3.F32.PACK_AB_MERGE_C R17, RZ, R17, RZ ;  /* 0x00000011ff11723e */ /* 0x000fc400048070ff */
[----:B------:R-:W-:Y:S02]  /*42d30*/  F2FP.SATFINITE.E4M3.F32.PACK_AB_MERGE_C R18, RZ, R18, RZ ;  /* 0x00000012ff12723e */ /* 0x000fe400048070ff */
[----:B0-----:R-:W-:Y:S02]  /*42d40*/  @!P1 IADD3 R26, P2, R24, R26, RZ ;  /* 0x0000001a181a9210 */ /* 0x001fe40007f5e0ff */
[----:B------:R-:W-:Y:S02]  /*42d50*/  @P4 LOP3.LUT R0, R0, 0x10000, RZ, 0xfc, !PT ;  /* 0x0001000000004812 */ /* 0x000fe400078efcff */
[----:B------:R-:W-:Y:S01]  /*42d60*/  F2FP.SATFINITE.E4M3.F32.PACK_AB_MERGE_C R19, RZ, R19, RZ ;  /* 0x00000013ff13723e */ /* 0x000fe200048070ff */
[----:B------:R-:W-:Y:S01]  /*42d70*/  @!P1 IMAD.X R27, R31, 0x1, R27, P2 ;  /* 0x000000011f1b9824 */ /* 0x000fe200010e061b */
[----:B------:R-:W-:Y:S02]  /*42d80*/  LOP3.LUT R0, R0, 0xffff7fff, RZ, 0xc0, !PT ;  /* 0xffff7fff00007812 */ /* 0x000fe400078ec0ff */
[----:B------:R-:W-:-:S02]  /*42d90*/  F2FP.SATFINITE.E4M3.F32.PACK_AB_MERGE_C R20, RZ, R20, RZ ;  /* 0x00000014ff14723e */ /* 0x000fc400048070ff */
[----:B------:R0:W-:Y:S01]  /*42da0*/  @!P1 STG.E.U8 desc[UR52][R26.64], R12 ;  /* 0x0000000c1a009986 */ /* 0x0001e2000c101134 */
[----:B------:R-:W-:Y:S02]  /*42db0*/  ISETP.LT.OR P1, PT, R30, 0x1, !P6 ;  /* 0x000000011e00780c */ /* 0x000fe40007721670 */
[----:B------:R-:W-:Y:S02]  /*42dc0*/  @P6 LOP3.LUT R0, R0, 0x8000, RZ, 0xfc, !PT ;  /* 0x0000800000006812 */ /* 0x000fe400078efcff */
[----:B------:R-:W-:Y:S02]  /*42dd0*/  F2FP.SATFINITE.E4M3.F32.PACK_AB_MERGE_C R21, RZ, R21, RZ ;  /* 0x00000015ff15723e */ /* 0x000fe400048070ff */
[----:B------:R-:W-:Y:S02]  /*42de0*/  F2FP.SATFINITE.E4M3.F32.PACK_AB_MERGE_C R22, RZ, R22, RZ ;  /* 0x00000016ff16723e */ /* 0x000fe400048070ff */
[----:B------:R-:W-:Y:S02]  /*42df0*/  F2FP.SATFINITE.E4M3.F32.PACK_AB_MERGE_C R23, RZ, R23, RZ ;  /* 0x00000017ff17723e */ /* 0x000fe400048070ff */
[----:B------:R-:W-:Y:S01]  /*42e00*/  F2FP.SATFINITE.E4M3.F32.PACK_AB_MERGE_C R232, RZ, R232, RZ ;  /* 0x000000e8ffe8723e */ /* 0x000fe200048070ff */
[----:B0-----:R-:W0:Y:S01]  /*42e10*/  @!P0 LDC.64 R26, c[0x0][0x5c0] ;  /* 0x00017000ff1a8b82 */ /* 0x001e220000000a00 */
[----:B------:R-:W-:-:S02]  /*42e20*/  F2FP.SATFINITE.E4M3.F32.PACK_AB_MERGE_C R233, RZ, R233, RZ ;  /* 0x000000e9ffe9723e */ /* 0x000fc400048070ff */
[----:B------:R-:W-:Y:S02]  /*42e30*/  F2FP.SATFINITE.E4M3.F32.PACK_AB_MERGE_C R234, RZ, R234, RZ ;  /* 0x000000eaffea723e */ /* 0x000fe400048070ff */
[----:B------:R-:W-:Y:S02]  /*42e40*/  F2FP.SATFINITE.E4M3.F32.PACK_AB_MERGE_C R235, RZ, R235, RZ ;  /* 0x000000ebffeb723e */ /* 0x000fe400048070ff */
[----:B------:R-:W-:Y:S02]  /*42e50*/  LOP3.LUT R4, R4, 0xffdfffff, RZ, 0xc0, !PT ;  /* 0xffdfffff04047812 */ /* 0x000fe400078ec0ff */
[----:B------:R-:W-:Y:S02]  /*42e60*/  F2FP.SATFINITE.E4M3.F32.PACK_AB_MERGE_C R236, RZ, R236, RZ ;  /* 0x000000ecffec723e */ /* 0x000fe400048070ff */
[----:B------:R-:W-:Y:S02]  /*42e70*/  F2FP.SATFINITE.E4M3.F32.PACK_AB_MERGE_C R237, RZ, R237, RZ ;  /* 0x000000edffed723e */ /* 0x000fe400048070ff */
[----:B0-----:R-:W-:-:S05]  /*42e80*/  @!P0 IADD3 R12, P2, R24, R26, RZ ;  /* 0x0000001a180c8210 */ /* 0x001fca0007f5e0ff */
[----:B------:R-:W-:Y:S01]  /*42e90*/  @!P0 IMAD.X R13, R31, 0x1, R27, P2 ;  /* 0x000000011f0d8824 */ /* 0x000fe200010e061b */
[----:B------:R-:W-:-:S04]  /*42ea0*/  ISETP.LT.OR P2, PT, R30, 0x2, !P6 ;  /* 0x000000021e00780c */ /* 0x000fc80007741670 */
[----:B------:R0:W-:Y:S09]  /*42eb0*/  @!P0 STG.E.U8 desc[UR52][R12.64+0x1], R28 ;  /* 0x0000011c0c008986 */ /* 0x0001f2000c101134 */
[----:B------:R-:W1:Y:S08]  /*42ec0*/  @!P2 LDC.64 R26, c[0x0][0x5c0] ;  /* 0x00017000ff1aab82 */ /* 0x000e700000000a00 */
[----:B0-----:R-:W0:Y:S02]  /*42ed0*/  @!P1 LDC.64 R12, c[0x0][0x5c0] ;  /* 0x00017000ff0c9b82 */ /* 0x001e240000000a00 */
[----:B0-----:R-:W-:-:S04]  /*42ee0*/  @!P1 IADD3 R12, P0, P3, R24, UR8, R12 ;  /* 0x00000008180c9c10 */ /* 0x001fc8000fb1e00c */
[----:B------:R-:W-:-:S05]  /*42ef0*/  @!P1 IADD3.X R13, R31, UR7, R13, P0, P3 ;  /* 0x000000071f0d9c10 */ /* 0x000fca00087e640d */
[----:B------:R1:W-:Y:S01]  /*42f00*/  @!P1 STG.E.U8 desc[UR52][R12.64], R14 ;  /* 0x0000000e0c009986 */ /* 0x0003e2000c101134 */
[----:B------:R-:W-:Y:S02]  /*42f10*/  ISETP.LT.OR P1, PT, R30, 0x9, !P6 ;  /* 0x000000091e00780c */ /* 0x000fe40007721670 */
[----:B-1----:R-:W-:-:S04]  /*42f20*/  @!P2 IADD3 R12, P0, P3, R24, UR8, R26 ;  /* 0x00000008180cac10 */ /* 0x002fc8000fb1e01a */
[----:B------:R-:W-:Y:S02]  /*42f30*/  @!P2 IADD3.X R13, R31, UR7, R27, P0, P3 ;  /* 0x000000071f0dac10 */ /* 0x000fe400087e641b */
[----:B------:R-:W-:-:S03]  /*42f40*/  ISETP.LT.OR P0, PT, R30, 0xa, !P6 ;  /* 0x0000000a1e00780c */ /* 0x000fc60007701670 */
[----:B------:R0:W-:Y:S02]  /*42f50*/  @!P2 STG.E.U8 desc[UR52][R12.64+0x1], R15 ;  /* 0x0000010f0c00a986 */ /* 0x0001e4000c101134 */
[----:B0-----:R-:W0:Y:S08]  /*42f60*/  @!P1 LDC.64 R14, c[0x0][0x5c0] ;  /* 0x00017000ff0e9b82 */ /* 0x001e300000000a00 */
[----:B------:R-:W1:Y:S01]  /*42f70*/  @!P0 LDC.64 R12, c[0x0][0x5c0] ;  /* 0x00017000ff0c8b82 */ /* 0x000e620000000a00 */
[----:B0-----:R-:W-:-:S04]  /*42f80*/  @!P1 IADD3 R26, P2, P3, R24, UR8, R14 ;  /* 0x00000008181a9c10 */ /* 0x001fc8000fb5e00e */
[----:B------:R-:W-:Y:S02]  /*42f90*/  @!P1 IADD3.X R27, R31, UR7, R15, P2, P3 ;  /* 0x000000071f1b9c10 */ /* 0x000fe400097e640f */
[----:B-1----:R-:W-:-:S04]  /*42fa0*/  @!P0 IADD3 R14, P2, P3, R24, UR8, R12 ;  /* 0x00000008180e8c10 */ /* 0x002fc8000fb5e00c */
[----:B------:R-:W-:Y:S02]  /*42fb0*/  @!P0 IADD3.X R15, R31, UR7, R13, P2, P3 ;  /* 0x000000071f0f8c10 */ /* 0x000fe400097e640d */
[----:B------:R-:W-:-:S13]  /*42fc0*/  ISETP.LT.OR P3, PT, R30, 0x9, !P4 ;  /* 0x000000091e00780c */ /* 0x000fda0006761670 */
[----:B------:R-:W0:Y:S02]  /*42fd0*/  @!P3 LDC.64 R12, c[0x0][0x5c0] ;  /* 0x00017000ff0cbb82 */ /* 0x000e240000000a00 */
[----:B0-----:R-:W-:-:S05]  /*42fe0*/  @!P3 IADD3 R12, P2, R24, R12, RZ ;  /* 0x0000000c180cb210 */ /* 0x001fca0007f5e0ff */
[----:B------:R-:W-:Y:S01]  /*42ff0*/  @!P3 IMAD.X R13, R31, 0x1, R13, P2 ;  /* 0x000000011f0db824 */ /* 0x000fe200010e060d */
[----:B------:R-:W-:-:S04]  /*43000*/  ISETP.LT.OR P2, PT, R30, 0xa, !P4 ;  /* 0x0000000a1e00780c */ /* 0x000fc80006741670 */
[----:B------:R0:W-:Y:S09]  /*43010*/  @!P3 STG.E.U8 desc[UR52][R12.64+0x8], R16 ;  /* 0x000008100c00b986 */ /* 0x0001f2000c101134 */
[----:B0-----:R-:W0:Y:S02]  /*43020*/  @!P2 LDC.64 R12, c[0x0][0x5c0] ;  /* 0x00017000ff0cab82 */ /* 0x001e240000000a00 */
[----:B0-----:R-:W-:-:S05]  /*43030*/  @!P2 IADD3 R12, P3, R24, R12, RZ ;  /* 0x0000000c180ca210 */ /* 0x001fca0007f7e0ff */
[----:B------:R-:W-:-:S05]  /*43040*/  @!P2 IMAD.X R13, R31, 0x1, R13, P3 ;  /* 0x000000011f0da824 */ /* 0x000fca00018e060d */
[----:B------:R0:W-:Y:S04]  /*43050*/  @!P2 STG.E.U8 desc[UR52][R12.64+0x9], R17 ;  /* 0x000009110c00a986 */ /* 0x0001e8000c101134 */
[----:B------:R1:W-:Y:S01]  /*43060*/  @!P1 STG.E.U8 desc[UR52][R26.64+0x8], R18 ;  /* 0x000008121a009986 */ /* 0x0003e2000c101134 */
[----:B------:R-:W-:-:S03]  /*43070*/  ISETP.LT.OR P1, PT, R30, 0x19, !P6 ;  /* 0x000000191e00780c */ /* 0x000fc60007721670 */
[----:B------:R2:W-:Y:S01]  /*43080*/  @!P0 STG.E.U8 desc[UR52][R14.64+0x9], R19 ;  /* 0x000009130e008986 */ /* 0x0005e2000c101134 */
[----:B0-----:R-:W0:Y:S02]  /*43090*/  @!P5 LDC.64 R12, c[0x0][0x5c0] ;  /* 0x00017000ff0cdb82 */ /* 0x001e240000000a00 */
[----:B0-----:R-:W-:-:S04]  /*430a0*/  @!P5 IADD3 R32, P2, P3, R24, UR8, R12 ;  /* 0x000000081820dc10 */ /* 0x001fc8000fb5e00c */
[----:B------:R-:W-:Y:S02]  /*430b0*/  @!P5 IADD3.X R33, R31, UR7, R13, P2, P3 ;  /* 0x000000071f21dc10 */ /* 0x000fe400097e640d */
[----:B------:R-:W-:-:S13]  /*430c0*/  ISETP.LT.OR P3, PT, R30, 0x12, !P6 ;  /* 0x000000121e00780c */ /* 0x000fda0007761670 */
[----:B------:R-:W0:Y:S01]  /*430d0*/  @!P3 LDC.64 R12, c[0x0][0x5c0] ;  /* 0x00017000ff0cbb82 */ /* 0x000e220000000a00 */
[----:B------:R-:W-:-:S04]  /*430e0*/  @P3 LOP3.LUT R7, R7, 0x8, RZ, 0xfc, !PT ;  /* 0x0000000807073812 */ /* 0x000fc800078efcff */
[----:B------:R-:W-:-:S04]  /*430f0*/  LOP3.LUT R7, R7, 0xfffffffb, RZ, 0xc0, !PT ;  /* 0xfffffffb07077812 */ /* 0x000fc800078ec0ff */
[----:B------:R-:W-:Y:S02]  /*43100*/  @P1 LOP3.LUT R7, R7, 0x4, RZ, 0xfc, !PT ;  /* 0x0000000407071812 */ /* 0x000fe400078efcff */
[----:B0-----:R-:W-:-:S04]  /*43110*/  @!P3 IADD3 R28, P2, P4, R24, UR8, R12 ;  /* 0x00000008181cbc10 */ /* 0x001fc8000fc5e00c */
[----:B------:R-:W-:Y:S02]  /*43120*/  @!P3 IADD3.X R29, R31, UR7, R13, P2, P4 ;  /* 0x000000071f1dbc10 */ /* 0x000fe400097e840d */
[----:B------:R-:W1:Y:S02]  /*43130*/  @!P1 LDC.64 R12, c[0x0][0x5c0] ;  /* 0x00017000ff0c9b82 */ /* 0x000e640000000a00 */
[----:B-1----:R-:W-:-:S04]  /*43140*/  @!P1 IADD3 R26, P2, P4, R24, UR8, R12 ;  /* 0x00000008181a9c10 */ /* 0x002fc8000fc5e00c */
[----:B------:R-:W-:Y:S02]  /*43150*/  @!P1 IADD3.X R27, R31, UR7, R13, P2, P4 ;  /* 0x000000071f1b9c10 */ /* 0x000fe400097e840d */
[----:B------:R-:W-:Y:S02]  /*43160*/  ISETP.LT.OR P4, PT, R30, 0x1a, !P6 ;  /* 0x0000001a1e00780c */ /* 0x000fe40007781670 */
[C---:B------:R-:W-:Y:S02]  /*43170*/  LOP3.LUT P1, RZ, R0.reuse, 0x10000, RZ, 0xc0, !PT ;  /* 0x0001000000ff7812 */ /* 0x040fe4000782c0ff */
[----:B------:R-:W-:-:S09]  /*43180*/  LOP3.LUT R0, R0, 0xfffffffd, RZ, 0xc0, !PT ;  /* 0xfffffffd00007812 */ /* 0x000fd200078ec0ff */
[----:B------:R-:W0:Y:S02]  /*43190*/  @!P4 LDC.64 R12, c[0x0][0x5c0] ;  /* 0x00017000ff0ccb82 */ /* 0x000e240000000a00 */
[----:B0-----:R-:W-:-:S04]  /*431a0*/  @!P4 IADD3 R18, P0, P2, R24, UR8, R12 ;  /* 0x000000081812cc10 */ /* 0x001fc8000fa1e00c */
[----:B--2---:R-:W-:Y:S02]  /*431b0*/  @!P4 IADD3.X R19, R31, UR7, R13, P0, P2 ;  /* 0x000000071f13cc10 */ /* 0x004fe400087e440d */
[----:B------:R-:W-:-:S13]  /*431c0*/  ISETP.LT.OR P0, PT, R30, 0x11, !P1 ;  /* 0x000000111e00780c */ /* 0x000fda0004f01670 */
[----:B------:R-:W0:Y:S02]  /*431d0*/  @!P0 LDC.64 R12, c[0x0][0x5c0] ;  /* 0x00017000ff0c8b82 */ /* 0x000e240000000a00 */
[----:B0-----:R-:W-:-:S05]  /*431e0*/  @!P0 IADD3 R12, P2, R24, R12, RZ ;  /* 0x0000000c180c8210 */ /* 0x001fca0007f5e0ff */
[----:B------:R-:W-:-:S05]  /*431f0*/  @!P0 IMAD.X R13, R31, 0x1, R13, P2 ;  /* 0x000000011f0d8824 */ /* 0x000fca00010e060d */
[----:B------:R0:W-:Y:S01]  /*43200*/  @!P0 STG.E.U8 desc[UR52][R12.64+0x10], R20 ;  /* 0x000010140c008986 */ /* 0x0001e2000c101134 */
[----:B------:R-:W-:-:S13]  /*43210*/  ISETP.LT.OR P0, PT, R30, 0x12, !P1 ;  /* 0x000000121e00780c */ /* 0x000fda0004f01670 */
[----:B0-----:R-:W0:Y:S02]  /*43220*/  @!P0 LDC.64 R12, c[0x0][0x5c0] ;  /* 0x00017000ff0c8b82 */ /* 0x001e240000000a00 */
[----:B0-----:R-:W-:-:S05]  /*43230*/  @!P0 IADD3 R12, P2, R24, R12, RZ ;  /* 0x0000000c180c8210 */ /* 0x001fca0007f5e0ff */
[----:B------:R-:W-:-:S05]  /*43240*/  @!P0 IMAD.X R13, R31, 0x1, R13, P2 ;  /* 0x000000011f0d8824 */ /* 0x000fca00010e060d */
[----:B------:R0:W-:Y:S01]  /*43250*/  @!P0 STG.E.U8 desc[UR52][R12.64+0x11], R21 ;  /* 0x000011150c008986 */ /* 0x0001e2000c101134 */
[----:B------:R-:W-:-:S03]  /*43260*/  ISETP.GE.AND P0, PT, R9, 0x81, PT ;  /* 0x000000810900780c */ /* 0x000fc60003f06270 */
[----:B------:R-:W-:Y:S01]  /*43270*/  @!P5 STG.E.U8 desc[UR52][R32.64+0x10], R22 ;  /* 0x000010162000d986 */ /* 0x000fe2000c101134 */
[----:B------:R-:W-:-:S09]  /*43280*/  ISETP.LT.OR P3, PT, R30, 0x1, !P0 ;  /* 0x000000011e00780c */ /* 0x000fd20004761670 */
[----:B------:R-:W-:-:S04]  /*43290*/  @P0 LOP3.LUT R4, R4, 0x200000, RZ, 0xfc, !PT ;  /* 0x0020000004040812 */ /* 0x000fc800078efcff */
[----:B0-----:R-:W0:Y:S01]  /*432a0*/  @!P3 LDC.64 R12, c[0x0][0x5c0] ;  /* 0x00017000ff0cbb82 */ /* 0x001e220000000a00 */
[----:B------:R-:W-:-:S04]  /*432b0*/  @P3 LOP3.LUT R0, R0, 0x2, RZ, 0xfc, !PT ;  /* 0x0000000200003812 */ /* 0x000fc800078efcff */
[----:B------:R-:W-:Y:S02]  /*432c0*/  LOP3.LUT R0, R0, 0xfffffffb, RZ, 0xc0, !PT ;  /* 0xfffffffb00007812 */ /* 0x000fe400078ec0ff */
        /* <DEDUP_REMOVED lines=8> */
[----:B------:R-:W-:Y:S02]  /*43350*/  @P3 LOP3.LUT R0, R0, 0x4, RZ, 0xfc, !PT ;  /* 0x0000000400003812 */ /* 0x000fe400078efcff */
[----:B0-----:R-:W-:-:S04]  /*43360*/  @!P3 IADD3 R20, P5, P6, R24, UR6, R12 ;  /* 0x000000061814bc10 */ /* 0x001fc8000febe00c */
[----:B------:R-:W-:Y:S02]  /*43370*/  @!P3 IADD3.X R21, R31, UR5, R13, P5, P6 ;  /* 0x000000051f15bc10 */ /* 0x000fe4000afec40d */
[C---:B------:R-:W-:Y:S02]  /*43380*/  LOP3.LUT P3, RZ, R7.reuse, 0x8, RZ, 0xc0, !PT ;  /* 0x0000000807ff7812 */ /* 0x040fe4000786c0ff */
[----:B------:R-:W-:-:S11]  /*43390*/  LOP3.LUT R7, R7, 0xfffffffe, RZ, 0xc0, !PT ;  /* 0xfffffffe07077812 */ /* 0x000fd600078ec0ff */
[----:B------:R-:W-:Y:S01]  /*433a0*/  @!P3 STG.E.U8 desc[UR52][R28.64+0x11], R23 ;  /* 0x000011171c00b986 */ /* 0x000fe2000c101134 */
[----:B------:R-:W-:-:S13]  /*433b0*/  ISETP.LT.OR P3, PT, R30, 0xa, !P0 ;  /* 0x0000000a1e00780c */ /* 0x000fda0004761670 */
[----:B------:R-:W0:Y:S01]  /*433c0*/  @!P3 LDC.64 R12, c[0x0][0x5c0] ;  /* 0x00017000ff0cbb82 */ /* 0x000e220000000a00 */
[----:B------:R-:W-:Y:S02]  /*433d0*/  @P3 LOP3.LUT R7, R7, 0x1, RZ, 0xfc, !PT ;  /* 0x0000000107073812 */ /* 0x000fe400078efcff */
[----:B0-----:R-:W-:-:S04]  /*433e0*/  @!P3 IADD3 R36, P5, P6, R24, UR6, R12 ;  /* 0x000000061824bc10 */ /* 0x001fc8000febe00c */
[----:B------:R-:W-:Y:S02]  /*433f0*/  @!P3 IADD3.X R37, R31, UR5, R13, P5, P6 ;  /* 0x000000051f25bc10 */ /* 0x000fe4000afec40d */
[----:B------:R-:W-:Y:S02]  /*43400*/  ISETP.LT.OR P5, PT, R30, 0x19, !P1 ;  /* 0x000000191e00780c */ /* 0x000fe40004fa1670 */
[C---:B------:R-:W-:Y:S02]  /*43410*/  LOP3.LUT P3, RZ, R0.reuse, 0x2, RZ, 0xc0, !PT ;  /* 0x0000000200ff7812 */ /* 0x040fe4000786c0ff */
[----:B------:R-:W-:-:S09]  /*43420*/  LOP3.LUT R0, R0, 0xfffffff7, RZ, 0xc0, !PT ;  /* 0xfffffff700007812 */ /* 0x000fd200078ec0ff */
[----:B------:R-:W0:Y:S02]  /*43430*/  @!P5 LDC.64 R12, c[0x0][0x5c0] ;  /* 0x00017000ff0cdb82 */ /* 0x000e240000000a00 */
[----:B0-----:R-:W-:-:S05]  /*43440*/  @!P5 IADD3 R12, P6, R24, R12, RZ ;  /* 0x0000000c180cd210 */ /* 0x001fca0007fde0ff */
[----:B------:R-:W-:-:S05]  /*43450*/  @!P5 IMAD.X R13, R31, 0x1, R13, P6 ;  /* 0x000000011f0dd824 */ /* 0x000fca00030e060d */
[----:B------:R0:W-:Y:S01]  /*43460*/  @!P5 STG.E.U8 desc[UR52][R12.64+0x18], R232 ;  /* 0x000018e80c00d986 */ /* 0x0001e2000c101134 */
[C---:B------:R-:W-:Y:S02]  /*43470*/  ISETP.LT.OR P5, PT, R30.reuse, 0x1a, !P1 ;  /* 0x0000001a1e00780c */ /* 0x040fe40004fa1670 */
[----:B------:R-:W-:-:S11]  /*43480*/  ISETP.LT.OR P1, PT, R30, 0x11, !P0 ;  /* 0x000000111e00780c */ /* 0x000fd60004721670 */
[----:B0-----:R-:W0:Y:S02]  /*43490*/  @!P5 LDC.64 R12, c[0x0][0x5c0] ;  /* 0x00017000ff0cdb82 */ /* 0x001e240000000a00 */
[----:B------:R-:W-:-:S04]  /*434a0*/  @P1 LOP3.LUT R0, R0, 0x8, RZ, 0xfc, !PT ;  /* 0x0000000800001812 */ /* 0x000fc800078efcff */
[----:B------:R-:W-:Y:S02]  /*434b0*/  LOP3.LUT R0, R0, 0xffffffef, RZ, 0xc0, !PT ;  /* 0xffffffef00007812 */ /* 0x000fe400078ec0ff */
[----:B0-----:R-:W-:-:S05]  /*434c0*/  @!P5 IADD3 R12, P6, R24, R12, RZ ;  /* 0x0000000c180cd210 */ /* 0x001fca0007fde0ff */
[----:B------:R-:W-:-:S05]  /*434d0*/  @!P5 IMAD.X R13, R31, 0x1, R13, P6 ;  /* 0x000000011f0dd824 */ /* 0x000fca00030e060d */
[----:B------:R0:W-:Y:S02]  /*434e0*/  @!P5 STG.E.U8 desc[UR52][R12.64+0x19], R233 ;  /* 0x000019e90c00d986 */ /* 0x0001e4000c101134 */
[----:B0-----:R-:W0:Y:S02]  /*434f0*/  @!P1 LDC.64 R12, c[0x0][0x5c0] ;  /* 0x00017000ff0c9b82 */ /* 0x001e240000000a00 */
[----:B0-----:R-:W-:-:S04]  /*43500*/  @!P1 IADD3 R42, P5, P6, R24, UR6, R12 ;  /* 0x00000006182a9c10 */ /* 0x001fc8000febe00c */
[----:B------:R-:W-:Y:S02]  /*43510*/  @!P1 IADD3.X R43, R31, UR5, R13, P5, P6 ;  /* 0x000000051f2b9c10 */ /* 0x000fe4000afec40d */
[----:B------:R-:W-:-:S13]  /*43520*/  ISETP.LT.OR P1, PT, R30, 0x12, !P0 ;  /* 0x000000121e00780c */ /* 0x000fda0004721670 */
[----:B------:R-:W0:Y:S01]  /*43530*/  @!P1 LDC.64 R12, c[0x0][0x5c0] ;  /* 0x00017000ff0c9b82 */ /* 0x000e220000000a00 */
[----:B------:R-:W-:-:S04]  /*43540*/  @P1 LOP3.LUT R0, R0, 0x10, RZ, 0xfc, !PT ;  /* 0x0000001000001812 */ /* 0x000fc800078efcff */
[----:B------:R-:W-:Y:S02]  /*43550*/  LOP3.LUT R0, R0, 0xffffffbf, RZ, 0xc0, !PT ;  /* 0xffffffbf00007812 */ /* 0x000fe400078ec0ff */
[----:B0-----:R-:W-:-:S04]  /*43560*/  @!P1 IADD3 R34, P5, P6, R24, UR6, R12 ;  /* 0x0000000618229c10 */ /* 0x001fc8000febe00c */
[----:B------:R-:W-:Y:S02]  /*43570*/  @!P1 IADD3.X R35, R31, UR5, R13, P5, P6 ;  /* 0x000000051f239c10 */ /* 0x000fe4000afec40d */
[----:B------:R-:W-:Y:S02]  /*43580*/  ISETP.LT.OR P6, PT, R30, 0x19, !P0 ;  /* 0x000000191e00780c */ /* 0x000fe400047c1670 */
[C---:B------:R-:W-:Y:S02]  /*43590*/  LOP3.LUT P1, RZ, R7.reuse, 0x4, RZ, 0xc0, !PT ;  /* 0x0000000407ff7812 */ /* 0x040fe4000782c0ff */
[----:B------:R-:W-:-:S09]  /*435a0*/  LOP3.LUT R7, R7, 0xfffffffd, RZ, 0xc0, !PT ;  /* 0xfffffffd07077812 */ /* 0x000fd200078ec0ff */
[----:B------:R-:W0:Y:S01]  /*435b0*/  @!P6 LDC.64 R12, c[0x0][0x5c0] ;  /* 0x00017000ff0ceb82 */ /* 0x000e220000000a00 */
[----:B------:R-:W-:Y:S01]  /*435c0*/  @P6 LOP3.LUT R0, R0, 0x40, RZ, 0xfc, !PT ;  /* 0x0000004000006812 */ /* 0x000fe200078efcff */
[----:B------:R-:W-:Y:S03]  /*435d0*/  @!P1 STG.E.U8 desc[UR52][R26.64+0x18], R234 ;  /* 0x000018ea1a009986 */ /* 0x000fe6000c101134 */
[----:B------:R-:W-:Y:S01]  /*435e0*/  LOP3.LUT R0, R0, 0xffffffdf, RZ, 0xc0, !PT ;  /* 0xffffffdf00007812 */ /* 0x000fe200078ec0ff */
[----:B------:R-:W-:Y:S04]  /*435f0*/  @!P4 STG.E.U8 desc[UR52][R18.64+0x19], R235 ;  /* 0x000019eb1200c986 */ /* 0x000fe8000c101134 */
[----:B------:R1:W-:Y:S04]  /*43600*/  @!P3 STG.E.U8 desc[UR52][R16.64], R236 ;  /* 0x000000ec1000b986 */ /* 0x0003e8000c101134 */
[----:B------:R2:W-:Y:S01]  /*43610*/  @!P2 STG.E.U8 desc[UR52][R14.64+0x1], R237 ;  /* 0x000001ed0e00a986 */ /* 0x0005e2000c101134 */
[----:B------:R-:W-:Y:S01]  /*43620*/  ISETP.GE.AND P2, PT, R9, 0x89, PT ;  /* 0x000000890900780c */ /* 0x000fe20003f46270 */
[----:B-1----:R-:W-:Y:S01]  /*43630*/  IMAD.U32 R16, RZ, RZ, UR8 ;  /* 0x00000008ff107e24 */ /* 0x002fe2000f8e00ff */
[----:B0-----:R-:W-:Y:S01]  /*43640*/  @!P6 IADD3 R40, P1, P5, R24, UR6, R12 ;  /* 0x000000061828ec10 */ /* 0x001fe2000fd3e00c */
[----:B------:R-:W-:-:S02]  /*43650*/  IMAD.U32 R17, RZ, RZ, UR7 ;  /* 0x00000007ff117e24 */ /* 0x000fc4000f8e00ff */
[----:B--2---:R-:W-:Y:S01]  /*43660*/  IMAD.U32 R14, RZ, RZ, UR8 ;  /* 0x00000008ff0e7e24 */ /* 0x004fe2000f8e00ff */
[----:B------:R-:W-:Y:S01]  /*43670*/  @!P6 IADD3.X R41, R31, UR5, R13, P1, P5 ;  /* 0x000000051f29ec10 */ /* 0x000fe20008fea40d */
[----:B------:R-:W-:Y:S01]  /*43680*/  IMAD.U32 R15, RZ, RZ, UR7 ;  /* 0x00000007ff0f7e24 */ /* 0x000fe2000f8e00ff */
[----:B------:R-:W-:-:S13]  /*43690*/  ISETP.LT.OR P6, PT, R30, 0x1a, !P0 ;  /* 0x0000001a1e00780c */ /* 0x000fda00047c1670 */
[----:B------:R-:W0:Y:S01]  /*436a0*/  @!P6 LDC.64 R12, c[0x0][0x5c0] ;  /* 0x00017000ff0ceb82 */ /* 0x000e220000000a00 */
[----:B------:R-:W-:-:S04]  /*436b0*/  @P6 LOP3.LUT R0, R0, 0x20, RZ, 0xfc, !PT ;  /* 0x0000002000006812 */ /* 0x000fc800078efcff */
[----:B------:R-:W-:Y:S02]  /*436c0*/  LOP3.LUT R0, R0, 0xfffdffff, RZ, 0xc0, !PT ;  /* 0xfffdffff00007812 */ /* 0x000fe400078ec0ff */
[----:B0-----:R-:W-:-:S04]  /*436d0*/  @!P6 IADD3 R32, P1, P4, R24, UR6, R12 ;  /* 0x000000061820ec10 */ /* 0x001fc8000fc3e00c */
[----:B------:R-:W-:Y:S02]  /*436e0*/  @!P6 IADD3.X R33, R31, UR5, R13, P1, P4 ;  /* 0x000000051f21ec10 */ /* 0x000fe40008fe840d */
[----:B------:R-:W-:-:S04]  /*436f0*/  ISETP.GE.AND P1, PT, R9, 0x101, PT ;  /* 0x000001010900780c */ /* 0x000fc80003f26270 */
[----:B------:R-:W-:-:S13]  /*43700*/  ISETP.LT.OR P0, PT, R30, 0x1, !P1 ;  /* 0x000000011e00780c */ /* 0x000fda0004f01670 */
[----:B------:R-:W0:Y:S01]  /*43710*/  @!P0 LDC.64 R12, c[0x0][0x5c0] ;  /* 0x00017000ff0c8b82 */ /* 0x000e220000000a00 */
[----:B------:R-:W-:-:S04]  /*43720*/  @P0 LOP3.LUT R0, R0, 0x20000, RZ, 0xfc, !PT ;  /* 0x0002000000000812 */ /* 0x000fc800078efcff */
[----:B------:R-:W-:Y:S02]  /*43730*/  LOP3.LUT R0, R0, 0xffffbfff, RZ, 0xc0, !PT ;  /* 0xffffbfff00007812 */ /* 0x000fe400078ec0ff */
[----:B0-----:R-:W-:-:S04]  /*43740*/  @!P0 IADD3 R38, P4, P5, R24, UR11, R12 ;  /* 0x0000000b18268c10 */ /* 0x001fc8000fd9e00c */
[----:B------:R-:W-:Y:S02]  /*43750*/  @!P0 IADD3.X R39, R31, UR10, R13, P4, P5 ;  /* 0x0000000a1f278c10 */ /* 0x000fe4000a7ea40d */
[----:B------:R-:W-:-:S13]  /*43760*/  ISETP.LT.OR P0, PT, R30, 0x2, !P1 ;  /* 0x000000021e00780c */ /* 0x000fda0004f01670 */
[----:B------:R-:W0:Y:S01]  /*43770*/  @!P0 LDC.64 R12, c[0x0][0x5c0] ;  /* 0x00017000ff0c8b82 */ /* 0x000e220000000a00 */
[----:B------:R-:W-:Y:S02]  /*43780*/  @P0 LOP3.LUT R0, R0, 0x4000, RZ, 0xfc, !PT ;  /* 0x0000400000000812 */ /* 0x000fe400078efcff */
[----:B0-----:R-:W-:-:S04]  /*43790*/  @!P0 IADD3 R28, P4, P5, R24, UR11, R12 ;  /* 0x0000000b181c8c10 */ /* 0x001fc8000fd9e00c */
[----:B------:R-:W-:Y:S02]  /*437a0*/  @!P0 IADD3.X R29, R31, UR10, R13, P4, P5 ;  /* 0x0000000a1f1d8c10 */ /* 0x000fe4000a7ea40d */
[----:B------:R-:W-:Y:S02]  /*437b0*/  ISETP.LT.OR P5, PT, R30, 0x1, !P2 ;  /* 0x000000011e00780c */ /* 0x000fe400057a1670 */
[----:B------:R-:W-:-:S11]  /*437c0*/  LOP3.LUT P0, RZ, R0, 0x4, RZ, 0xc0, !PT ;  /* 0x0000000400ff7812 */ /* 0x000fd6000780c0ff */
[----:B------:R-:W0:Y:S01]  /*437d0*/  @!P5 LDC.64 R12, c[0x0][0x5c0] ;  /* 0x00017000ff0cdb82 */ /* 0x000e220000000a00 */
[----:B------:R-:W-:Y:S02]  /*437e0*/  @!P5 IADD3 R14, P4, P6, R14, UR6, R24 ;  /* 0x000000060e0edc10 */ /* 0x000fe4000fe9e018 */
[----:B------:R-:W-:Y:S02]  /*437f0*/  @P0 LOP3.LUT R7, R7, 0x2, RZ, 0xfc, !PT ;  /* 0x0000000207070812 */ /* 0x000fe400078efcff */
[----:B------:R-:W-:Y:S02]  /*43800*/  @!P5 IADD3.X R15, R15, UR5, R31, P4, P6 ;  /* 0x000000050f0fdc10 */ /* 0x000fe4000a7ec41f */
[----:B------:R-:W-:Y:S02]  /*43810*/  ISETP.LT.OR P0, PT, R30, 0x9, !P1 ;  /* 0x000000091e00780c */ /* 0x000fe40004f01670 */
[----:B0-----:R-:W-:Y:S01]  /*43820*/  @!P5 IADD3 R12, P4, R14, R12, RZ ;  /* 0x0000000c0e0cd210 */ /* 0x001fe20007f9e0ff */
[----:B------:R-:W-:-:S02]  /*43830*/  FMUL R14, R44, UR47 ;  /* 0x0000002f2c0e7c20 */ /* 0x000fc40008400000 */
[----:B------:R-:W2:Y:S02]  /*43840*/  LDL.LU R44, [R1+0x3cc] ;  /* 0x0003cc00012c7983 */ /* 0x000ea40000300800 */
[----:B------:R-:W-:Y:S01]  /*43850*/  @!P5 IMAD.X R13, R15, 0x1, R13, P4 ;  /* 0x000000010f0dd824 */ /* 0x000fe200020e060d */
[----:B------:R-:W-:Y:S02]  /*43860*/  F2FP.SATFINITE.E4M3.F32.PACK_AB_MERGE_C R14, RZ, R14, RZ ;  /* 0x0000000eff0e723e */ /* 0x000fe400048070ff */
[----:B------:R-:W-:-:S03]  /*43870*/  ISETP.LT.OR P4, PT, R30, 0x2, !P2 ;  /* 0x000000021e00780c */ /* 0x000fc60005781670 */
[----:B------:R0:W-:Y:S10]  /*43880*/  @!P5 STG.E.U8 desc[UR52][R12.64], R14 ;  /* 0x0000000e0c00d986 */ /* 0x0001f4000c101134 */
[----:B------:R-:W-:Y:S01]  /*43890*/  @!P4 IADD3 R16, P3, P6, R16, UR6, R24 ;  /* 0x000000061010cc10 */ /* 0x000fe2000fe7e018 */
[----:B0-----:R-:W0:Y:S03]  /*438a0*/  @!P0 LDC.64 R12, c[0x0][0x5c0] ;  /* 0x00017000ff0c8b82 */ /* 0x001e260000000a00 */
[----:B------:R-:W-:-:S05]  /*438b0*/  @!P4 IADD3.X R17, R17, UR5, R31, P3, P6 ;  /* 0x000000051111cc10 */ /* 0x000fca0009fec41f */
[----:B------:R-:W1:Y:S01]  /*438c0*/  @!P4 LDC.64 R14, c[0x0][0x5c0] ;  /* 0x00017000ff0ecb82 */ /* 0x000e620000000a00 */
[----:B0-----:R-:W-:Y:S01]  /*438d0*/  @!P0 IADD3 R26, P5, P6, R24, UR11, R12 ;  /* 0x0000000b181a8c10 */ /* 0x001fe2000febe00c */
[----:B---3--:R-:W-:Y:S02]  /*438e0*/  FMUL R12, R45, UR47 ;  /* 0x0000002f2d0c7c20 */ /* 0x008fe40008400000 */
[----:B------:R-:W3:Y:S01]  /*438f0*/  LDL.LU R45, [R1+0x3d0] ;  /* 0x0003d000012d7983 */ /* 0x000ee20000300800 */
[----:B------:R-:W-:Y:S02]  /*43900*/  @!P0 IADD3.X R27, R31, UR10, R13, P5, P6 ;  /* 0x0000000a1f1b8c10 */ /* 0x000fe4000afec40d */
[----:B------:R-:W-:Y:S02]  /*43910*/  ISETP.LT.OR P6, PT, R30, 0xa, !P1 ;  /* 0x0000000a1e00780c */ /* 0x000fe40004fc1670 */
[----:B-1----:R-:W-:Y:S02]  /*43920*/  @!P4 IADD3 R14, P3, R16, R14, RZ ;  /* 0x0000000e100ec210 */ /* 0x002fe40007f7e0ff */
[----:B------:R-:W-:-:S03]  /*43930*/  F2FP.SATFINITE.E4M3.F32.PACK_AB_MERGE_C R12, RZ, R12, RZ ;  /* 0x0000000cff0c723e */ /* 0x000fc600048070ff */
[----:B------:R-:W-:-:S05]  /*43940*/  @!P4 IMAD.X R15, R17, 0x1, R15, P3 ;  /* 0x00000001110fc824 */ /* 0x000fca00018e060f */
[----:B------:R0:W-:Y:S02]  /*43950*/  @!P4 STG.E.U8 desc[UR52][R14.64+0x1], R12 ;  /* 0x0000010c0e00c986 */ /* 0x0001e4000c101134 */
[----:B0-----:R-:W0:Y:S01]  /*43960*/  @!P6 LDC.64 R12, c[0x0][0x5c0] ;  /* 0x00017000ff0ceb82 */ /* 0x001e220000000a00 */
[----:B------:R-:W-:-:S04]  /*43970*/  LOP3.LUT R0, R0, 0xffffdfff, RZ, 0xc0, !PT ;  /* 0xffffdfff00007812 */ /* 0x000fc800078ec0ff */
[----:B------:R-:W-:-:S04]  /*43980*/  @P0 LOP3.LUT R0, R0, 0x2000, RZ, 0xfc, !PT ;  /* 0x0000200000000812 */ /* 0x000fc800078efcff */
[----:B------:R-:W-:-:S04]  /*43990*/  LOP3.LUT R0, R0, 0xffffefff, RZ, 0xc0, !PT ;  /* 0xffffefff00007812 */ /* 0x000fc800078ec0ff */
[----:B------:R-:W-:Y:S02]  /*439a0*/  @P6 LOP3.LUT R0, R0, 0x1000, RZ, 0xfc, !PT ;  /* 0x0000100000006812 */ /* 0x000fe400078efcff */
[----:B0-----:R-:W-:-:S04]  /*439b0*/  @!P6 IADD3 R18, P4, P5, R24, UR11, R12 ;  /* 0x0000000b1812ec10 */ /* 0x001fc8000fd9e00c */
[----:B------:R-:W-:Y:S02]  /*439c0*/  @!P6 IADD3.X R19, R31, UR10, R13, P4, P5 ;  /* 0x0000000a1f13ec10 */ /* 0x000fe4000a7ea40d */
[----:B------:R-:W-:-:S13]  /*439d0*/  ISETP.LT.OR P6, PT, R30, 0x11, !P1 ;  /* 0x000000111e00780c */ /* 0x000fda0004fc1670 */
[----:B------:R-:W0:Y:S01]  /*439e0*/  @!P6 LDC.64 R12, c[0x0][0x5c0] ;  /* 0x00017000ff0ceb82 */ /* 0x000e220000000a00 */
[----:B------:R-:W-:Y:S02]  /*439f0*/  LOP3.LUT P0, RZ, R7, 0x2, RZ, 0xc0, !PT ;  /* 0x0000000207ff7812 */ /* 0x000fe4000780c0ff */
[----:B0-----:R-:W-:Y:S01]  /*43a00*/  @!P6 IADD3 R22, P4, P5, R24, UR11, R12 ;  /* 0x0000000b1816ec10 */ /* 0x001fe2000fd9e00c */
[----:B----4-:R-:W-:-:S05]  /*43a10*/  FMUL R12, R46, UR47 ;  /* 0x0000002f2e0c7c20 */ /* 0x010fca0008400000 */
[----:B------:R-:W-:-:S05]  /*43a20*/  F2FP.SATFINITE.E4M3.F32.PACK_AB_MERGE_C R12, RZ, R12, RZ ;  /* 0x0000000cff0c723e */ /* 0x000fca00048070ff */
[----:B------:R0:W-:Y:S01]  /*43a30*/  @!P0 STG.E.U8 desc[UR52][R20.64+0x8], R12 ;  /* 0x0000080c14008986 */ /* 0x0001e2000c101134 */
[----:B------:R-:W-:Y:S02]  /*43a40*/  ISETP.LT.OR P0, PT, R30, 0x12, !P1 ;  /* 0x000000121e00780c */ /* 0x000fe40004f01670 */
[----:B------:R-:W-:-:S11]  /*43a50*/  @!P6 IADD3.X R23, R31, UR10, R13, P4, P5 ;  /* 0x0000000a1f17ec10 */ /* 0x000fd6000a7ea40d */
[----:B0-----:R-:W0:Y:S01]  /*43a60*/  @!P0 LDC.64 R12, c[0x0][0x5c0] ;  /* 0x00017000ff0c8b82 */ /* 0x001e220000000a00 */
[----:B------:R-:W-:Y:S02]  /*43a70*/  LOP3.LUT P3, RZ, R7, 0x1, RZ, 0xc0, !PT ;  /* 0x0000000107ff7812 */ /* 0x000fe4000786c0ff */
[----:B0-----:R-:W-:-:S04]  /*43a80*/  @!P0 IADD3 R20, P4, P5, R24, UR11, R12 ;  /* 0x0000000b18148c10 */ /* 0x001fc8000fd9e00c */
[----:B------:R-:W-:Y:S02]  /*43a90*/  @!P0 IADD3.X R21, R31, UR10, R13, P4, P5 ;  /* 0x0000000a1f158c10 */ /* 0x000fe4000a7ea40d */
[----:B------:R-:W-:Y:S01]  /*43aa0*/  ISETP.LT.OR P4, PT, R30, 0x9, !P2 ;  /* 0x000000091e00780c */ /* 0x000fe20005781670 */
[----:B------:R-:W-:Y:S02]  /*43ab0*/  IMAD.U32 R14, RZ, RZ, UR8 ;  /* 0x00000008ff0e7e24 */ /* 0x000fe4000f8e00ff */
[----:B------:R-:W-:Y:S02]  /*43ac0*/  IMAD.U32 R15, RZ, RZ, UR7 ;  /* 0x00000007ff0f7e24 */ /* 0x000fe4000f8e00ff */
[----:B--2---:R-:W-:Y:S02]  /*43ad0*/  FMUL R12, R44, UR47 ;  /* 0x0000002f2c0c7c20 */ /* 0x004fe40008400000 */
[----:B------:R-:W2:Y:S03]  /*43ae0*/  LDL.LU R44, [R1+0x3d4] ;  /* 0x0003d400012c7983 */ /* 0x000ea60000300800 */
[----:B------:R-:W-:-:S05]  /*43af0*/  F2FP.SATFINITE.E4M3.F32.PACK_AB_MERGE_C R12, RZ, R12, RZ ;  /* 0x0000000cff0c723e */ /* 0x000fca00048070ff */
[----:B------:R0:W-:Y:S02]  /*43b00*/  @!P3 STG.E.U8 desc[UR52][R36.64+0x9], R12 ;  /* 0x0000090c2400b986 */ /* 0x0001e4000c101134 */
[----:B0-----:R-:W0:Y:S01]  /*43b10*/  @!P4 LDC.64 R12, c[0x0][0x5c0] ;  /* 0x00017000ff0ccb82 */ /* 0x001e220000000a00 */
[----:B------:R-:W-:-:S04]  /*43b20*/  @!P4 IADD3 R14, P3, P5, R14, UR6, R24 ;  /* 0x000000060e0ecc10 */ /* 0x000fc8000fd7e018 */
[----:B------:R-:W-:Y:S02]  /*43b30*/  @!P4 IADD3.X R15, R15, UR5, R31, P3, P5 ;  /* 0x000000050f0fcc10 */ /* 0x000fe40009fea41f */
[----:B0-----:R-:W-:Y:S01]  /*43b40*/  @!P4 IADD3 R12, P3, R14, R12, RZ ;  /* 0x0000000c0e0cc210 */ /* 0x001fe20007f7e0ff */
[----:B---3--:R-:W-:Y:S02]  /*43b50*/  FMUL R14, R45, UR47 ;  /* 0x0000002f2d0e7c20 */ /* 0x008fe40008400000 */
[----:B------:R-:W3:Y:S04]  /*43b60*/  LDL.LU R45, [R1+0x3d8] ;  /* 0x0003d800012d7983 */ /* 0x000ee80000300800 */
[----:B------:R-:W4:Y:S01]  /*43b70*/  LDL.LU R46, [R1+0x3dc] ;  /* 0x0003dc00012e7983 */ /* 0x000f220000300800 */
[----:B------:R-:W-:-:S04]  /*43b80*/  LOP3.LUT R0, R0, 0xfffff7ff, RZ, 0xc0, !PT ;  /* 0xfffff7ff00007812 */ /* 0x000fc800078ec0ff */
[----:B------:R-:W-:-:S04]  /*43b90*/  @P6 LOP3.LUT R0, R0, 0x800, RZ, 0xfc, !PT ;  /* 0x0000080000006812 */ /* 0x000fc800078efcff */
[----:B------:R-:W-:-:S04]  /*43ba0*/  LOP3.LUT R0, R0, 0xfffffbff, RZ, 0xc0, !PT ;  /* 0xfffffbff00007812 */ /* 0x000fc800078ec0ff */
[----:B------:R-:W-:-:S04]  /*43bb0*/  @P0 LOP3.LUT R0, R0, 0x400, RZ, 0xfc, !PT ;  /* 0x0000040000000812 */ /* 0x000fc800078efcff */
[----:B------:R-:W-:Y:S02]  /*43bc0*/  LOP3.LUT P0, RZ, R0, 0x10, RZ, 0xc0, !PT ;  /* 0x0000001000ff7812 */ /* 0x000fe4000780c0ff */
[----:B------:R-:W-:Y:S01]  /*43bd0*/  LOP3.LUT R4, R4, 0x7fffffff, RZ, 0xc0, !PT ;  /* 0x7fffffff04047812 */ /* 0x000fe200078ec0ff */
[----:B------:R-:W-:Y:S01]  /*43be0*/  @!P4 IMAD.X R13, R15, 0x1, R13, P3 ;  /* 0x000000010f0dc824 */ /* 0x000fe200018e060d */
[----:B------:R-:W-:Y:S02]  /*43bf0*/  ISETP.LT.OR P3, PT, R30, 0xa, !P2 ;  /* 0x0000000a1e00780c */ /* 0x000fe40005761670 */
[----:B------:R-:W-:-:S07]  /*43c00*/  F2FP.SATFINITE.E4M3.F32.PACK_AB_MERGE_C R14, RZ, R14, RZ ;  /* 0x0000000eff0e723e */ /* 0x000fce00048070ff */
[----:B------:R-:W-:Y:S02]  /*43c10*/  @P0 LOP3.LUT R4, R4, 0x80000000, RZ, 0xfc, !PT ;  /* 0x8000000004040812 */ /* 0x000fe400078efcff */
[----:B------:R-:W-:Y:S01]  /*43c20*/  ISETP.LT.OR P0, PT, R30, 0x19, !P1 ;  /* 0x000000191e00780c */ /* 0x000fe20004f01670 */
[----:B------:R0:W-:Y:S02]  /*43c30*/  @!P4 STG.E.U8 desc[UR52][R12.64+0x8], R14 ;  /* 0x0000080e0c00c986 */ /* 0x0001e4000c101134 */
[----:B0-----:R-:W0:Y:S10]  /*43c40*/  @!P3 LDC.64 R14, c[0x0][0x5c0] ;  /* 0x00017000ff0ebb82 */ /* 0x001e340000000a00 */
[----:B------:R-:W1:Y:S01]  /*43c50*/  @!P0 LDC.64 R12, c[0x0][0x5c0] ;  /* 0x00017000ff0c8b82 */ /* 0x000e620000000a00 */
[----:B------:R-:W-:-:S02]  /*43c60*/  IMAD.U32 R16, RZ, RZ, UR8 ;  /* 0x00000008ff107e24 */ /* 0x000fc4000f8e00ff */
[----:B------:R-:W-:-:S03]  /*43c70*/  IMAD.U32 R36, RZ, RZ, UR7 ;  /* 0x00000007ff247e24 */ /* 0x000fc6000f8e00ff */
[----:B------:R-:W-:-:S04]  /*43c80*/  @!P3 IADD3 R16, P5, P6, R16, UR6, R24 ;  /* 0x000000061010bc10 */ /* 0x000fc8000febe018 */
[----:B------:R-:W-:Y:S02]  /*43c90*/  @!P3 IADD3.X R36, R36, UR5, R31, P5, P6 ;  /* 0x000000052424bc10 */ /* 0x000fe4000afec41f */
[----:B0-----:R-:W-:Y:S02]  /*43ca0*/  @!P3 IADD3 R14, P4, R16, R14, RZ ;  /* 0x0000000e100eb210 */ /* 0x001fe40007f9e0ff */
[----:B-1----:R-:W-:-:S04]  /*43cb0*/  @!P0 IADD3 R16, P5, P6, R24, UR11, R12 ;  /* 0x0000000b18108c10 */ /* 0x002fc8000febe00c */
[----:B------:R-:W-:Y:S02]  /*43cc0*/  @!P0 IADD3.X R17, R31, UR10, R13, P5, P6 ;  /* 0x0000000a1f118c10 */ /* 0x000fe4000afec40d */
[----:B------:R-:W-:Y:S01]  /*43cd0*/  ISETP.LT.OR P5, PT, R30, 0x1a, !P1 ;  /* 0x0000001a1e00780c */ /* 0x000fe20004fa1670 */
[----:B------:R-:W-:Y:S01]  /*43ce0*/  @!P3 IMAD.X R15, R36, 0x1, R15, P4 ;  /* 0x00000001240fb824 */ /* 0x000fe200020e060f */
[----:B------:R-:W-:-:S04]  /*43cf0*/  LOP3.LUT R0, R0, 0xfffffdff, RZ, 0xc0, !PT ;  /* 0xfffffdff00007812 */ /* 0x000fc800078ec0ff */
[----:B------:R-:W-:-:S04]  /*43d00*/  @P0 LOP3.LUT R0, R0, 0x200, RZ, 0xfc, !PT ;  /* 0x0000020000000812 */ /* 0x000fc800078efcff */
[----:B------:R-:W-:Y:S01]  /*43d10*/  LOP3.LUT P6, RZ, R0, 0x8, RZ, 0xc0, !PT ;  /* 0x0000000800ff7812 */ /* 0x000fe200078cc0ff */
[----:B--2---:R-:W-:-:S05]  /*43d20*/  FMUL R12, R44, UR47 ;  /* 0x0000002f2c0c7c20 */ /* 0x004fca0008400000 */
[----:B------:R-:W-:-:S05]  /*43d30*/  F2FP.SATFINITE.E4M3.F32.PACK_AB_MERGE_C R12, RZ, R12, RZ ;  /* 0x0000000cff0c723e */ /* 0x000fca00048070ff */
[----:B------:R0:W-:Y:S02]  /*43d40*/  @!P3 STG.E.U8 desc[UR52][R14.64+0x9], R12 ;  /* 0x0000090c0e00b986 */ /* 0x0001e4000c101134 */
[----:B0-----:R-:W0:Y:S02]  /*43d50*/  @!P5 LDC.64 R12, c[0x0][0x5c0] ;  /* 0x00017000ff0cdb82 */ /* 0x001e240000000a00 */
[----:B0-----:R-:W-:Y:S01]  /*43d60*/  @!P5 IADD3 R14, P3, P4, R24, UR11, R12 ;  /* 0x0000000b180edc10 */ /* 0x001fe2000fc7e00c */
[----:B---3--:R-:W-:Y:S02]  /*43d70*/  FMUL R12, R45, UR47 ;  /* 0x0000002f2d0c7c20 */ /* 0x008fe40008400000 */
[----:B------:R-:W2:Y:S03]  /*43d80*/  LDL.LU R45, [R1+0x3e0] ;  /* 0x0003e000012d7983 */ /* 0x000ea60000300800 */
[----:B------:R-:W-:-:S05]  /*43d90*/  F2FP.SATFINITE.E4M3.F32.PACK_AB_MERGE_C R12, RZ, R12, RZ ;  /* 0x0000000cff0c723e */ /* 0x000fca00048070ff */
[----:B------:R4:W-:Y:S02]  /*43da0*/  @!P6 STG.E.U8 desc[UR52][R42.64+0x10], R12 ;  /* 0x0000100c2a00e986 */ /* 0x0009e4000c101134 */
[----:B----4-:R-:W-:Y:S02]  /*43db0*/  FMUL R12, R46, UR47 ;  /* 0x0000002f2e0c7c20 */ /* 0x010fe40008400000 */
[----:B------:R-:W3:Y:S04]  /*43dc0*/  LDL.LU R46, [R1+0x3e4] ;  /* 0x0003e400012e7983 */ /* 0x000ee80000300800 */
[----:B------:R-:W4:Y:S01]  /*43dd0*/  LDL.LU R49, [R1+0x3e8] ;  /* 0x0003e80001317983 */ /* 0x000f220000300800 */
[----:B------:R-:W-:Y:S02]  /*43de0*/  @!P5 IADD3.X R15, R31, UR10, R13, P3, P4 ;  /* 0x0000000a1f0fdc10 */ /* 0x000fe40009fe840d */
[----:B------:R-:W-:-:S02]  /*43df0*/  ISETP.LT.OR P3, PT, R30, 0x11, !P2 ;  /* 0x000000111e00780c */ /* 0x000fc40005761670 */
[----:B------:R-:W-:Y:S01]  /*43e00*/  LOP3.LUT P0, RZ, R4, 0x80000000, RZ, 0xc0, !PT ;  /* 0x8000000004ff7812 */ /* 0x000fe2000780c0ff */
[----:B------:R-:W-:Y:S01]  /*43e10*/  IMAD.U32 R36, RZ, RZ, UR8 ;  /* 0x00000008ff247e24 */ /* 0x000fe2000f8e00ff */
[----:B------:R-:W-:Y:S01]  /*43e20*/  LOP3.LUT R0, R0, 0xfffffeff, RZ, 0xc0, !PT ;  /* 0xfffffeff00007812 */ /* 0x000fe200078ec0ff */
[----:B------:R-:W-:Y:S01]  /*43e30*/  IMAD.U32 R44, RZ, RZ, UR7 ;  /* 0x00000007ff2c7e24 */ /* 0x000fe2000f8e00ff */
[----:B------:R-:W-:Y:S01]  /*43e40*/  F2FP.SATFINITE.E4M3.F32.PACK_AB_MERGE_C R12, RZ, R12, RZ ;  /* 0x0000000cff0c723e */ /* 0x000fe200048070ff */
[----:B------:R-:W-:Y:S01]  /*43e50*/  IMAD.U32 R37, RZ, RZ, UR8 ;  /* 0x00000008ff257e24 */ /* 0x000fe2000f8e00ff */
[----:B------:R-:W-:Y:S01]  /*43e60*/  @P5 LOP3.LUT R0, R0, 0x100, RZ, 0xfc, !PT ;  /* 0x0000010000005812 */ /* 0x000fe200078efcff */
[----:B------:R-:W-:Y:S01]  /*43e70*/  IMAD.U32 R42, RZ, RZ, UR7 ;  /* 0x00000007ff2a7e24 */ /* 0x000fe2000f8e00ff */
[----:B------:R-:W4:Y:S03]  /*43e80*/  LDL.LU R48, [R1+0x3ec] ;  /* 0x0003ec0001307983 */ /* 0x000f260000300800 */
[----:B------:R-:W-:-:S02]  /*43e90*/  @!P3 IADD3 R36, P4, P5, R36, UR6, R24 ;  /* 0x000000062424bc10 */ /* 0x000fc4000fd9e018 */
[----:B------:R0:W-:Y:S01]  /*43ea0*/  @!P0 STG.E.U8 desc[UR52][R34.64+0x11], R12 ;  /* 0x0000110c22008986 */ /* 0x0001e2000c101134 */
[----:B------:R-:W-:Y:S02]  /*43eb0*/  LOP3.LUT R4, R4, 0xffbfffff, RZ, 0xc0, !PT ;  /* 0xffbfffff04047812 */ /* 0x000fe400078ec0ff */
[----:B------:R-:W-:Y:S02]  /*43ec0*/  @!P3 IADD3.X R44, R44, UR5, R31, P4, P5 ;  /* 0x000000052c2cbc10 */ /* 0x000fe4000a7ea41f */
[----:B------:R-:W-:Y:S02]  /*43ed0*/  ISETP.LT.OR P4, PT, R30, 0x12, !P2 ;  /* 0x000000121e00780c */ /* 0x000fe40005781670 */
[----:B------:R-:W-:Y:S01]  /*43ee0*/  @P1 LOP3.LUT R4, R4, 0x400000, RZ, 0xfc, !PT ;  /* 0x0040000004041812 */ /* 0x000fe200078efcff */
[----:B0-----:R-:W0:Y:S01]  /*43ef0*/  @!P3 LDC.64 R12, c[0x0][0x5c0] ;  /* 0x00017000ff0cbb82 */ /* 0x001e220000000a00 */
[----:B------:R-:W-:Y:S01]  /*43f00*/  ISETP.LT.OR P1, PT, R30, 0x19, !P2 ;  /* 0x000000191e00780c */ /* 0x000fe20005721670 */
[----:B------:R-:W-:-:S08]  /*43f10*/  IMAD.U32 R35, RZ, RZ, UR8 ;  /* 0x00000008ff237e24 */ /* 0x000fd0000f8e00ff */
[--C-:B------:R-:W-:Y:S01]  /*43f20*/  @!P4 IADD3 R37, P5, P6, R37, UR6, R24.reuse ;  /* 0x000000062525cc10 */ /* 0x100fe2000febe018 */
[----:B------:R-:W-:Y:S01]  /*43f30*/  IMAD.U32 R43, RZ, RZ, UR7 ;  /* 0x00000007ff2b7e24 */ /* 0x000fe2000f8e00ff */
[----:B------:R-:W-:Y:S02]  /*43f40*/  LOP3.LUT R4, R4, 0xdfffffff, RZ, 0xc0, !PT ;  /* 0xdfffffff04047812 */ /* 0x000fe400078ec0ff */
[--C-:B------:R-:W-:Y:S02]  /*43f50*/  @!P4 IADD3.X R42, R42, UR5, R31.reuse, P5, P6 ;  /* 0x000000052a2acc10 */ /* 0x100fe4000afec41f */
[----:B------:R-:W-:Y:S02]  /*43f60*/  @!P1 IADD3 R35, P6, P5, R35, UR6, R24 ;  /* 0x0000000623239c10 */ /* 0x000fe4000fdde018 */
[----:B------:R-:W-:Y:S02]  /*43f70*/  @P1 LOP3.LUT R4, R4, 0x20000000, RZ, 0xfc, !PT ;  /* 0x2000000004041812 */ /* 0x000fe400078efcff */
[----:B------:R-:W-:-:S02]  /*43f80*/  @!P1 IADD3.X R43, R43, UR5, R31, P6, P5 ;  /* 0x000000052b2b9c10 */ /* 0x000fc4000b7ea41f */
[----:B------:R-:W-:Y:S02]  /*43f90*/  LOP3.LUT R4, R4, 0xff7fffff, RZ, 0xc0, !PT ;  /* 0xff7fffff04047812 */ /* 0x000fe400078ec0ff */
[----:B0-----:R-:W-:Y:S02]  /*43fa0*/  @!P3 IADD3 R12, P5, R36, R12, RZ ;  /* 0x0000000c240cb210 */ /* 0x001fe40007fbe0ff */
[----:B------:R-:W-:-:S03]  /*43fb0*/  ISETP.LT.OR P0, PT, R30, 0x1a, !P2 ;  /* 0x0000001a1e00780c */ /* 0x000fc60005701670 */
[----:B------:R-:W-:Y:S01]  /*43fc0*/  @!P3 IMAD.X R13, R44, 0x1, R13, P5 ;  /* 0x000000012c0db824 */ /* 0x000fe200028e060d */
[----:B------:R-:W-:Y:S02]  /*43fd0*/  @P2 LOP3.LUT R4, R4, 0x800000, RZ, 0xfc, !PT ;  /* 0x0080000004042812 */ /* 0x000fe400078efcff */
[----:B------:R-:W-:Y:S02]  /*43fe0*/  LOP3.LUT P2, RZ, R0, 0x20, RZ, 0xc0, !PT ;  /* 0x0000002000ff7812 */ /* 0x000fe4000784c0ff */
[----:B------:R-:W-:Y:S01]  /*43ff0*/  LOP3.LUT R4, R4, 0xbfffffff, RZ, 0xc0, !PT ;  /* 0xbfffffff04047812 */ /* 0x000fe200078ec0ff */
[----:B------:R-:W-:Y:S02]  /*44000*/  IMAD.U32 R36, RZ, RZ, UR8 ;  /* 0x00000008ff247e24 */ /* 0x000fe4000f8e00ff */
[----:B------:R-:W-:-:S08]  /*44010*/  IMAD.U32 R44, RZ, RZ, UR7 ;  /* 0x00000007ff2c7e24 */ /* 0x000fd0000f8e00ff */
[----:B------:R-:W-:Y:S02]  /*44020*/  @P2 LOP3.LUT R4, R4, 0x40000000, RZ, 0xfc, !PT ;  /* 0x4000000004042812 */ /* 0x000fe400078efcff */
[----:B------:R-:W-:-:S04]  /*44030*/  @!P0 IADD3 R36, P6, P5, R36, UR6, R24 ;  /* 0x0000000624248c10 */ /* 0x000fc8000fdde018 */
[----:B------:R-:W-:Y:S01]  /*44040*/  @!P0 IADD3.X R44, R44, UR5, R31, P6, P5 ;  /* 0x000000052c2c8c10 */ /* 0x000fe2000b7ea41f */
[----:B--2---:R-:W-:-:S05]  /*44050*/  FMUL R34, R45, UR47 ;  /* 0x0000002f2d227c20 */ /* 0x004fca0008400000 */
[----:B------:R-:W-:-:S05]  /*44060*/  F2FP.SATFINITE.E4M3.F32.PACK_AB_MERGE_C R34, RZ, R34, RZ ;  /* 0x00000022ff22723e */ /* 0x000fca00048070ff */
[----:B------:R0:W-:Y:S01]  /*44070*/  @!P3 STG.E.U8 desc[UR52][R12.64+0x10], R34 ;  /* 0x000010220c00b986 */ /* 0x0001e2000c101134 */
[----:B------:R-:W-:Y:S01]  /*44080*/  ISETP.GE.AND P3, PT, R9, 0x109, PT ;  /* 0x000001090900780c */ /* 0x000fe20003f66270 */
[----:B0-----:R-:W0:Y:S03]  /*44090*/  @!P4 LDC.64 R12, c[0x0][0x5c0] ;  /* 0x00017000ff0ccb82 */ /* 0x001e260000000a00 */
[----:B------:R-:W-:Y:S01]  /*440a0*/  ISETP.LT.OR P2, PT, R30, 0x1, !P3 ;  /* 0x000000011e00780c */ /* 0x000fe20005f41670 */
[----:B------:R-:W-:Y:S01]  /*440b0*/  IMAD.U32 R34, RZ, RZ, UR8 ;  /* 0x00000008ff227e24 */ /* 0x000fe2000f8e00ff */
[----:B0-----:R-:W-:-:S11]  /*440c0*/  @!P4 IADD3 R12, P1, R37, R12, RZ ;  /* 0x0000000c250cc210 */ /* 0x001fd60007f3e0ff */
[----:B------:R-:W-:Y:S01]  /*440d0*/  @!P2 IADD3 R37, P6, P5, R34, UR11, R24 ;  /* 0x0000000b2225ac10 */ /* 0x000fe2000fdde018 */
[----:B---3--:R-:W-:Y:S01]  /*440e0*/  FMUL R34, R46, UR47 ;  /* 0x0000002f2e227c20 */ /* 0x008fe20008400000 */
[----:B------:R-:W-:-:S04]  /*440f0*/  @!P4 IMAD.X R13, R42, 0x1, R13, P1 ;  /* 0x000000012a0dc824 */ /* 0x000fc800008e060d */
[----:B------:R-:W-:-:S05]  /*44100*/  F2FP.SATFINITE.E4M3.F32.PACK_AB_MERGE_C R34, RZ, R34, RZ ;  /* 0x00000022ff22723e */ /* 0x000fca00048070ff */
[----:B------:R4:W-:Y:S02]  /*44110*/  @!P4 STG.E.U8 desc[UR52][R12.64+0x11], R34 ;  /* 0x000011220c00c986 */ /* 0x0009e4000c101134 */
[----:B----4-:R-:W-:Y:S02]  /*44120*/  FMUL R12, R49, UR47 ;  /* 0x0000002f310c7c20 */ /* 0x010fe40008400000 */
[----:B------:R-:W2:Y:S04]  /*44130*/  LDL.LU R49, [R1+0x3f0] ;  /* 0x0003f00001317983 */ /* 0x000ea80000300800 */
[----:B------:R-:W3:Y:S04]  /*44140*/  LDL.LU R54, [R1+0x3f4] ;  /* 0x0003f40001367983 */ /* 0x000ee80000300800 */
[----:B------:R-:W4:Y:S04]  /*44150*/  LDL.LU R53, [R1+0x3f8] ;  /* 0x0003f80001357983 */ /* 0x000f280000300800 */
[----:B------:R-:W4:Y:S04]  /*44160*/  LDL.LU R52, [R1+0x3fc] ;  /* 0x0003fc0001347983 */ /* 0x000f280000300800 */
[----:B------:R-:W4:Y:S01]  /*44170*/  LDL.LU R51, [R1+0x400] ;  /* 0x0004000001337983 */ /* 0x000f220000300800 */
[----:B------:R-:W-:Y:S01]  /*44180*/  ISETP.LT.OR P1, PT, R30, 0x2, !P3 ;  /* 0x000000021e00780c */ /* 0x000fe20005f21670 */
[----:B------:R-:W-:-:S02]  /*44190*/  IMAD.U32 R45, RZ, RZ, UR7 ;  /* 0x00000007ff2d7e24 */ /* 0x000fc4000f8e00ff */
[----:B------:R-:W-:Y:S02]  /*441a0*/  IMAD.U32 R34, RZ, RZ, UR8 ;  /* 0x00000008ff227e24 */ /* 0x000fe4000f8e00ff */
[----:B------:R-:W-:Y:S01]  /*441b0*/  IMAD.U32 R42, RZ, RZ, UR7 ;  /* 0x00000007ff2a7e24 */ /* 0x000fe2000f8e00ff */
[----:B------:R-:W-:Y:S01]  /*441c0*/  @!P2 IADD3.X R45, R45, UR10, R31, P6, P5 ;  /* 0x0000000a2d2dac10 */ /* 0x000fe2000b7ea41f */
[----:B------:R-:W-:Y:S02]  /*441d0*/  IMAD.U32 R46, RZ, RZ, UR8 ;  /* 0x00000008ff2e7e24 */ /* 0x000fe4000f8e00ff */
[----:B------:R-:W-:Y:S01]  /*441e0*/  IMAD.U32 R47, RZ, RZ, UR7 ;  /* 0x00000007ff2f7e24 */ /* 0x000fe2000f8e00ff */
[----:B------:R-:W-:Y:S01]  /*441f0*/  F2FP.SATFINITE.E4M3.F32.PACK_AB_MERGE_C R12, RZ, R12, RZ ;  /* 0x0000000cff0c723e */ /* 0x000fe200048070ff */
[----:B------:R-:W4:Y:S02]  /*44200*/  LDL.LU R55, [R1+0x404] ;  /* 0x0004040001377983 */ /* 0x000f240000300800 */
[----:B------:R-:W-:-:S04]  /*44210*/  @!P1 IADD3 R34, P5, P4, R34, UR11, R24 ;  /* 0x0000000b22229c10 */ /* 0x000fc8000fcbe018 */
[----:B------:R-:W-:Y:S02]  /*44220*/  @!P1 IADD3.X R42, R42, UR10, R31, P5, P4 ;  /* 0x0000000a2a2a9c10 */ /* 0x000fe4000afe841f */
[----:B------:R-:W-:Y:S02]  /*44230*/  ISETP.LT.OR P1, PT, R30, 0x9, !P3 ;  /* 0x000000091e00780c */ /* 0x000fe40005f21670 */
[----:B------:R-:W-:Y:S02]  /*44240*/  LOP3.LUT P6, RZ, R0, 0x40, RZ, 0xc0, !PT ;  /* 0x0000004000ff7812 */ /* 0x000fe400078cc0ff */
[----:B------:R-:W-:-:S09]  /*44250*/  LOP3.LUT P2, RZ, R4, 0x40000000, RZ, 0xc0, !PT ;  /* 0x4000000004ff7812 */ /* 0x000fd2000784c0ff */
[----:B------:R-:W-:Y:S02]  /*44260*/  @!P1 IADD3 R46, P5, P4, R46, UR11, R24 ;  /* 0x0000000b2e2e9c10 */ /* 0x000fe4000fcbe018 */
[----:B------:R0:W-:Y:S02]  /*44270*/  @!P6 STG.E.U8 desc[UR52][R40.64+0x18], R12 ;  /* 0x0000180c2800e986 */ /* 0x0001e4000c101134 */
[----:B------:R-:W-:Y:S02]  /*44280*/  @!P1 IADD3.X R47, R47, UR10, R31, P5, P4 ;  /* 0x0000000a2f2f9c10 */ /* 0x000fe4000afe841f */
[----:B------:R-:W-:Y:S02]  /*44290*/  LOP3.LUT P1, RZ, R4, 0x20000000, RZ, 0xc0, !PT ;  /* 0x2000000004ff7812 */ /* 0x000fe4000782c0ff */
[----:B------:R-:W-:Y:S01]  /*442a0*/  ISETP.LT.OR P4, PT, R30, 0xa, !P3 ;  /* 0x0000000a1e00780c */ /* 0x000fe20005f81670 */
[----:B0-----:R-:W-:Y:S01]  /*442b0*/  FMUL R12, R48, UR47 ;  /* 0x0000002f300c7c20 */ /* 0x001fe20008400000 */
[----:B------:R-:W-:-:S04]  /*442c0*/  IMAD.U32 R40, RZ, RZ, UR8 ;  /* 0x00000008ff287e24 */ /* 0x000fc8000f8e00ff */
[----:B------:R-:W-:Y:S01]  /*442d0*/  F2FP.SATFINITE.E4M3.F32.PACK_AB_MERGE_C R12, RZ, R12, RZ ;  /* 0x0000000cff0c723e */ /* 0x000fe200048070ff */
[----:B------:R-:W-:-:S06]  /*442e0*/  IMAD.U32 R41, RZ, RZ, UR7 ;  /* 0x00000007ff297e24 */ /* 0x000fcc000f8e00ff */
[----:B------:R-:W-:Y:S01]  /*442f0*/  @!P4 IADD3 R40, P6, P5, R40, UR11, R24 ;  /* 0x0000000b2828cc10 */ /* 0x000fe2000fdde018 */
[----:B------:R0:W-:Y:S03]  /*44300*/  @!P2 STG.E.U8 desc[UR52][R32.64+0x19], R12 ;  /* 0x0000190c2000a986 */ /* 0x0001e6000c101134 */
[----:B------:R-:W-:Y:S02]  /*44310*/  @!P4 IADD3.X R41, R41, UR10, R31, P6, P5 ;  /* 0x0000000a2929cc10 */ /* 0x000fe4000b7ea41f */
[----:B------:R-:W-:Y:S01]  /*44320*/  ISETP.LT.OR P5, PT, R30, 0x11, !P3 ;  /* 0x000000111e00780c */ /* 0x000fe20005fa1670 */
[----:B0-----:R-:W0:Y:S01]  /*44330*/  @!P1 LDC.64 R12, c[0x0][0x5c0] ;  /* 0x00017000ff0c9b82 */ /* 0x001e220000000a00 */
[----:B------:R-:W-:Y:S02]  /*44340*/  IMAD.U32 R33, RZ, RZ, UR8 ;  /* 0x00000008ff217e24 */ /* 0x000fe4000f8e00ff */
[----:B------:R-:W-:-:S09]  /*44350*/  IMAD.U32 R48, RZ, RZ, UR7 ;  /* 0x00000007ff307e24 */ /* 0x000fd2000f8e00ff */
[----:B------:R-:W-:-:S04]  /*44360*/  @!P5 IADD3 R33, P2, P6, R33, UR11, R24 ;  /* 0x0000000b2121dc10 */ /* 0x000fc8000fe5e018 */
[----:B------:R-:W-:Y:S02]  /*44370*/  @!P5 IADD3.X R48, R48, UR10, R31, P2, P6 ;  /* 0x0000000a3030dc10 */ /* 0x000fe400097ec41f */
[----:B0-----:R-:W-:-:S05]  /*44380*/  @!P1 IADD3 R12, P6, R35, R12, RZ ;  /* 0x0000000c230c9210 */ /* 0x001fca0007fde0ff */
[----:B------:R-:W-:Y:S01]  /*44390*/  @!P1 IMAD.X R13, R43, 0x1, R13, P6 ;  /* 0x000000012b0d9824 */ /* 0x000fe200030e060d */
[----:B------:R-:W-:Y:S01]  /*443a0*/  ISETP.LT.OR P6, PT, R30, 0x12, !P3 ;  /* 0x000000121e00780c */ /* 0x000fe20005fc1670 */
[----:B------:R-:W-:Y:S01]  /*443b0*/  IMAD.U32 R43, RZ, RZ, UR8 ;  /* 0x00000008ff2b7e24 */ /* 0x000fe2000f8e00ff */
[----:B------:R-:W-:Y:S01]  /*443c0*/  LOP3.LUT R4, R4, 0xfdffffff, RZ, 0xc0, !PT ;  /* 0xfdffffff04047812 */ /* 0x000fe200078ec0ff */
[----:B------:R-:W-:-:S03]  /*443d0*/  IMAD.U32 R50, RZ, RZ, UR7 ;  /* 0x00000007ff327e24 */ /* 0x000fc6000f8e00ff */
[----:B------:R-:W-:-:S07]  /*443e0*/  @P4 LOP3.LUT R4, R4, 0x2000000, RZ, 0xfc, !PT ;  /* 0x0200000004044812 */ /* 0x000fce00078efcff */
[----:B------:R-:W-:Y:S02]  /*443f0*/  @!P6 IADD3 R43, P2, P4, R43, UR11, R24 ;  /* 0x0000000b2b2bec10 */ /* 0x000fe4000fc5e018 */
[----:B------:R-:W-:Y:S02]  /*44400*/  LOP3.LUT R4, R4, 0xfeffffff, RZ, 0xc0, !PT ;  /* 0xfeffffff04047812 */ /* 0x000fe400078ec0ff */
[----:B------:R-:W-:Y:S02]  /*44410*/  @!P6 IADD3.X R50, R50, UR10, R31, P2, P4 ;  /* 0x0000000a3232ec10 */ /* 0x000fe400097e841f */
[----:B------:R-:W-:Y:S02]  /*44420*/  LOP3.LUT P2, RZ, R0, 0x4000, RZ, 0xc0, !PT ;  /* 0x0000400000ff7812 */ /* 0x000fe4000784c0ff */
[----:B------:R-:W-:-:S04]  /*44430*/  @P5 LOP3.LUT R4, R4, 0x1000000, RZ, 0xfc, !PT ;  /* 0x0100000004045812 */ /* 0x000fc800078efcff */
[----:B------:R-:W-:-:S07]  /*44440*/  LOP3.LUT R4, R4, 0xefffffff, RZ, 0xc0, !PT ;  /* 0xefffffff04047812 */ /* 0x000fce00078ec0ff */
[----:B------:R-:W-:-:S04]  /*44450*/  @P2 LOP3.LUT R4, R4, 0x10000000, RZ, 0xfc, !PT ;  /* 0x1000000004042812 */ /* 0x000fc800078efcff */
[----:B------:R-:W-:-:S04]  /*44460*/  LOP3.LUT R4, R4, 0xfbffffff, RZ, 0xc0, !PT ;  /* 0xfbffffff04047812 */ /* 0x000fc800078ec0ff */
[----:B------:R-:W-:Y:S02]  /*44470*/  @P6 LOP3.LUT R4, R4, 0x4000000, RZ, 0xfc, !PT ;  /* 0x0400000004046812 */ /* 0x000fe400078efcff */
[----:B------:R-:W-:Y:S02]  /*44480*/  LOP3.LUT P6, RZ, R0, 0x20000, RZ, 0xc0, !PT ;  /* 0x0002000000ff7812 */ /* 0x000fe400078cc0ff */
[----:B------:R-:W-:Y:S01]  /*44490*/  LOP3.LUT R4, R4, 0xf7ffffff, RZ, 0xc0, !PT ;  /* 0xf7ffffff04047812 */ /* 0x000fe200078ec0ff */
[----:B------:R-:W-:Y:S02]  /*444a0*/  IMAD.U32 R35, RZ, RZ, UR7 ;  /* 0x00000007ff237e24 */ /* 0x000fe4000f8e00ff */
[----:B--2---:R-:W-:-:S05]  /*444b0*/  FMUL R32, R49, UR47 ;  /* 0x0000002f31207c20 */ /* 0x004fca0008400000 */
[----:B------:R-:W-:-:S05]  /*444c0*/  F2FP.SATFINITE.E4M3.F32.PACK_AB_MERGE_C R32, RZ, R32, RZ ;  /* 0x00000020ff20723e */ /* 0x000fca00048070ff */
[----:B------:R0:W-:Y:S02]  /*444d0*/  @!P1 STG.E.U8 desc[UR52][R12.64+0x18], R32 ;  /* 0x000018200c009986 */ /* 0x0001e4000c101134 */
[----:B0-----:R-:W0:Y:S01]  /*444e0*/  @!P0 LDC.64 R12, c[0x0][0x5c0] ;  /* 0x00017000ff0c8b82 */ /* 0x001e220000000a00 */
[----:B------:R-:W-:Y:S01]  /*444f0*/  ISETP.LT.OR P1, PT, R30, 0x19, !P3 ;  /* 0x000000191e00780c */ /* 0x000fe20005f21670 */
[----:B------:R-:W-:Y:S01]  /*44500*/  IMAD.U32 R32, RZ, RZ, UR8 ;  /* 0x00000008ff207e24 */ /* 0x000fe2000f8e00ff */
[----:B0-----:R-:W-:-:S11]  /*44510*/  @!P0 IADD3 R12, P2, R36, R12, RZ ;  /* 0x0000000c240c8210 */ /* 0x001fd60007f5e0ff */
[----:B------:R-:W-:Y:S01]  /*44520*/  @!P1 IADD3 R36, P4, P5, R32, UR11, R24 ;  /* 0x0000000b20249c10 */ /* 0x000fe2000fd9e018 */
[----:B---3--:R-:W-:Y:S02]  /*44530*/  FMUL R32, R54, UR47 ;  /* 0x0000002f36207c20 */ /* 0x008fe40008400000 */
[----:B------:R-:W2:Y:S01]  /*44540*/  LDL.LU R54, [R1+0x408] ;  /* 0x0004080001367983 */ /* 0x000ea20000300800 */
[----:B------:R-:W-:Y:S02]  /*44550*/  @!P0 IMAD.X R13, R44, 0x1, R13, P2 ;  /* 0x000000012c0d8824 */ /* 0x000fe400010e060d */
[----:B------:R-:W-:-:S05]  /*44560*/  F2FP.SATFINITE.E4M3.F32.PACK_AB_MERGE_C R32, RZ, R32, RZ ;  /* 0x00000020ff20723e */ /* 0x000fca00048070ff */
[----:B------:R4:W-:Y:S02]  /*44570*/  @!P0 STG.E.U8 desc[UR52][R12.64+0x19], R32 ;  /* 0x000019200c008986 */ /* 0x0009e4000c101134 */
[----:B----4-:R-:W-:Y:S02]  /*44580*/  FMUL R12, R53, UR47 ;  /* 0x0000002f350c7c20 */ /* 0x010fe40008400000 */
[----:B------:R-:W3:Y:S03]  /*44590*/  LDL.LU R53, [R1+0x40c] ;  /* 0x00040c0001357983 */ /* 0x000ee60000300800 */
[----:B------:R-:W-:-:S05]  /*445a0*/  F2FP.SATFINITE.E4M3.F32.PACK_AB_MERGE_C R12, RZ, R12, RZ ;  /* 0x0000000cff0c723e */ /* 0x000fca00048070ff */
[----:B------:R0:W-:Y:S02]  /*445b0*/  @!P6 STG.E.U8 desc[UR52][R38.64], R12 ;  /* 0x0000000c2600e986 */ /* 0x0001e4000c101134 */
[----:B0-----:R-:W-:Y:S02]  /*445c0*/  FMUL R12, R52, UR47 ;  /* 0x0000002f340c7c20 */ /* 0x001fe40008400000 */
[----:B------:R-:W4:Y:S01]  /*445d0*/  LDL.LU R52, [R1+0x410] ;  /* 0x0004100001347983 */ /* 0x000f220000300800 */
[----:B------:R-:W-:Y:S01]  /*445e0*/  ISETP.LT.OR P0, PT, R30, 0x1a, !P3 ;  /* 0x0000001a1e00780c */ /* 0x000fe20005f01670 */
[----:B------:R-:W-:Y:S02]  /*445f0*/  IMAD.U32 R49, RZ, RZ, UR7 ;  /* 0x00000007ff317e24 */ /* 0x000fe4000f8e00ff */
[----:B------:R-:W-:Y:S01]  /*44600*/  IMAD.U32 R32, RZ, RZ, UR8 ;  /* 0x00000008ff207e24 */ /* 0x000fe2000f8e00ff */
[----:B------:R-:W-:Y:S01]  /*44610*/  @P1 LOP3.LUT R4, R4, 0x8000000, RZ, 0xfc, !PT ;  /* 0x0800000004041812 */ /* 0x000fe200078efcff */
[----:B------:R-:W4:Y:S01]  /*44620*/  LDL.LU R56, [R1+0x414] ;  /* 0x0004140001387983 */ /* 0x000f220000300800 */
[----:B------:R-:W-:-:S07]  /*44630*/  @!P1 IADD3.X R49, R49, UR10, R31, P4, P5 ;  /* 0x0000000a31319c10 */ /* 0x000fce000a7ea41f */
[----:B------:R-:W-:-:S04]  /*44640*/  @!P0 IADD3 R32, P1, P2, R32, UR11, R24 ;  /* 0x0000000b20208c10 */ /* 0x000fc8000fa3e018 */
[----:B------:R-:W-:Y:S02]  /*44650*/  @!P0 IADD3.X R35, R35, UR10, R31, P1, P2 ;  /* 0x0000000a23238c10 */ /* 0x000fe40008fe441f */
[----:B------:R-:W-:Y:S02]  /*44660*/  LOP3.LUT P2, RZ, R4, 0x10000000, RZ, 0xc0, !PT ;  /* 0x1000000004ff7812 */ /* 0x000fe4000784c0ff */
[----:B------:R-:W-:-:S11]  /*44670*/  F2FP.SATFINITE.E4M3.F32.PACK_AB_MERGE_C R12, RZ, R12, RZ ;  /* 0x0000000cff0c723e */ /* 0x000fd600048070ff */
[----:B------:R0:W-:Y:S02]  /*44680*/  @!P2 STG.E.U8 desc[UR52][R28.64+0x1], R12 ;  /* 0x0000010c1c00a986 */ /* 0x0001e4000c101134 */
[----:B0-----:R-:W-:Y:S02]  /*44690*/  FMUL R28, R51, UR47 ;  /* 0x0000002f331c7c20 */ /* 0x001fe40008400000 */
[----:B------:R-:W4:Y:S01]  /*446a0*/  LDL.LU R51, [R1+0x418] ;  /* 0x0004180001337983 */ /* 0x000f220000300800 */
[----:B------:R-:W-:-:S13]  /*446b0*/  ISETP.LT.OR P1, PT, R30, 0x1, !P3 ;  /* 0x000000011e00780c */ /* 0x000fda0005f21670 */
[----:B------:R-:W0:Y:S01]  /*446c0*/  @!P1 LDC.64 R12, c[0x0][0x5c0] ;  /* 0x00017000ff0c9b82 */ /* 0x000e220000000a00 */
[----:B------:R-:W-:Y:S02]  /*446d0*/  ISETP.LT.OR P6, PT, R30, 0x2, !P3 ;  /* 0x000000021e00780c */ /* 0x000fe40005fc1670 */
[----:B------:R-:W-:Y:S02]  /*446e0*/  F2FP.SATFINITE.E4M3.F32.PACK_AB_MERGE_C R28, RZ, R28, RZ ;  /* 0x0000001cff1c723e */ /* 0x000fe400048070ff */
[----:B0-----:R-:W-:-:S05]  /*446f0*/  @!P1 IADD3 R12, P2, R37, R12, RZ ;  /* 0x0000000c250c9210 */ /* 0x001fca0007f5e0ff */
[----:B------:R-:W-:-:S05]  /*44700*/  @!P1 IMAD.X R13, R45, 0x1, R13, P2 ;  /* 0x000000012d0d9824 */ /* 0x000fca00010e060d */
[----:B------:R0:W-:Y:S02]  /*44710*/  @!P1 STG.E.U8 desc[UR52][R12.64], R28 ;  /* 0x0000001c0c009986 */ /* 0x0001e4000c101134 */
[----:B0-----:R-:W0:Y:S01]  /*44720*/  @!P6 LDC.64 R12, c[0x0][0x5c0] ;  /* 0x00017000ff0ceb82 */ /* 0x001e220000000a00 */
[----:B------:R-:W-:Y:S02]  /*44730*/  FMUL R28, R55, UR47 ;  /* 0x0000002f371c7c20 */ /* 0x000fe40008400000 */
[----:B------:R-:W4:Y:S03]  /*44740*/  LDL.LU R55, [R1+0x41c] ;  /* 0x00041c0001377983 */ /* 0x000f260000300800 */
[----:B------:R-:W-:Y:S02]  /*44750*/  F2FP.SATFINITE.E4M3.F32.PACK_AB_MERGE_C R28, RZ, R28, RZ ;  /* 0x0000001cff1c723e */ /* 0x000fe400048070ff */
[----:B0-----:R-:W-:-:S05]  /*44760*/  @!P6 IADD3 R12, P1, R34, R12, RZ ;  /* 0x0000000c220ce210 */ /* 0x001fca0007f3e0ff */
[----:B------:R-:W-:-:S05]  /*44770*/  @!P6 IMAD.X R13, R42, 0x1, R13, P1 ;  /* 0x000000012a0de824 */ /* 0x000fca00008e060d */
[----:B------:R2:W-:Y:S01]  /*44780*/  @!P6 STG.E.U8 desc[UR52][R12.64+0x1], R28 ;  /* 0x0000011c0c00e986 */ /* 0x0005e2000c101134 */
[C---:B------:R-:W-:Y:S02]  /*44790*/  LOP3.LUT P5, RZ, R0.reuse, 0x2000, RZ, 0xc0, !PT ;  /* 0x0000200000ff7812 */ /* 0x040fe400078ac0ff */
[----:B------:R-:W-:Y:S01]  /*447a0*/  LOP3.LUT P4, RZ, R0, 0x1000, RZ, 0xc0, !PT ;  /* 0x0000100000ff7812 */ /* 0x000fe2000788c0ff */
[----:B--2---:R-:W-:Y:S02]  /*447b0*/  FMUL R12, R54, UR47 ;  /* 0x0000002f360c7c20 */ /* 0x004fe40008400000 */
[----:B------:R-:W2:Y:S03]  /*447c0*/  LDL.LU R54, [R1+0x420] ;  /* 0x0004200001367983 */ /* 0x000ea60000300800 */
[----:B------:R-:W-:-:S05]  /*447d0*/  F2FP.SATFINITE.E4M3.F32.PACK_AB_MERGE_C R12, RZ, R12, RZ ;  /* 0x0000000cff0c723e */ /* 0x000fca00048070ff */
[----:B------:R3:W-:Y:S01]  /*447e0*/  @!P5 STG.E.U8 desc[UR52][R26.64+0x8], R12 ;  /* 0x0000080c1a00d986 */ /* 0x0007e2000c101134 */
[----:B------:R-:W-:Y:S01]  /*447f0*/  ISETP.LT.OR P5, PT, R30, 0x9, !P3 ;  /* 0x000000091e00780c */ /* 0x000fe20005fa1670 */
[----:B---3--:R-:W-:Y:S02]  /*44800*/  FMUL R12, R53, UR47 ;  /* 0x0000002f350c7c20 */ /* 0x008fe40008400000 */
[----:B------:R-:W3:Y:S03]  /*44810*/  LDL.LU R53, [R1+0x424] ;  /* 0x0004240001357983 */ /* 0x000ee60000300800 */
[----:B------:R-:W-:-:S05]  /*44820*/  F2FP.SATFINITE.E4M3.F32.PACK_AB_MERGE_C R12, RZ, R12, RZ ;  /* 0x0000000cff0c723e */ /* 0x000fca00048070ff */
[----:B------:R0:W-:Y:S02]  /*44830*/  @!P4 STG.E.U8 desc[UR52][R18.64+0x9], R12 ;  /* 0x0000090c1200c986 */ /* 0x0001e4000c101134 */
[----:B0-----:R-:W0:Y:S01]  /*44840*/  @!P5 LDC.64 R12, c[0x0][0x5c0] ;  /* 0x00017000ff0cdb82 */ /* 0x001e220000000a00 */
[----:B----4-:R-:W-:Y:S02]  /*44850*/  FMUL R18, R52, UR47 ;  /* 0x0000002f34127c20 */ /* 0x010fe40008400000 */
[----:B------:R-:W4:Y:S03]  /*44860*/  LDL.LU R52, [R1+0x428] ;  /* 0x0004280001347983 */ /* 0x000f260000300800 */
[----:B------:R-:W-:Y:S02]  /*44870*/  F2FP.SATFINITE.E4M3.F32.PACK_AB_MERGE_C R18, RZ, R18, RZ ;  /* 0x00000012ff12723e */ /* 0x000fe400048070ff */
[----:B0-----:R-:W-:-:S05]  /*44880*/  @!P5 IADD3 R12, P4, R46, R12, RZ ;  /* 0x0000000c2e0cd210 */ /* 0x001fca0007f9e0ff */
[----:B------:R-:W-:Y:S01]  /*44890*/  @!P5 IMAD.X R13, R47, 0x1, R13, P4 ;  /* 0x000000012f0dd824 */ /* 0x000fe200020e060d */
[----:B------:R-:W-:-:S04]  /*448a0*/  LOP3.LUT P4, RZ, R4, 0x2000000, RZ, 0xc0, !PT ;  /* 0x0200000004ff7812 */ /* 0x000fc8000788c0ff */
[----:B------:R0:W-:Y:S09]  /*448b0*/  @!P5 STG.E.U8 desc[UR52][R12.64+0x8], R18 ;  /* 0x000008120c00d986 */ /* 0x0001f2000c101134 */
[----:B0-----:R-:W0:Y:S01]  /*448c0*/  @!P4 LDC.64 R12, c[0x0][0x5c0] ;  /* 0x00017000ff0ccb82 */ /* 0x001e220000000a00 */
[----:B------:R-:W-:-:S05]  /*448d0*/  FMUL R18, R56, UR47 ;  /* 0x0000002f38127c20 */ /* 0x000fca0008400000 */
[----:B------:R-:W-:Y:S02]  /*448e0*/  F2FP.SATFINITE.E4M3.F32.PACK_AB_MERGE_C R18, RZ, R18, RZ ;  /* 0x00000012ff12723e */ /* 0x000fe400048070ff */
[----:B0-----:R-:W-:-:S05]  /*448f0*/  @!P4 IADD3 R12, P5, R40, R12, RZ ;  /* 0x0000000c280cc210 */ /* 0x001fca0007fbe0ff */
[----:B------:R-:W-:-:S05]  /*44900*/  @!P4 IMAD.X R13, R41, 0x1, R13, P5 ;  /* 0x00000001290dc824 */ /* 0x000fca00028e060d */
[----:B------:R0:W-:Y:S02]  /*44910*/  @!P4 STG.E.U8 desc[UR52][R12.64+0x9], R18 ;  /* 0x000009120c00c986 */ /* 0x0001e4000c101134 */
[----:B0-----:R-:W-:Y:S02]  /*44920*/  FMUL R12, R51, UR47 ;  /* 0x0000002f330c7c20 */ /* 0x001fe40008400000 */
[----:B------:R-:W4:Y:S01]  /*44930*/  LDL.LU R51, [R1+0x42c] ;  /* 0x00042c0001337983 */ /* 0x000f220000300800 */
[C---:B------:R-:W-:Y:S02]  /*44940*/  LOP3.LUT P2, RZ, R0.reuse, 0x800, RZ, 0xc0, !PT ;  /* 0x0000080000ff7812 */ /* 0x040fe4000784c0ff */
[----:B------:R-:W-:Y:S01]  /*44950*/  F2FP.SATFINITE.E4M3.F32.PACK_AB_MERGE_C R12, RZ, R12, RZ ;  /* 0x0000000cff0c723e */ /* 0x000fe200048070ff */
[----:B------:R-:W4:Y:S01]  /*44960*/  LDL.LU R56, [R1+0x430] ;  /* 0x0004300001387983 */ /* 0x000f220000300800 */
[----:B------:R-:W-:Y:S02]  /*44970*/  LOP3.LUT P4, RZ, R0, 0x400, RZ, 0xc0, !PT ;  /* 0x0000040000ff7812 */ /* 0x000fe4000788c0ff */
[----:B------:R-:W-:-:S07]  /*44980*/  LOP3.LUT P5, RZ, R4, 0x1000000, RZ, 0xc0, !PT ;  /* 0x0100000004ff7812 */ /* 0x000fce00078ac0ff */
[----:B------:R0:W-:Y:S02]  /*44990*/  @!P2 STG.E.U8 desc[UR52][R22.64+0x10], R12 ;  /* 0x0000100c1600a986 */ /* 0x0001e4000c101134 */
[----:B0-----:R-:W-:Y:S01]  /*449a0*/  FMUL R12, R55, UR47 ;  /* 0x0000002f370c7c20 */ /* 0x001fe20008400000 */
[----:B------:R-:W-:Y:S01]  /*449b0*/  LOP3.LUT P6, RZ, R4, 0x4000000, RZ, 0xc0, !PT ;  /* 0x0400000004ff7812 */ /* 0x000fe200078cc0ff */
[----:B------:R-:W4:Y:S03]  /*449c0*/  LDL.LU R55, [R1+0x434] ;  /* 0x0004340001377983 */ /* 0x000f260000300800 */
[----:B------:R-:W-:-:S05]  /*449d0*/  F2FP.SATFINITE.E4M3.F32.PACK_AB_MERGE_C R12, RZ, R12, RZ ;  /* 0x0000000cff0c723e */ /* 0x000fca00048070ff */
[----:B------:R0:W-:Y:S02]  /*449e0*/  @!P4 STG.E.U8 desc[UR52][R20.64+0x11], R12 ;  /* 0x0000110c1400c986 */ /* 0x0001e4000c101134 */
[----:B0-----:R-:W0:Y:S02]  /*449f0*/  @!P5 LDC.64 R12, c[0x0][0x5c0] ;  /* 0x00017000ff0cdb82 */ /* 0x001e240000000a00 */
[----:B0-----:R-:W-:-:S05]  /*44a00*/  @!P5 IADD3 R12, P4, R33, R12, RZ ;  /* 0x0000000c210cd210 */ /* 0x001fca0007f9e0ff */
[----:B------:R-:W-:Y:S01]  /*44a10*/  @!P5 IMAD.X R13, R48, 0x1, R13, P4 ;  /* 0x00000001300dd824 */ /* 0x000fe200020e060d */
[----:B------:R-:W-:Y:S01]  /*44a20*/  LOP3.LUT P1, RZ, R4, 0x8000000, RZ, 0xc0, !PT ;  /* 0x0800000004ff7812 */ /* 0x000fe2000782c0ff */
[----:B--2---:R-:W-:Y:S02]  /*44a30*/  FMUL R18, R54, UR47 ;  /* 0x0000002f36127c20 */ /* 0x004fe40008400000 */
[----:B------:R-:W2:Y:S03]  /*44a40*/  LDL.LU R54, [R1+0x438] ;  /* 0x0004380001367983 */ /* 0x000ea60000300800 */
[----:B------:R-:W-:-:S05]  /*44a50*/  F2FP.SATFINITE.E4M3.F32.PACK_AB_MERGE_C R18, RZ, R18, RZ ;  /* 0x00000012ff12723e */ /* 0x000fca00048070ff */
[----:B------:R0:W-:Y:S02]  /*44a60*/  @!P5 STG.E.U8 desc[UR52][R12.64+0x10], R18 ;  /* 0x000010120c00d986 */ /* 0x0001e4000c101134 */
[----:B0-----:R-:W0:Y:S01]  /*44a70*/  @!P6 LDC.64 R12, c[0x0][0x5c0] ;  /* 0x00017000ff0ceb82 */ /* 0x001e220000000a00 */
[----:B---3--:R-:W-:Y:S02]  /*44a80*/  FMUL R18, R53, UR47 ;  /* 0x0000002f35127c20 */ /* 0x008fe40008400000 */
[----:B------:R-:W3:Y:S03]  /*44a90*/  LDL.LU R53, [R1+0x43c] ;  /* 0x00043c0001357983 */ /* 0x000ee60000300800 */
[----:B------:R-:W-:Y:S02]  /*44aa0*/  F2FP.SATFINITE.E4M3.F32.PACK_AB_MERGE_C R18, RZ, R18, RZ ;  /* 0x00000012ff12723e */ /* 0x000fe400048070ff */
[----:B0-----:R-:W-:-:S05]  /*44ab0*/  @!P6 IADD3 R12, P4, R43, R12, RZ ;  /* 0x0000000c2b0ce210 */ /* 0x001fca0007f9e0ff */
[----:B------:R-:W-:Y:S01]  /*44ac0*/  @!P6 IMAD.X R13, R50, 0x1, R13, P4 ;  /* 0x00000001320de824 */ /* 0x000fe200020e060d */
[----:B------:R-:W-:-:S04]  /*44ad0*/  LOP3.LUT P4, RZ, R0, 0x200, RZ, 0xc0, !PT ;  /* 0x0000020000ff7812 */ /* 0x000fc8000788c0ff */
[----:B------:R4:W-:Y:S02]  /*44ae0*/  @!P6 STG.E.U8 desc[UR52][R12.64+0x11], R18 ;  /* 0x000011120c00e986 */ /* 0x0009e4000c101134 */
[----:B----4-:R-:W-:Y:S02]  /*44af0*/  FMUL R12, R52, UR47 ;  /* 0x0000002f340c7c20 */ /* 0x010fe40008400000 */
[----:B------:R-:W4:Y:S03]  /*44b00*/  LDL.LU R52, [R1+0x440] ;  /* 0x0004400001347983 */ /* 0x000f260000300800 */
[----:B------:R-:W-:-:S05]  /*44b10*/  F2FP.SATFINITE.E4M3.F32.PACK_AB_MERGE_C R12, RZ, R12, RZ ;  /* 0x0000000cff0c723e */ /* 0x000fca00048070ff */
[----:B------:R0:W-:Y:S02]  /*44b20*/  @!P4 STG.E.U8 desc[UR52][R16.64+0x18], R12 ;  /* 0x0000180c1000c986 */ /* 0x0001e4000c101134 */
[----:B0-----:R-:W0:Y:S02]  /*44b30*/  @!P1 LDC.64 R12, c[0x0][0x5c0] ;  /* 0x00017000ff0c9b82 */ /* 0x001e240000000a00 */
[----:B0-----:R-:W-:-:S05]  /*44b40*/  @!P1 IADD3 R18, P4, R36, R12, RZ ;  /* 0x0000000c24129210 */ /* 0x001fca0007f9e0ff */
[----:B------:R-:W-:Y:S02]  /*44b50*/  @!P1 IMAD.X R19, R49, 0x1, R13, P4 ;  /* 0x0000000131139824 */ /* 0x000fe400020e060d */
[----:B------:R-:W0:Y:S02]  /*44b60*/  @!P0 LDC.64 R12, c[0x0][0x5c0] ;  /* 0x00017000ff0c8b82 */ /* 0x000e240000000a00 */
[----:B0-----:R-:W-:Y:S01]  /*44b70*/  @!P0 IADD3 R20, P4, R32, R12, RZ ;  /* 0x0000000c20148210 */ /* 0x001fe20007f9e0ff */
[----:B------:R-:W-:Y:S02]  /*44b80*/  FMUL R12, R51, UR47 ;  /* 0x0000002f330c7c20 */ /* 0x000fe40008400000 */
[----:B------:R-:W4:Y:S01]  /*44b90*/  LDL.LU R51, [R1+0x444] ;  /* 0x0004440001337983 */ /* 0x000f220000300800 */
[----:B------:R-:W-:Y:S01]  /*44ba0*/  LOP3.LUT P5, RZ, R0, 0x100, RZ, 0xc0, !PT ;  /* 0x0000010000ff7812 */ /* 0x000fe200078ac0ff */
[----:B------:R-:W-:Y:S01]  /*44bb0*/  @!P0 IMAD.X R21, R35, 0x1, R13, P4 ;  /* 0x0000000123158824 */ /* 0x000fe200020e060d */
[----:B------:R-:W-:-:S02]  /*44bc0*/  F2FP.SATFINITE.E4M3.F32.PACK_AB_MERGE_C R12, RZ, R12, RZ ;  /* 0x0000000cff0c723e */ /* 0x000fc400048070ff */
[----:B------:R-:W-:-:S09]  /*44bd0*/  ISETP.GE.AND P4, PT, R9, 0x181, PT ;  /* 0x000001810900780c */ /* 0x000fd20003f86270 */
        /* <DEDUP_REMOVED lines=9> */
[----:B------:R-:W-:Y:S01]  /*44c70*/  ISETP.LT.OR P6, PT, R30, 0x2, !P4 ;  /* 0x000000021e00780c */ /* 0x000fe200067c1670 */
[----:B------:R-:W-:-:S12]  /*44c80*/  FMUL R12, R56, UR47 ;  /* 0x0000002f380c7c20 */ /* 0x000fd80008400000 */
[----:B------:R-:W0:Y:S01]  /*44c90*/  @!P6 LDC.64 R14, c[0x0][0x5c0] ;  /* 0x00017000ff0eeb82 */ /* 0x000e220000000a00 */
[----:B------:R-:W-:Y:S01]  /*44ca0*/  F2FP.SATFINITE.E4M3.F32.PACK_AB_MERGE_C R12, RZ, R12, RZ ;  /* 0x0000000cff0c723e */ /* 0x000fe200048070ff */
[----:B------:R-:W-:-:S04]  /*44cb0*/  @!P6 IMAD.MOV.U32 R13, RZ, RZ, R31 ;  /* 0x000000ffff0de224 */ /* 0x000fc800078e001f */
[----:B------:R1:W-:Y:S02]  /*44cc0*/  @!P1 STG.E.U8 desc[UR52][R18.64+0x18], R12 ;  /* 0x0000180c12009986 */ /* 0x0003e4000c101134 */
[----:B-1----:R-:W-:-:S04]  /*44cd0*/  @!P6 IMAD.MOV.U32 R12, RZ, RZ, R24 ;  /* 0x000000ffff0ce224 */ /* 0x002fc800078e0018 */
[----:B------:R-:W-:-:S03]  /*44ce0*/  @!P6 IMAD.WIDE.U32 R12, R10, 0x180, R12 ;  /* 0x000001800a0ce825 */ /* 0x000fc600078e000c */
[----:B0-----:R-:W-:Y:S01]  /*44cf0*/  @!P6 IADD3 R12, P1, R12, R14, RZ ;  /* 0x0000000e0c0ce210 */ /* 0x001fe20007f3e0ff */
[----:B------:R-:W-:-:S05]  /*44d00*/  FMUL R14, R55, UR47 ;  /* 0x0000002f370e7c20 */ /* 0x000fca0008400000 */
[----:B------:R-:W-:-:S05]  /*44d10*/  F2FP.SATFINITE.E4M3.F32.PACK_AB_MERGE_C R14, RZ, R14, RZ ;  /* 0x0000000eff0e723e */ /* 0x000fca00048070ff */
[----:B------:R2:W-:Y:S01]  /*44d20*/  @!P0 STG.E.U8 desc[UR52][R20.64+0x19], R14 ;  /* 0x0000190e14008986 */ /* 0x0005e2000c101134 */
[----:B------:R-:W-:Y:S01]  /*44d30*/  LOP3.LUT R0, R0, 0xfffbffff, RZ, 0xc0, !PT ;  /* 0xfffbffff00007812 */ /* 0x000fe200078ec0ff */
[----:B------:R-:W-:-:S05]  /*44d40*/  @!P6 IMAD R18, R11, 0x180, RZ ;  /* 0x000001800b12e824 */ /* 0x000fca00078e02ff */
[----:B------:R-:W-:Y:S01]  /*44d50*/  @!P6 IADD3.X R13, R15, R13, R18, P1, !PT ;  /* 0x0000000d0f0de210 */ /* 0x000fe20000ffe412 */
[----:B------:R-:W-:Y:S01]  /*44d60*/  BSSY B1, `(.L_x_40) ;  /* 0x000001d000017945 */ /* 0x000fe20003800000 */
[----:B--2---:R-:W-:-:S05]  /*44d70*/  FMUL R14, R54, UR47 ;  /* 0x0000002f360e7c20 */ /* 0x004fca0008400000 */
[----:B------:R-:W-:-:S05]  /*44d80*/  F2FP.SATFINITE.E4M3.F32.PACK_AB_MERGE_C R14, RZ, R14, RZ ;  /* 0x0000000eff0e723e */ /* 0x000fca00048070ff */
[----:B------:R3:W-:Y:S01]  /*44d90*/  @!P5 STG.E.U8 desc[UR52][R16.64], R14 ;  /* 0x0000000e1000d986 */ /* 0x0007e2000c101134 */
[----:B------:R-:W-:Y:S01]  /*44da0*/  ISETP.GE.AND P5, PT, R9, 0x189, PT ;  /* 0x000001890900780c */ /* 0x000fe20003fa6270 */
[----:B---3--:R-:W-:-:S12]  /*44db0*/  FMUL R14, R53, UR47 ;  /* 0x0000002f350e7c20 */ /* 0x008fd80008400000 */
[----:B------:R-:W-:Y:S02]  /*44dc0*/  @P5 LOP3.LUT R0, R0, 0x40000, RZ, 0xfc, !PT ;  /* 0x0004000000005812 */ /* 0x000fe400078efcff */
[----:B------:R-:W-:Y:S02]  /*44dd0*/  ISETP.LT.OR P5, PT, R30, 0x1, !P5 ;  /* 0x000000011e00780c */ /* 0x000fe40006fa1670 */
[----:B------:R-:W-:-:S05]  /*44de0*/  F2FP.SATFINITE.E4M3.F32.PACK_AB_MERGE_C R14, RZ, R14, RZ ;  /* 0x0000000eff0e723e */ /* 0x000fca00048070ff */
[----:B------:R4:W-:Y:S01]  /*44df0*/  @!P6 STG.E.U8 desc[UR52][R12.64+0x1], R14 ;  /* 0x0000010e0c00e986 */ /* 0x0009e2000c101134 */
[C---:B------:R-:W-:Y:S02]  /*44e00*/  LOP3.LUT P2, RZ, R4.reuse, 0x800000, RZ, 0xc0, !PT ;  /* 0x0080000004ff7812 */ /* 0x040fe4000784c0ff */
[C---:B------:R-:W-:Y:S02]  /*44e10*/  LOP3.LUT P1, RZ, R4.reuse, 0x400000, RZ, 0xc0, !PT ;  /* 0x0040000004ff7812 */ /* 0x040fe4000782c0ff */
[----:B------:R-:W-:Y:S01]  /*44e20*/  LOP3.LUT P0, RZ, R4, 0x200000, RZ, 0xc0, !PT ;  /* 0x0020000004ff7812 */ /* 0x000fe2000780c0ff */
[----:B----4-:R-:W-:-:S05]  /*44e30*/  FMUL R13, R52, UR47 ;  /* 0x0000002f340d7c20 */ /* 0x010fca0008400000 */
[----:B------:R-:W-:Y:S01]  /*44e40*/  F2FP.SATFINITE.E4M3.F32.PACK_AB_MERGE_C R15, RZ, R13, RZ ;  /* 0x0000000dff0f723e */ /* 0x000fe200048070ff */
[----:B------:R-:W-:-:S05]  /*44e50*/  FMUL R12, R51, UR47 ;  /* 0x0000002f330c7c20 */ /* 0x000fca0008400000 */
[----:B------:R-:W-:Y:S01]  /*44e60*/  F2FP.SATFINITE.E4M3.F32.PACK_AB_MERGE_C R14, RZ, R12, RZ ;  /* 0x0000000cff0e723e */ /* 0x000fe200048070ff */
[----:B------:R-:W-:Y:S06]  /*44e70*/  @P5 BRA `(.L_x_41) ;  /* 0x00000000002c5947 */ /* 0x000fec0003800000 */
[----:B------:R-:W-:Y:S01]  /*44e80*/  IMAD.MOV.U32 R12, RZ, RZ, R24 ;  /* 0x000000ffff0c7224 */ /* 0x000fe200078e0018 */
[----:B------:R-:W-:Y:S01]  /*44e90*/  ULDC.64 UR12, c[0x0][0x5c0] ;  /* 0x00017000000c7ab9 */ /* 0x000fe20000000a00 */
[----:B------:R-:W-:Y:S02]  /*44ea0*/  IMAD.MOV.U32 R13, RZ, RZ, R31 ;  /* 0x000000ffff0d7224 */ /* 0x000fe400078e001f */
[----:B------:R-:W-:Y:S02]  /*44eb0*/  IMAD.U32 R9, RZ, RZ, UR12 ;  /* 0x0000000cff097e24 */ /* 0x000fe4000f8e00ff */
[----:B------:R-:W-:-:S04]  /*44ec0*/  IMAD.WIDE.U32 R12, R10, 0x180, R12 ;  /* 0x000001800a0c7825 */ /* 0x000fc800078e000c */
[----:B------:R-:W-:Y:S01]  /*44ed0*/  IMAD R16, R11, 0x180, RZ ;  /* 0x000001800b107824 */ /* 0x000fe200078e02ff */
[----:B------:R-:W-:Y:S01]  /*44ee0*/  IADD3 R12, P5, P6, R12, UR8, R9 ;  /* 0x000000080c0c7c10 */ /* 0x000fe2000febe009 */
[----:B------:R-:W-:Y:S02]  /*44ef0*/  IMAD.U32 R9, RZ, RZ, UR13 ;  /* 0x0000000dff097e24 */ /* 0x000fe4000f8e00ff */
[----:B------:R-:W-:-:S05]  /*44f00*/  IMAD.IADD R13, R13, 0x1, R16 ;  /* 0x000000010d0d7824 */ /* 0x000fca00078e0210 */
[----:B------:R-:W-:-:S05]  /*44f10*/  IADD3.X R13, R13, UR7, R9, P5, P6 ;  /* 0x000000070d0d7c10 */ /* 0x000fca000afec409 */
[----:B------:R0:W-:Y:S02]  /*44f20*/  STG.E.U8 desc[UR52][R12.64], R15 ;  /* 0x0000000f0c007986 */ /* 0x0001e4000c101134 */
.L_x_41:
[----:B------:R-:W-:Y:S05]  /*44f30*/  BSYNC B1 ;  /* 0x0000000000017941 */ /* 0x000fea0003800000 */
.L_x_40:
[----:B------:R-:W-:Y:S01]  /*44f40*/  LOP3.LUT P5, RZ, R0, 0x40000, RZ, 0xc0, !PT ;  /* 0x0004000000ff7812 */ /* 0x000fe200078ac0ff */
[----:B------:R-:W-:Y:S03]  /*44f50*/  BSSY B1, `(.L_x_42) ;  /* 0x000000e000017945 */ /* 0x000fe60003800000 */
[----:B------:R-:W-:-:S13]  /*44f60*/  ISETP.LT.OR P5, PT, R30, 0x2, !P5 ;  /* 0x000000021e00780c */ /* 0x000fda0006fa1670 */
[----:B------:R-:W-:Y:S05]  /*44f70*/  @P5 BRA `(.L_x_43) ;  /* 0x00000000002c5947 */ /* 0x000fea0003800000 */
[----:B0-----:R-:W-:Y:S01]  /*44f80*/  IMAD.MOV.U32 R12, RZ, RZ, R24 ;  /* 0x000000ffff0c7224 */ /* 0x001fe200078e0018 */
        /* <DEDUP_REMOVED lines=10> */
.L_x_43:
[----:B------:R-:W-:Y:S05]  /*45030*/  BSYNC B1 ;  /* 0x0000000000017941 */ /* 0x000fea0003800000 */
.L_x_42:
[----:B------:R-:W2:Y:S04]  /*45040*/  LDL.LU R21, [R1+0x448] ;  /* 0x0004480001157983 */ /* 0x000ea80000300800 */
[----:B------:R-:W3:Y:S04]  /*45050*/  LDL.LU R20, [R1+0x44c] ;  /* 0x00044c0001147983 */ /* 0x000ee80000300800 */
[----:B------:R-:W4:Y:S04]  /*45060*/  LDL.LU R19, [R1+0x450] ;  /* 0x0004500001137983 */ /* 0x000f280000300800 */
[----:B------:R-:W5:Y:S01]  /*45070*/  LDL.LU R18, [R1+0x454] ;  /* 0x0004540001127983 */ /* 0x000f620000300800 */
[----:B------:R-:W-:Y:S01]  /*45080*/  ISETP.LT.OR P6, PT, R30, 0x9, !P4 ;  /* 0x000000091e00780c */ /* 0x000fe200067c1670 */
[----:B------:R-:W-:Y:S01]  /*45090*/  BSSY B1, `(.L_x_44) ;  /* 0x000002b000017945 */ /* 0x000fe20003800000 */
[----:B------:R-:W-:-:S04]  /*450a0*/  LOP3.LUT R4, R4, 0xffdfffff, RZ, 0xc0, !PT ;  /* 0xffdfffff04047812 */ /* 0x000fc800078ec0ff */
[----:B------:R-:W-:-:S07]  /*450b0*/  @P0 LOP3.LUT R4, R4, 0x200000, RZ, 0xfc, !PT ;  /* 0x0020000004040812 */ /* 0x000fce00078efcff */
[----:B01----:R-:W0:Y:S01]  /*450c0*/  @!P6 LDC.64 R12, c[0x0][0x5c0] ;  /* 0x00017000ff0ceb82 */ /* 0x003e220000000a00 */
[----:B------:R-:W-:Y:S02]  /*450d0*/  @!P6 IMAD.MOV.U32 R14, RZ, RZ, R24 ;  /* 0x000000ffff0ee224 */ /* 0x000fe400078e0018 */
[----:B------:R-:W-:Y:S02]  /*450e0*/  @!P6 IMAD.MOV.U32 R15, RZ, RZ, R31 ;  /* 0x000000ffff0fe224 */ /* 0x000fe400078e001f */
[----:B------:R-:W-:Y:S02]  /*450f0*/  @!P6 IMAD R9, R11, 0x180, RZ ;  /* 0x000001800b09e824 */ /* 0x000fe400078e02ff */
[----:B------:R-:W-:-:S03]  /*45100*/  @!P6 IMAD.WIDE.U32 R14, R10, 0x180, R14 ;  /* 0x000001800a0ee825 */ /* 0x000fc600078e000e */
[----:B0-----:R-:W-:-:S04]  /*45110*/  @!P6 IADD3 R16, P5, R14, R12, RZ ;  /* 0x0000000c0e10e210 */ /* 0x001fc80007fbe0ff */
[----:B------:R-:W-:Y:S02]  /*45120*/  @!P6 IADD3.X R17, R13, R15, R9, P5, !PT ;  /* 0x0000000f0d11e210 */ /* 0x000fe40002ffe409 */
[----:B------:R-:W-:-:S13]  /*45130*/  ISETP.LT.OR P5, PT, R30, 0xa, !P4 ;  /* 0x0000000a1e00780c */ /* 0x000fda00067a1670 */
[----:B------:R-:W0:Y:S01]  /*45140*/  @!P5 LDC.64 R14, c[0x0][0x5c0] ;  /* 0x00017000ff0edb82 */ /* 0x000e220000000a00 */
[----:B------:R-:W-:Y:S02]  /*45150*/  @!P5 IMAD.MOV.U32 R12, RZ, RZ, R24 ;  /* 0x000000ffff0cd224 */ /* 0x000fe400078e0018 */
[----:B------:R-:W-:Y:S02]  /*45160*/  @!P5 IMAD.MOV.U32 R13, RZ, RZ, R31 ;  /* 0x000000ffff0dd224 */ /* 0x000fe400078e001f */
[----:B------:R-:W-:Y:S02]  /*45170*/  @!P5 IMAD R9, R11, 0x180, RZ ;  /* 0x000001800b09d824 */ /* 0x000fe400078e02ff */
[----:B------:R-:W-:-:S03]  /*45180*/  @!P5 IMAD.WIDE.U32 R12, R10, 0x180, R12 ;  /* 0x000001800a0cd825 */ /* 0x000fc600078e000c */
[----:B0-----:R-:W-:-:S04]  /*45190*/  @!P5 IADD3 R12, P0, R12, R14, RZ ;  /* 0x0000000e0c0cd210 */ /* 0x001fc80007f1e0ff */
[----:B------:R-:W-:Y:S02]  /*451a0*/  @!P5 IADD3.X R13, R15, R13, R9, P0, !PT ;  /* 0x0000000d0f0dd210 */ /* 0x000fe400007fe409 */
[----:B------:R-:W-:Y:S01]  /*451b0*/  LOP3.LUT P0, RZ, R4, 0x200000, RZ, 0xc0, !PT ;  /* 0x0020000004ff7812 */ /* 0x000fe2000780c0ff */
[----:B--2---:R-:W-:-:S05]  /*451c0*/  FMUL R9, R21, UR47 ;  /* 0x0000002f15097c20 */ /* 0x004fca0008400000 */
[----:B------:R-:W-:-:S05]  /*451d0*/  F2FP.SATFINITE.E4M3.F32.PACK_AB_MERGE_C R9, RZ, R9, RZ ;  /* 0x00000009ff09723e */ /* 0x000fca00048070ff */
[----:B------:R3:W-:Y:S01]  /*451e0*/  @!P6 STG.E.U8 desc[UR52][R16.64+0x8], R9 ;  /* 0x000008091000e986 */ /* 0x0007e2000c101134 */
[----:B------:R-:W-:Y:S01]  /*451f0*/  LOP3.LUT P6, RZ, R0, 0x40000, RZ, 0xc0, !PT ;  /* 0x0004000000ff7812 */ /* 0x000fe200078cc0ff */
[----:B---3--:R-:W-:-:S05]  /*45200*/  FMUL R9, R20, UR47 ;  /* 0x0000002f14097c20 */ /* 0x008fca0008400000 */
[----:B------:R-:W-:-:S05]  /*45210*/  F2FP.SATFINITE.E4M3.F32.PACK_AB_MERGE_C R9, RZ, R9, RZ ;  /* 0x00000009ff09723e */ /* 0x000fca00048070ff */
[----:B------:R4:W-:Y:S01]  /*45220*/  @!P5 STG.E.U8 desc[UR52][R12.64+0x9], R9 ;  /* 0x000009090c00d986 */ /* 0x0009e2000c101134 */
[----:B------:R-:W-:Y:S01]  /*45230*/  ISETP.LT.OR P5, PT, R30, 0x9, !P6 ;  /* 0x000000091e00780c */ /* 0x000fe200077a1670 */
[----:B----4-:R-:W-:Y:S01]  /*45240*/  FMUL R12, R19, UR47 ;  /* 0x0000002f130c7c20 */ /* 0x010fe20008400000 */
[----:B-----5:R-:W-:-:S04]  /*45250*/  FMUL R9, R18, UR47 ;  /* 0x0000002f12097c20 */ /* 0x020fc80008400000 */
[----:B------:R-:W-:Y:S02]  /*45260*/  F2FP.SATFINITE.E4M3.F32.PACK_AB_MERGE_C R15, RZ, R12, RZ ;  /* 0x0000000cff0f723e */ /* 0x000fe400048070ff */
[----:B------:R-:W-:-:S05]  /*45270*/  F2FP.SATFINITE.E4M3.F32.PACK_AB_MERGE_C R14, RZ, R9, RZ ;  /* 0x00000009ff0e723e */ /* 0x000fca00048070ff */
[----:B------:R-:W-:Y:S05]  /*45280*/  @P5 BRA `(.L_x_45) ;  /* 0x00000000002c5947 */ /* 0x000fea0003800000 */
        /* <DEDUP_REMOVED lines=11> */
.L_x_45:
[----:B------:R-:W-:Y:S05]  /*45340*/  BSYNC B1 ;  /* 0x0000000000017941 */ /* 0x000fea0003800000 */
.L_x_44:
        /* <DEDUP_REMOVED lines=15> */
.L_x_47:
[----:B------:R-:W-:Y:S05]  /*45440*/  BSYNC B1 ;  /* 0x0000000000017941 */ /* 0x000fea0003800000 */
.L_x_46:
        /* <DEDUP_REMOVED lines=48> */
.L_x_49:
[----:B------:R-:W-:Y:S05]  /*45750*/  BSYNC B1 ;  /* 0x0000000000017941 */ /* 0x000fea0003800000 */
.L_x_48:
        /* <DEDUP_REMOVED lines=15> */
.L_x_51:
[----:B------:R-:W-:Y:S05]  /*45850*/  BSYNC B1 ;  /* 0x0000000000017941 */ /* 0x000fea0003800000 */
.L_x_50:
        /* <DEDUP_REMOVED lines=48> */
.L_x_53:
[----:B------:R-:W-:Y:S05]  /*45b60*/  BSYNC B1 ;  /* 0x0000000000017941 */ /* 0x000fea0003800000 */
.L_x_52:
        /* <DEDUP_REMOVED lines=15> */
.L_x_55:
[----:B------:R-:W-:Y:S05]  /*45c60*/  BSYNC B1 ;  /* 0x0000000000017941 */ /* 0x000fea0003800000 */
.L_x_54:
[----:B------:R-:W-:Y:S01]  /*45c70*/  LOP3.LUT R4, R4, 0xfffffff7, RZ, 0xc0, !PT ;  /* 0xfffffff704047812 */ /* 0x000fe200078ec0ff */
[----:B------:R-:W2:Y:S01]  /*45c80*/  LDL.LU R9, [R1+0x478] ;  /* 0x0004780001097983 */ /* 0x000ea20000300800 */
[----:B------:R-:W-:Y:S02]  /*45c90*/  LOP3.LUT R6, R6, 0xff7fffff, RZ, 0xc0, !PT ;  /* 0xff7fffff06067812 */ /* 0x000fe400078ec0ff */
[----:B------:R-:W-:Y:S01]  /*45ca0*/  @P3 LOP3.LUT R4, R4, 0x8, RZ, 0xfc, !PT ;  /* 0x0000000804043812 */ /* 0x000fe200078efcff */
[----:B------:R-:W3:Y:S01]  /*45cb0*/  LDL.LU R80, [R1+0x47c] ;  /* 0x00047c0001507983 */ /* 0x000ee20000300800 */
[----:B------:R-:W-:Y:S02]  /*45cc0*/  LOP3.LUT P3, RZ, R0, 0x8000, RZ, 0xc0, !PT ;  /* 0x0000800000ff7812 */ /* 0x000fe4000786c0ff */
[----:B------:R-:W-:Y:S01]  /*45cd0*/  @P4 LOP3.LUT R6, R6, 0x800000, RZ, 0xfc, !PT ;  /* 0x0080000006064812 */ /* 0x000fe200078efcff */
[----:B------:R-:W4:Y:S01]  /*45ce0*/  LDL.LU R86, [R1+0x480] ;  /* 0x0004800001567983 */ /* 0x000f220000300800 */
[----:B------:R-:W-:Y:S01]  /*45cf0*/  ISETP.LT.OR P4, PT, R30, 0x21, !P3 ;  /* 0x000000211e00780c */ /* 0x000fe20005f81670 */
[----:B------:R-:W-:Y:S01]  /*45d00*/  IMAD.U32 R66, RZ, RZ, UR8 ;  /* 0x00000008ff427e24 */ /* 0x000fe2000f8e00ff */
[----:B------:R-:W-:Y:S01]  /*45d10*/  LOP3.LUT R0, R0, 0xfffffffe, RZ, 0xc0, !PT ;  /* 0xfffffffe00007812 */ /* 0x000fe200078ec0ff */
[----:B------:R-:W5:Y:S01]  /*45d20*/  LDL.LU R89, [R1+0x484] ;  /* 0x0004840001597983 */ /* 0x000f620000300800 */
[----:B------:R-:W-:Y:S01]  /*45d30*/  LOP3.LUT R4, R4, 0xfffffffb, RZ, 0xc0, !PT ;  /* 0xfffffffb04047812 */ /* 0x000fe200078ec0ff */
[----:B------:R-:W-:Y:S01]  /*45d40*/  IMAD.U32 R67, RZ, RZ, UR7 ;  /* 0x00000007ff437e24 */ /* 0x000fe2000f8e00ff */
[----:B------:R-:W-:Y:S01]  /*45d50*/  LOP3.LUT R2, R2, 0xffffffdf, RZ, 0xc0, !PT ;  /* 0xffffffdf02027812 */ /* 0x000fe200078ec0ff */
[----:B------:R-:W-:Y:S01]  /*45d60*/  IMAD.U32 R68, RZ, RZ, UR8 ;  /* 0x00000008ff447e24 */ /* 0x000fe2000f8e00ff */
[----:B------:R-:W-:Y:S01]  /*45d70*/  LOP3.LUT R6, R6, 0xffdfffff, RZ, 0xc0, !PT ;  /* 0xffdfffff06067812 */ /* 0x000fe200078ec0ff */
[----:B------:R-:W-:Y:S01]  /*45d80*/  IMAD.U32 R69, RZ, RZ, UR7 ;  /* 0x00000007ff457e24 */ /* 0x000fe2000f8e00ff */
[----:B------:R-:W5:Y:S01]  /*45d90*/  LDL.LU R87, [R1+0x488] ;  /* 0x0004880001577983 */ /* 0x000f620000300800 */
[----:B------:R-:W-:Y:S01]  /*45da0*/  IMAD.U32 R70, RZ, RZ, UR8 ;  /* 0x00000008ff467e24 */ /* 0x000fe2000f8e00ff */
[----:B------:R-:W-:Y:S01]  /*45db0*/  @P0 LOP3.LUT R6, R6, 0x200000, RZ, 0xfc, !PT ;  /* 0x0020000006060812 */ /* 0x000fe200078efcff */
[----:B01----:R-:W0:Y:S01]  /*45dc0*/  @!P4 LDC.64 R12, c[0x0][0x5c0] ;  /* 0x00017000ff0ccb82 */ /* 0x003e220000000a00 */
[----:B------:R-:W-:Y:S01]  /*45dd0*/  @P4 LOP3.LUT R0, R0, 0x1, RZ, 0xfc, !PT ;  /* 0x0000000100004812 */ /* 0x000fe200078efcff */
[----:B------:R-:W-:Y:S01]  /*45de0*/  IMAD.U32 R71, RZ, RZ, UR7 ;  /* 0x00000007ff477e24 */ /* 0x000fe2000f8e00ff */
[----:B------:R-:W-:Y:S01]  /*45df0*/  LOP3.LUT R6, R6, 0xffbfffff, RZ, 0xc0, !PT ;  /* 0xffbfffff06067812 */ /* 0x000fe200078ec0ff */
[----:B------:R-:W-:Y:S01]  /*45e00*/  IMAD.U32 R72, RZ, RZ, UR8 ;  /* 0x00000008ff487e24 */ /* 0x000fe2000f8e00ff */
[----:B------:R-:W-:Y:S01]  /*45e10*/  LOP3.LUT R0, R0, 0xffffffdf, RZ, 0xc0, !PT ;  /* 0xffffffdf00007812 */ /* 0x000fe200078ec0ff */
[----:B------:R-:W-:Y:S01]  /*45e20*/  IMAD.U32 R73, RZ, RZ, UR7 ;  /* 0x00000007ff497e24 */ /* 0x000fe2000f8e00ff */
[----:B------:R-:W-:Y:S01]  /*45e30*/  @P1 LOP3.LUT R6, R6, 0x400000, RZ, 0xfc, !PT ;  /* 0x0040000006061812 */ /* 0x000fe200078efcff */
[----:B------:R-:W-:-:S02]  /*45e40*/  IMAD.U32 R74, RZ, RZ, UR8 ;  /* 0x00000008ff4a7e24 */ /* 0x000fc4000f8e00ff */
[----:B------:R-:W-:Y:S01]  /*45e50*/  IMAD.U32 R75, RZ, RZ, UR7 ;  /* 0x00000007ff4b7e24 */ /* 0x000fe2000f8e00ff */
[----:B------:R-:W-:Y:S01]  /*45e60*/  LOP3.LUT R6, R6, 0xfeffffff, RZ, 0xc0, !PT ;  /* 0xfeffffff06067812 */ /* 0x000fe200078ec0ff */
[----:B------:R-:W-:Y:S02]  /*45e70*/  IMAD.U32 R76, RZ, RZ, UR8 ;  /* 0x00000008ff4c7e24 */ /* 0x000fe4000f8e00ff */
[----:B------:R-:W-:Y:S02]  /*45e80*/  IMAD.U32 R77, RZ, RZ, UR7 ;  /* 0x00000007ff4d7e24 */ /* 0x000fe4000f8e00ff */
[----:B------:R-:W-:Y:S02]  /*45e90*/  IMAD.U32 R78, RZ, RZ, UR8 ;  /* 0x00000008ff4e7e24 */ /* 0x000fe4000f8e00ff */
[----:B------:R-:W-:Y:S02]  /*45ea0*/  IMAD.U32 R79, RZ, RZ, UR7 ;  /* 0x00000007ff4f7e24 */ /* 0x000fe4000f8e00ff */
[----:B------:R-:W-:-:S02]  /*45eb0*/  IMAD.U32 R81, RZ, RZ, UR8 ;  /* 0x00000008ff517e24 */ /* 0x000fc4000f8e00ff */
[----:B------:R-:W-:Y:S01]  /*45ec0*/  IMAD.U32 R84, RZ, RZ, UR7 ;  /* 0x00000007ff547e24 */ /* 0x000fe2000f8e00ff */
[----:B0-----:R-:W-:-:S04]  /*45ed0*/  @!P4 IADD3 R16, P5, P6, R24, UR8, R12 ;  /* 0x000000081810cc10 */ /* 0x001fc8000febe00c */
[----:B------:R-:W-:Y:S02]  /*45ee0*/  @!P4 IADD3.X R17, R31, UR7, R13, P5, P6 ;  /* 0x000000071f11cc10 */ /* 0x000fe4000afec40d */
[----:B------:R-:W-:-:S13]  /*45ef0*/  ISETP.LT.OR P4, PT, R30, 0x22, !P3 ;  /* 0x000000221e00780c */ /* 0x000fda0005f81670 */
[----:B------:R-:W0:Y:S01]  /*45f00*/  @!P4 LDC.64 R12, c[0x0][0x5c0] ;  /* 0x00017000ff0ccb82 */ /* 0x000e220000000a00 */
[----:B------:R-:W-:Y:S02]  /*45f10*/  @P4 LOP3.LUT R4, R4, 0x4, RZ, 0xfc, !PT ;  /* 0x0000000404044812 */ /* 0x000fe400078efcff */
        /* <DEDUP_REMOVED lines=29> */
[----:B------:R-:W-:Y:S01]  /*460f0*/  LOP3.LUT R2, R2, 0xfffffff7, RZ, 0xc0, !PT ;  /* 0xfffffff702027812 */ /* 0x000fe200078ec0ff */
[----:B------:R-:W-:Y:S02]  /*46100*/  IMAD.U32 R82, RZ, RZ, UR8 ;  /* 0x00000008ff527e24 */ /* 0x000fe4000f8e00ff */
[----:B------:R-:W-:Y:S02]  /*46110*/  IMAD.U32 R85, RZ, RZ, UR7 ;  /* 0x00000007ff557e24 */ /* 0x000fe4000f8e00ff */
[----:B--2---:R-:W-:Y:S01]  /*46120*/  FMUL R9, R9, UR47 ;  /* 0x0000002f09097c20 */ /* 0x004fe20008400000 */
[----:B0-----:R-:W-:-:S04]  /*46130*/  @!P4 IADD3 R40, P5, P6, R24, UR8, R12 ;  /* 0x000000081828cc10 */ /* 0x001fc8000febe00c */
[----:B------:R-:W-:Y:S02]  /*46140*/  @!P4 IADD3.X R41, R31, UR7, R13, P5, P6 ;  /* 0x000000071f29cc10 */ /* 0x000fe4000afec40d */
[----:B------:R-:W-:Y:S02]  /*46150*/  ISETP.LT.OR P4, PT, R30, 0x3a, !P3 ;  /* 0x0000003a1e00780c */ /* 0x000fe40005f81670 */
[C---:B------:R-:W-:Y:S02]  /*46160*/  LOP3.LUT P3, RZ, R4.reuse, 0x8, RZ, 0xc0, !PT ;  /* 0x0000000804ff7812 */ /* 0x040fe4000786c0ff */
[----:B------:R-:W-:-:S09]  /*46170*/  LOP3.LUT R4, R4, 0xfffffffe, RZ, 0xc0, !PT ;  /* 0xfffffffe04047812 */ /* 0x000fd200078ec0ff */
        /* <DEDUP_REMOVED lines=46> */
[C---:B------:R-:W-:Y:S02]  /*46460*/  ISETP.LT.OR P4, PT, R30.reuse, 0x3a, !P0 ;  /* 0x0000003a1e00780c */ /* 0x040fe40004781670 */
[----:B------:R-:W-:-:S11]  /*46470*/  ISETP.LT.OR P0, PT, R30, 0x21, !P1 ;  /* 0x000000211e00780c */ /* 0x000fd60004f01670 */
[----:B------:R-:W0:Y:S01]  /*46480*/  @!P4 LDC.64 R12, c[0x0][0x5c0] ;  /* 0x00017000ff0ccb82 */ /* 0x000e220000000a00 */
[----:B------:R-:W-:-:S04]  /*46490*/  @P4 LOP3.LUT R0, R0, 0x8000000, RZ, 0xfc, !PT ;  /* 0x0800000000004812 */ /* 0x000fc800078efcff */
[----:B------:R-:W-:-:S04]  /*464a0*/  LOP3.LUT R0, R0, 0xfbffffff, RZ, 0xc0, !PT ;  /* 0xfbffffff00007812 */ /* 0x000fc800078ec0ff */
[----:B------:R-:W-:-:S04]  /*464b0*/  @P0 LOP3.LUT R0, R0, 0x4000000, RZ, 0xfc, !PT ;  /* 0x0400000000000812 */ /* 0x000fc800078efcff */
[----:B------:R-:W-:Y:S02]  /*464c0*/  LOP3.LUT R0, R0, 0xfdffffff, RZ, 0xc0, !PT ;  /* 0xfdffffff00007812 */ /* 0x000fe400078ec0ff */
[----:B0-----:R-:W-:-:S04]  /*464d0*/  @!P4 IADD3 R46, P5, P6, R24, UR6, R12 ;  /* 0x00000006182ecc10 */ /* 0x001fc8000febe00c */
[----:B------:R-:W-:Y:S02]  /*464e0*/  @!P4 IADD3.X R47, R31, UR5, R13, P5, P6 ;  /* 0x000000051f2fcc10 */ /* 0x000fe4000afec40d */
[----:B------:R-:W0:Y:S01]  /*464f0*/  @!P0 LDC.64 R12, c[0x0][0x5c0] ;  /* 0x00017000ff0c8b82 */ /* 0x000e220000000a00 */
[----:B------:R-:W-:Y:S02]  /*46500*/  ISETP.LT.OR P4, PT, R30, 0x3a, !P2 ;  /* 0x0000003a1e00780c */ /* 0x000fe40005781670 */
        /* <DEDUP_REMOVED lines=39> */
[----:B------:R-:W-:Y:S02]  /*46780*/  @P0 LOP3.LUT R0, R0, 0x80000, RZ, 0xfc, !PT ;  /* 0x0008000000000812 */ /* 0x000fe400078efcff */
[----:B------:R-:W-:Y:S02]  /*46790*/  ISETP.LT.OR P0, PT, R30, 0x21, !P2 ;  /* 0x000000211e00780c */ /* 0x000fe40005701670 */
[C---:B------:R-:W-:Y:S02]  /*467a0*/  LOP3.LUT P1, RZ, R0.reuse, 0x80000, RZ, 0xc0, !PT ;  /* 0x0008000000ff7812 */ /* 0x040fe4000782c0ff */
[----:B------:R-:W-:-:S09]  /*467b0*/  LOP3.LUT R0, R0, 0xffffbfff, RZ, 0xc0, !PT ;  /* 0xffffbfff00007812 */ /* 0x000fd200078ec0ff */
[----:B------:R-:W-:Y:S02]  /*467c0*/  @P0 LOP3.LUT R0, R0, 0x4000, RZ, 0xfc, !PT ;  /* 0x0000400000000812 */ /* 0x000fe400078efcff */
[----:B------:R-:W0:Y:S01]  /*467d0*/  @!P1 LDC.64 R12, c[0x0][0x5c0] ;  /* 0x00017000ff0c9b82 */ /* 0x000e220000000a00 */
[----:B------:R-:W-:Y:S02]  /*467e0*/  @P1 LOP3.LUT R6, R6, 0x1000000, RZ, 0xfc, !PT ;  /* 0x0100000006061812 */ /* 0x000fe400078efcff */
[----:B------:R-:W-:Y:S02]  /*467f0*/  LOP3.LUT R0, R0, 0xffffdfff, RZ, 0xc0, !PT ;  /* 0xffffdfff00007812 */ /* 0x000fe400078ec0ff */
[----:B------:R-:W-:-:S04]  /*46800*/  LOP3.LUT R6, R6, 0xfdffffff, RZ, 0xc0, !PT ;  /* 0xfdffffff06067812 */ /* 0x000fc800078ec0ff */
[----:B------:R-:W-:Y:S02]  /*46810*/  @P2 LOP3.LUT R6, R6, 0x2000000, RZ, 0xfc, !PT ;  /* 0x0200000006062812 */ /* 0x000fe400078efcff */
[----:B0-----:R-:W-:-:S04]  /*46820*/  @!P1 IADD3 R64, P5, P6, R24, UR11, R12 ;  /* 0x0000000b18409c10 */ /* 0x001fc8000febe00c */
[----:B------:R-:W-:Y:S02]  /*46830*/  @!P1 IADD3.X R65, R31, UR10, R13, P5, P6 ;  /* 0x0000000a1f419c10 */ /* 0x000fe4000afec40d */
[----:B------:R-:W-:Y:S02]  /*46840*/  @!P0 IADD3 R66, P5, P6, R66, UR6, R24 ;  /* 0x0000000642428c10 */ /* 0x000fe4000febe018 */
[C---:B------:R-:W-:Y:S02]  /*46850*/  ISETP.LT.OR P1, PT, R30.reuse, 0x31, !P2 ;  /* 0x000000311e00780c */ /* 0x040fe40005721670 */
[----:B------:R-:W-:Y:S02]  /*46860*/  @!P0 IADD3.X R67, R67, UR5, R31, P5, P6 ;  /* 0x0000000543438c10 */ /* 0x000fe4000afec41f */
[----:B------:R-:W-:-:S09]  /*46870*/  ISETP.LT.OR P0, PT, R30, 0x22, !P2 ;  /* 0x000000221e00780c */ /* 0x000fd20005701670 */
[----:B------:R-:W-:-:S04]  /*46880*/  @P1 LOP3.LUT R4, R4, 0x1, RZ, 0xfc, !PT ;  /* 0x0000000104041812 */ /* 0x000fc800078efcff */
[----:B------:R-:W-:Y:S02]  /*46890*/  @!P0 IADD3 R68, P5, P6, R68, UR6, R24 ;  /* 0x0000000644448c10 */ /* 0x000fe4000febe018 */
[----:B------:R-:W-:Y:S02]  /*468a0*/  @P0 LOP3.LUT R0, R0, 0x2000, RZ, 0xfc, !PT ;  /* 0x0000200000000812 */ /* 0x000fe400078efcff */
[----:B------:R-:W-:Y:S02]  /*468b0*/  @!P0 IADD3.X R69, R69, UR5, R31, P5, P6 ;  /* 0x0000000545458c10 */ /* 0x000fe4000afec41f */
[----:B------:R-:W-:Y:S02]  /*468c0*/  ISETP.LT.OR P0, PT, R30, 0x29, !P2 ;  /* 0x000000291e00780c */ /* 0x000fe40005701670 */
[----:B------:R-:W-:-:S11]  /*468d0*/  LOP3.LUT R0, R0, 0xffffefff, RZ, 0xc0, !PT ;  /* 0xffffefff00007812 */ /* 0x000fd600078ec0ff */
[----:B------:R-:W-:Y:S02]  /*468e0*/  @!P0 IADD3 R70, P5, P6, R70, UR6, R24 ;  /* 0x0000000646468c10 */ /* 0x000fe4000febe018 */
[----:B------:R-:W-:Y:S02]  /*468f0*/  @P0 LOP3.LUT R0, R0, 0x1000, RZ, 0xfc, !PT ;  /* 0x0000100000000812 */ /* 0x000fe400078efcff */
[----:B------:R-:W-:Y:S02]  /*46900*/  @!P0 IADD3.X R71, R71, UR5, R31, P5, P6 ;  /* 0x0000000547478c10 */ /* 0x000fe4000afec41f */
[----:B------:R-:W-:Y:S02]  /*46910*/  ISETP.LT.OR P0, PT, R30, 0x2a, !P2 ;  /* 0x0000002a1e00780c */ /* 0x000fe40005701670 */
[----:B------:R-:W-:-:S11]  /*46920*/  LOP3.LUT R0, R0, 0xfffff7ff, RZ, 0xc0, !PT ;  /* 0xfffff7ff00007812 */ /* 0x000fd600078ec0ff */
[--C-:B------:R-:W-:Y:S02]  /*46930*/  @!P0 IADD3 R72, P5, P6, R72, UR6, R24.reuse ;  /* 0x0000000648488c10 */ /* 0x100fe4000febe018 */
[----:B------:R-:W-:Y:S02]  /*46940*/  @P0 LOP3.LUT R0, R0, 0x800, RZ, 0xfc, !PT ;  /* 0x0000080000000812 */ /* 0x000fe400078efcff */
[----:B------:R-:W-:Y:S02]  /*46950*/  @!P0 IADD3.X R73, R73, UR5, R31, P5, P6 ;  /* 0x0000000549498c10 */ /* 0x000fe4000afec41f */
[----:B------:R-:W-:Y:S02]  /*46960*/  ISETP.LT.OR P0, PT, R30, 0x32, !P2 ;  /* 0x000000321e00780c */ /* 0x000fe40005701670 */
[----:B------:R-:W-:-:S04]  /*46970*/  @!P1 IADD3 R74, P5, P6, R74, UR6, R24 ;  /* 0x000000064a4a9c10 */ /* 0x000fc8000febe018 */
[----:B------:R-:W-:Y:S02]  /*46980*/  @!P1 IADD3.X R75, R75, UR5, R31, P5, P6 ;  /* 0x000000054b4b9c10 */ /* 0x000fe4000afec41f */
[C---:B------:R-:W-:Y:S02]  /*46990*/  LOP3.LUT P1, RZ, R0.reuse, 0x10000, RZ, 0xc0, !PT ;  /* 0x0001000000ff7812 */ /* 0x040fe4000782c0ff */
[----:B------:R-:W-:-:S03]  /*469a0*/  LOP3.LUT R0, R0, 0xfffffdff, RZ, 0xc0, !PT ;  /* 0xfffffdff00007812 */ /* 0x000fc600078ec0ff */
[----:B------:R-:W-:Y:S02]  /*469b0*/  @!P0 IADD3 R76, P6, P5, R76, UR6, R24 ;  /* 0x000000064c4c8c10 */ /* 0x000fe4000fdde018 */
[----:B------:R-:W-:Y:S02]  /*469c0*/  @P0 LOP3.LUT R0, R0, 0x200, RZ, 0xfc, !PT ;  /* 0x0000020000000812 */ /* 0x000fe400078efcff */
[----:B------:R-:W-:Y:S02]  /*469d0*/  @!P0 IADD3.X R77, R77, UR5, R31, P6, P5 ;  /* 0x000000054d4d8c10 */ /* 0x000fe4000b7ea41f */
[----:B------:R-:W-:Y:S02]  /*469e0*/  ISETP.LT.OR P0, PT, R30, 0x39, !P2 ;  /* 0x000000391e00780c */ /* 0x000fe40005701670 */
[----:B------:R-:W-:Y:S02]  /*469f0*/  F2FP.SATFINITE.E4M3.F32.PACK_AB_MERGE_C R9, RZ, R9, RZ ;  /* 0x00000009ff09723e */ /* 0x000fe400048070ff */
[----:B------:R-:W-:-:S09]  /*46a00*/  LOP3.LUT R0, R0, 0xfffffeff, RZ, 0xc0, !PT ;  /* 0xfffffeff00007812 */ /* 0x000fd200078ec0ff */
[--C-:B------:R-:W-:Y:S02]  /*46a10*/  @!P0 IADD3 R78, P6, P5, R78, UR6, R24.reuse ;  /* 0x000000064e4e8c10 */ /* 0x100fe4000fdde018 */
[----:B------:R-:W-:Y:S02]  /*46a20*/  ISETP.LT.OR P2, PT, R30, 0x21, !P3 ;  /* 0x000000211e00780c */ /* 0x000fe40005f41670 */
[--C-:B------:R-:W-:Y:S02]  /*46a30*/  @!P0 IADD3.X R79, R79, UR5, R31.reuse, P6, P5 ;  /* 0x000000054f4f8c10 */ /* 0x100fe4000b7ea41f */
[----:B------:R-:W-:Y:S02]  /*46a40*/  @!P4 IADD3 R81, P6, P5, R81, UR6, R24 ;  /* 0x000000065151cc10 */ /* 0x000fe4000fdde018 */
[----:B------:R-:W-:Y:S02]  /*46a50*/  @P0 LOP3.LUT R0, R0, 0x100, RZ, 0xfc, !PT ;  /* 0x0000010000000812 */ /* 0x000fe400078efcff */
[----:B------:R-:W-:-:S02]  /*46a60*/  @!P4 IADD3.X R84, R84, UR5, R31, P6, P5 ;  /* 0x000000055454cc10 */ /* 0x000fc4000b7ea41f */
[----:B------:R-:W-:Y:S02]  /*46a70*/  ISETP.LT.OR P5, PT, R30, 0x21, !P1 ;  /* 0x000000211e00780c */ /* 0x000fe40004fa1670 */
[C---:B------:R-:W-:Y:S01]  /*46a80*/  LOP3.LUT P0, RZ, R0.reuse, 0x1, RZ, 0xc0, !PT ;  /* 0x0000000100ff7812 */ /* 0x040fe2000780c0ff */
[----:B------:R-:W-:Y:S01]  /*46a90*/  IMAD.U32 R83, RZ, RZ, UR7 ;  /* 0x00000007ff537e24 */ /* 0x000fe2000f8e00ff */
[----:B------:R-:W-:Y:S01]  /*46aa0*/  LOP3.LUT R0, R0, 0xffffff7f, RZ, 0xc0, !PT ;  /* 0xffffff7f00007812 */ /* 0x000fe200078ec0ff */
[----:B------:R-:W-:Y:S02]  /*46ab0*/  IMAD.U32 R88, RZ, RZ, UR8 ;  /* 0x00000008ff587e24 */ /* 0x000fe4000f8e00ff */
[----:B------:R-:W-:Y:S01]  /*46ac0*/  IMAD.U32 R90, RZ, RZ, UR7 ;  /* 0x00000007ff5a7e24 */ /* 0x000fe2000f8e00ff */
[----:B------:R-:W-:Y:S02]  /*46ad0*/  @P4 LOP3.LUT R0, R0, 0x80, RZ, 0xfc, !PT ;  /* 0x0000008000004812 */ /* 0x000fe400078efcff */
[----:B------:R-:W-:-:S03]  /*46ae0*/  LOP3.LUT P4, RZ, R4, 0x4, RZ, 0xc0, !PT ;  /* 0x0000000404ff7812 */ /* 0x000fc6000788c0ff */
[----:B------:R-:W0:Y:S02]  /*46af0*/  @!P5 LDC.64 R12, c[0x0][0x5c0] ;  /* 0x00017000ff0cdb82 */ /* 0x000e240000000a00 */
[----:B0-----:R-:W-:-:S05]  /*46b00*/  @!P5 IADD3 R12, P6, R24, R12, RZ ;  /* 0x0000000c180cd210 */ /* 0x001fca0007fde0ff */
[----:B------:R-:W-:-:S05]  /*46b10*/  @!P5 IMAD.X R13, R31, 0x1, R13, P6 ;  /* 0x000000011f0dd824 */ /* 0x000fca00030e060d */
[----:B------:R0:W-:Y:S01]  /*46b20*/  @!P5 STG.E.U8 desc[UR52][R12.64+0x20], R9 ;  /* 0x000020090c00d986 */ /* 0x0001e2000c101134 */
[----:B------:R-:W-:-:S04]  /*46b30*/  @!P2 IADD3 R82, P6, P5, R82, UR11, R24 ;  /* 0x0000000b5252ac10 */ /* 0x000fc8000fdde018 */
[----:B------:R-:W-:Y:S02]  /*46b40*/  @!P2 IADD3.X R85, R85, UR10, R31, P6, P5 ;  /* 0x0000000a5555ac10 */ /* 0x000fe4000b7ea41f */
[----:B------:R-:W-:-:S13]  /*46b50*/  ISETP.LT.OR P5, PT, R30, 0x22, !P1 ;  /* 0x000000221e00780c */ /* 0x000fda0004fa1670 */
[----:B0-----:R-:W0:Y:S01]  /*46b60*/  @!P5 LDC.64 R12, c[0x0][0x5c0] ;  /* 0x00017000ff0cdb82 */ /* 0x001e220000000a00 */
[----:B---3--:R-:W-:-:S05]  /*46b70*/  FMUL R9, R80, UR47 ;  /* 0x0000002f50097c20 */ /* 0x008fca0008400000 */
[----:B------:R-:W-:Y:S02]  /*46b80*/  F2FP.SATFINITE.E4M3.F32.PACK_AB_MERGE_C R9, RZ, R9, RZ ;  /* 0x00000009ff09723e */ /* 0x000fe400048070ff */
[----:B0-----:R-:W-:-:S05]  /*46b90*/  @!P5 IADD3 R12, P6, R24, R12, RZ ;  /* 0x0000000c180cd210 */ /* 0x001fca0007fde0ff */
[----:B------:R-:W-:-:S05]  /*46ba0*/  @!P5 IMAD.X R13, R31, 0x1, R13, P6 ;  /* 0x000000011f0dd824 */ /* 0x000fca00030e060d */
[----:B------:R4:W-:Y:S02]  /*46bb0*/  @!P5 STG.E.U8 desc[UR52][R12.64+0x21], R9 ;  /* 0x000021090c00d986 */ /* 0x0009e4000c101134 */
[----:B----4-:R-:W-:Y:S02]  /*46bc0*/  FMUL R9, R86, UR47 ;  /* 0x0000002f56097c20 */ /* 0x010fe40008400000 */
[----:B------:R-:W2:Y:S03]  /*46bd0*/  LDL.LU R86, [R1+0x48c] ;  /* 0x00048c0001567983 */ /* 0x000ea60000300800 */
[----:B------:R-:W-:-:S05]  /*46be0*/  F2FP.SATFINITE.E4M3.F32.PACK_AB_MERGE_C R9, RZ, R9, RZ ;  /* 0x00000009ff09723e */ /* 0x000fca00048070ff */
[----:B------:R5:W-:Y:S02]  /*46bf0*/  @!P0 STG.E.U8 desc[UR52][R16.64+0x20], R9 ;  /* 0x0000200910008986 */ /* 0x000be4000c101134 */
[----:B-----5:R-:W-:Y:S02]  /*46c00*/  FMUL R9, R89, UR47 ;  /* 0x0000002f59097c20 */ /* 0x020fe40008400000 */
[----:B------:R-:W3:Y:S04]  /*46c10*/  LDL.LU R89, [R1+0x490] ;  /* 0x0004900001597983 */ /* 0x000ee80000300800 */
[----:B------:R-:W4:Y:S04]  /*46c20*/  LDL.LU R96, [R1+0x494] ;  /* 0x0004940001607983 */ /* 0x000f280000300800 */
[----:B------:R-:W5:Y:S01]  /*46c30*/  LDL.LU R92, [R1+0x498] ;  /* 0x00049800015c7983 */ /* 0x000f620000300800 */
[----:B------:R-:W-:-:S02]  /*46c40*/  ISETP.LT.OR P2, PT, R30, 0x22, !P3 ;  /* 0x000000221e00780c */ /* 0x000fc40005f41670 */
[----:B------:R-:W-:Y:S01]  /*46c50*/  ISETP.LT.OR P0, PT, R30, 0x29, !P3 ;  /* 0x000000291e00780c */ /* 0x000fe20005f01670 */
[----:B------:R-:W-:Y:S01]  /*46c60*/  IMAD.U32 R80, RZ, RZ, UR8 ;  /* 0x00000008ff507e24 */ /* 0x000fe2000f8e00ff */
[----:B------:R-:W5:Y:S01]  /*46c70*/  LDL.LU R95, [R1+0x49c] ;  /* 0x00049c00015f7983 */ /* 0x000f620000300800 */
[----:B------:R-:W-:Y:S02]  /*46c80*/  IMAD.U32 R16, RZ, RZ, UR8 ;  /* 0x00000008ff107e24 */ /* 0x000fe4000f8e00ff */
[----:B------:R-:W-:Y:S01]  /*46c90*/  IMAD.U32 R17, RZ, RZ, UR7 ;  /* 0x00000007ff117e24 */ /* 0x000fe2000f8e00ff */
[----:B------:R-:W-:Y:S01]  /*46ca0*/  F2FP.SATFINITE.E4M3.F32.PACK_AB_MERGE_C R9, RZ, R9, RZ ;  /* 0x00000009ff09723e */ /* 0x000fe200048070ff */
[----:B------:R-:W5:Y:S04]  /*46cb0*/  LDL.LU R94, [R1+0x4a0] ;  /* 0x0004a000015e7983 */ /* 0x000f680000300800 */
[--C-:B------:R-:W-:Y:S01]  /*46cc0*/  @!P2 IADD3 R80, P6, P5, R80, UR11, R24.reuse ;  /* 0x0000000b5050ac10 */ /* 0x100fe2000fdde018 */
[----:B------:R0:W-:Y:S03]  /*46cd0*/  @!P4 STG.E.U8 desc[UR52][R14.64+0x21], R9 ;  /* 0x000021090e00c986 */ /* 0x0001e6000c101134 */
[----:B------:R-:W-:Y:S01]  /*46ce0*/  @!P2 IADD3.X R83, R83, UR10, R31, P6, P5 ;  /* 0x0000000a5353ac10 */ /* 0x000fe2000b7ea41f */
[----:B------:R-:W5:Y:S01]  /*46cf0*/  LDL.LU R93, [R1+0x4a4] ;  /* 0x0004a400015d7983 */ /* 0x000f620000300800 */
[----:B------:R-:W-:-:S04]  /*46d00*/  @!P0 IADD3 R16, P6, P5, R16, UR11, R24 ;  /* 0x0000000b10108c10 */ /* 0x000fc8000fdde018 */
[----:B------:R-:W-:Y:S02]  /*46d10*/  @!P0 IADD3.X R17, R17, UR10, R31, P6, P5 ;  /* 0x0000000a11118c10 */ /* 0x000fe4000b7ea41f */
[----:B------:R-:W-:-:S13]  /*46d20*/  ISETP.LT.OR P0, PT, R30, 0x2a, !P3 ;  /* 0x0000002a1e00780c */ /* 0x000fda0005f01670 */
[----:B------:R-:W-:-:S04]  /*46d30*/  @!P0 IADD3 R88, P6, P5, R88, UR11, R24 ;  /* 0x0000000b58588c10 */ /* 0x000fc8000fdde018 */
[----:B------:R-:W-:Y:S02]  /*46d40*/  @!P0 IADD3.X R90, R90, UR10, R31, P6, P5 ;  /* 0x0000000a5a5a8c10 */ /* 0x000fe4000b7ea41f */
[----:B------:R-:W-:-:S13]  /*46d50*/  ISETP.LT.OR P5, PT, R30, 0x29, !P1 ;  /* 0x000000291e00780c */ /* 0x000fda0004fa1670 */
[----:B------:R-:W1:Y:S01]  /*46d60*/  @!P5 LDC.64 R12, c[0x0][0x5c0] ;  /* 0x00017000ff0cdb82 */ /* 0x000e620000000a00 */
[----:B------:R-:W-:Y:S01]  /*46d70*/  ISETP.LT.OR P4, PT, R30, 0x31, !P3 ;  /* 0x000000311e00780c */ /* 0x000fe20005f81670 */
[----:B0-----:R-:W-:Y:S01]  /*46d80*/  FMUL R9, R87, UR47 ;  /* 0x0000002f57097c20 */ /* 0x001fe20008400000 */
[----:B------:R-:W-:-:S04]  /*46d90*/  IMAD.U32 R15, RZ, RZ, UR8 ;  /* 0x00000008ff0f7e24 */ /* 0x000fc8000f8e00ff */
[----:B------:R-:W-:Y:S01]  /*46da0*/  F2FP.SATFINITE.E4M3.F32.PACK_AB_MERGE_C R9, RZ, R9, RZ ;  /* 0x00000009ff09723e */ /* 0x000fe200048070ff */
[----:B------:R-:W-:Y:S01]  /*46db0*/  IMAD.U32 R87, RZ, RZ, UR7 ;  /* 0x00000007ff577e24 */ /* 0x000fe2000f8e00ff */
[----:B-1----:R-:W-:-:S05]  /*46dc0*/  @!P5 IADD3 R12, P6, R24, R12, RZ ;  /* 0x0000000c180cd210 */ /* 0x002fca0007fde0ff */
[----:B------:R-:W-:-:S05]  /*46dd0*/  @!P5 IMAD.X R13, R31, 0x1, R13, P6 ;  /* 0x000000011f0dd824 */ /* 0x000fca00030e060d */
[----:B------:R0:W-:Y:S01]  /*46de0*/  @!P5 STG.E.U8 desc[UR52][R12.64+0x28], R9 ;  /* 0x000028090c00d986 */ /* 0x0001e2000c101134 */
[----:B------:R-:W-:-:S04]  /*46df0*/  @!P4 IADD3 R15, P6, P5, R15, UR11, R24 ;  /* 0x0000000b0f0fcc10 */ /* 0x000fc8000fdde018 */
[----:B------:R-:W-:Y:S02]  /*46e00*/  @!P4 IADD3.X R87, R87, UR10, R31, P6, P5 ;  /* 0x0000000a5757cc10 */ /* 0x000fe4000b7ea41f */
[----:B------:R-:W-:-:S13]  /*46e10*/  ISETP.LT.OR P5, PT, R30, 0x2a, !P1 ;  /* 0x0000002a1e00780c */ /* 0x000fda0004fa1670 */
[----:B0-----:R-:W0:Y:S01]  /*46e20*/  @!P5 LDC.64 R12, c[0x0][0x5c0] ;  /* 0x00017000ff0cdb82 */ /* 0x001e220000000a00 */
[----:B------:R-:W-:Y:S02]  /*46e30*/  LOP3.LUT P0, RZ, R0, 0x20, RZ, 0xc0, !PT ;  /* 0x0000002000ff7812 */ /* 0x000fe4000780c0ff */
[----:B------:R-:W-:Y:S02]  /*46e40*/  LOP3.LUT R6, R6, 0xfbffffff, RZ, 0xc0, !PT ;  /* 0xfbffffff06067812 */ /* 0x000fe400078ec0ff */
[----:B0-----:R-:W-:-:S05]  /*46e50*/  @!P5 IADD3 R12, P6, R24, R12, RZ ;  /* 0x0000000c180cd210 */ /* 0x001fca0007fde0ff */
[----:B------:R-:W-:Y:S01]  /*46e60*/  @!P5 IMAD.X R13, R31, 0x1, R13, P6 ;  /* 0x000000011f0dd824 */ /* 0x000fe200030e060d */
[----:B------:R-:W-:Y:S02]  /*46e70*/  @P4 LOP3.LUT R6, R6, 0x4000000, RZ, 0xfc, !PT ;  /* 0x0400000006064812 */ /* 0x000fe400078efcff */
[----:B------:R-:W-:Y:S01]  /*46e80*/  LOP3.LUT P4, RZ, R2, 0x20, RZ, 0xc0, !PT ;  /* 0x0000002002ff7812 */ /* 0x000fe2000788c0ff */
[----:B------:R-:W-:Y:S02]  /*46e90*/  IMAD.U32 R14, RZ, RZ, UR8 ;  /* 0x00000008ff0e7e24 */ /* 0x000fe4000f8e00ff */
[----:B--2---:R-:W-:-:S05]  /*46ea0*/  FMUL R9, R86, UR47 ;  /* 0x0000002f56097c20 */ /* 0x004fca0008400000 */
[----:B------:R-:W-:-:S05]  /*46eb0*/  F2FP.SATFINITE.E4M3.F32.PACK_AB_MERGE_C R9, RZ, R9, RZ ;  /* 0x00000009ff09723e */ /* 0x000fca00048070ff */
[----:B------:R3:W-:Y:S02]  /*46ec0*/  @!P5 STG.E.U8 desc[UR52][R12.64+0x29], R9 ;  /* 0x000029090c00d986 */ /* 0x0007e4000c101134 */
[----:B---3--:R-:W-:-:S05]  /*46ed0*/  FMUL R9, R89, UR47 ;  /* 0x0000002f59097c20 */ /* 0x008fca0008400000 */
[----:B------:R-:W-:-:S05]  /*46ee0*/  F2FP.SATFINITE.E4M3.F32.PACK_AB_MERGE_C R9, RZ, R9, RZ ;  /* 0x00000009ff09723e */ /* 0x000fca00048070ff */
[----:B------:R4:W-:Y:S02]  /*46ef0*/  @!P0 STG.E.U8 desc[UR52][R20.64+0x28], R9 ;  /* 0x0000280914008986 */ /* 0x0009e4000c101134 */
[----:B----4-:R-:W-:-:S05]  /*46f00*/  FMUL R9, R96, UR47 ;  /* 0x0000002f60097c20 */ /* 0x010fca0008400000 */
[----:B------:R-:W-:-:S05]  /*46f10*/  F2FP.SATFINITE.E4M3.F32.PACK_AB_MERGE_C R9, RZ, R9, RZ ;  /* 0x00000009ff09723e */ /* 0x000fca00048070ff */
[----:B------:R5:W-:Y:S02]  /*46f20*/  @!P4 STG.E.U8 desc[UR52][R18.64+0x29], R9 ;  /* 0x000029091200c986 */ /* 0x000be4000c101134 */
[----:B-----5:R-:W-:Y:S02]  /*46f30*/  FMUL R9, R92, UR47 ;  /* 0x0000002f5c097c20 */ /* 0x020fe40008400000 */
[----:B------:R-:W2:Y:S01]  /*46f40*/  LDL.LU R92, [R1+0x4a8] ;  /* 0x0004a800015c7983 */ /* 0x000ea20000300800 */
[----:B------:R-:W-:Y:S01]  /*46f50*/  ISETP.LT.OR P5, PT, R30, 0x32, !P3 ;  /* 0x000000321e00780c */ /* 0x000fe20005fa1670 */
[----:B------:R-:W-:Y:S01]  /*46f60*/  IMAD.U32 R86, RZ, RZ, UR7 ;  /* 0x00000007ff567e24 */ /* 0x000fe2000f8e00ff */
[----:B------:R-:W-:Y:S01]  /*46f70*/  LOP3.LUT R6, R6, 0xf7ffffff, RZ, 0xc0, !PT ;  /* 0xf7ffffff06067812 */ /* 0x000fe200078ec0ff */
[----:B------:R-:W-:Y:S02]  /*46f80*/  IMAD.U32 R20, RZ, RZ, UR8 ;  /* 0x00000008ff147e24 */ /* 0x000fe4000f8e00ff */
[----:B------:R-:W-:-:S02]  /*46f90*/  IMAD.U32 R21, RZ, RZ, UR7 ;  /* 0x00000007ff157e24 */ /* 0x000fc4000f8e00ff */
[----:B------:R-:W-:Y:S02]  /*46fa0*/  IMAD.U32 R89, RZ, RZ, UR8 ;  /* 0x00000008ff597e24 */ /* 0x000fe4000f8e00ff */
[----:B------:R-:W-:Y:S01]  /*46fb0*/  IMAD.U32 R91, RZ, RZ, UR7 ;  /* 0x00000007ff5b7e24 */ /* 0x000fe2000f8e00ff */
[----:B------:R-:W-:Y:S01]  /*46fc0*/  F2FP.SATFINITE.E4M3.F32.PACK_AB_MERGE_C R9, RZ, R9, RZ ;  /* 0x00000009ff09723e */ /* 0x000fe200048070ff */
[----:B------:R-:W3:Y:S02]  /*46fd0*/  LDL.LU R96, [R1+0x4ac] ;  /* 0x0004ac0001607983 */ /* 0x000ee40000300800 */
[----:B------:R-:W-:-:S04]  /*46fe0*/  @!P5 IADD3 R14, P1, P6, R14, UR11, R24 ;  /* 0x0000000b0e0edc10 */ /* 0x000fc8000fe3e018 */
[----:B------:R-:W-:Y:S02]  /*46ff0*/  @!P5 IADD3.X R86, R86, UR10, R31, P1, P6 ;  /* 0x0000000a5656dc10 */ /* 0x000fe40008fec41f */
[----:B------:R-:W-:Y:S02]  /*47000*/  ISETP.LT.OR P6, PT, R30, 0x39, !P3 ;  /* 0x000000391e00780c */ /* 0x000fe40005fc1670 */
[----:B------:R-:W-:-:S04]  /*47010*/  @P5 LOP3.LUT R6, R6, 0x8000000, RZ, 0xfc, !PT ;  /* 0x0800000006065812 */ /* 0x000fc800078efcff */
[----:B------:R-:W-:-:S07]  /*47020*/  LOP3.LUT R6, R6, 0xefffffff, RZ, 0xc0, !PT ;  /* 0xefffffff06067812 */ /* 0x000fce00078ec0ff */
[----:B------:R-:W-:Y:S02]  /*47030*/  @!P6 IADD3 R20, P0, P1, R20, UR11, R24 ;  /* 0x0000000b1414ec10 */ /* 0x000fe4000f91e018 */
[----:B------:R-:W-:Y:S02]  /*47040*/  @P6 LOP3.LUT R6, R6, 0x10000000, RZ, 0xfc, !PT ;  /* 0x1000000006066812 */ /* 0x000fe400078efcff */
[----:B------:R-:W-:Y:S02]  /*47050*/  @!P6 IADD3.X R21, R21, UR10, R31, P0, P1 ;  /* 0x0000000a1515ec10 */ /* 0x000fe400087e241f */
[----:B------:R-:W-:Y:S02]  /*47060*/  ISETP.LT.OR P0, PT, R30, 0x3a, !P3 ;  /* 0x0000003a1e00780c */ /* 0x000fe40005f01670 */
[----:B------:R-:W-:-:S04]  /*47070*/  LOP3.LUT R6, R6, 0xbfffffff, RZ, 0xc0, !PT ;  /* 0xbfffffff06067812 */ /* 0x000fc800078ec0ff */
[----:B------:R-:W-:Y:S02]  /*47080*/  @P3 LOP3.LUT R6, R6, 0x40000000, RZ, 0xfc, !PT ;  /* 0x4000000006063812 */ /* 0x000fe400078efcff */
[----:B------:R-:W-:Y:S02]  /*47090*/  LOP3.LUT P5, RZ, R0, 0x10000, RZ, 0xc0, !PT ;  /* 0x0001000000ff7812 */ /* 0x000fe400078ac0ff */
[----:B------:R-:W-:-:S03]  /*470a0*/  LOP3.LUT R6, R6, 0xdfffffff, RZ, 0xc0, !PT ;  /* 0xdfffffff06067812 */ /* 0x000fc600078ec0ff */
[----:B------:R-:W-:Y:S02]  /*470b0*/  @!P0 IADD3 R89, P6, P3, R89, UR11, R24 ;  /* 0x0000000b59598c10 */ /* 0x000fe4000fbde018 */
[----:B------:R-:W-:Y:S02]  /*470c0*/  @P0 LOP3.LUT R6, R6, 0x20000000, RZ, 0xfc, !PT ;  /* 0x2000000006060812 */ /* 0x000fe400078efcff */
[----:B------:R-:W-:Y:S02]  /*470d0*/  @!P0 IADD3.X R91, R91, UR10, R31, P6, P3 ;  /* 0x0000000a5b5b8c10 */ /* 0x000fe4000b7e641f */
[----:B------:R-:W-:-:S13]  /*470e0*/  ISETP.LT.OR P0, PT, R30, 0x31, !P5 ;  /* 0x000000311e00780c */ /* 0x000fda0006f01670 */
[----:B------:R-:W0:Y:S02]  /*470f0*/  @!P0 LDC.64 R12, c[0x0][0x5c0] ;  /* 0x00017000ff0c8b82 */ /* 0x000e240000000a00 */
[----:B0-----:R-:W-:-:S05]  /*47100*/  @!P0 IADD3 R12, P3, R24, R12, RZ ;  /* 0x0000000c180c8210 */ /* 0x001fca0007f7e0ff */
[----:B------:R-:W-:-:S05]  /*47110*/  @!P0 IMAD.X R13, R31, 0x1, R13, P3 ;  /* 0x000000011f0d8824 */ /* 0x000fca00018e060d */
[----:B------:R0:W-:Y:S01]  /*47120*/  @!P0 STG.E.U8 desc[UR52][R12.64+0x30], R9 ;  /* 0x000030090c008986 */ /* 0x0001e2000c101134 */
[----:B------:R-:W-:-:S13]  /*47130*/  ISETP.LT.OR P0, PT, R30, 0x32, !P5 ;  /* 0x000000321e00780c */ /* 0x000fda0006f01670 */
[----:B0-----:R-:W0:Y:S01]  /*47140*/  @!P0 LDC.64 R12, c[0x0][0x5c0] ;  /* 0x00017000ff0c8b82 */ /* 0x001e220000000a00 */
[----:B------:R-:W-:Y:S02]  /*47150*/  FMUL R9, R95, UR47 ;  /* 0x0000002f5f097c20 */ /* 0x000fe40008400000 */
[----:B------:R-:W4:Y:S03]  /*47160*/  LDL.LU R95, [R1+0x4b0] ;  /* 0x0004b000015f7983 */ /* 0x000f260000300800 */
[----:B------:R-:W-:Y:S02]  /*47170*/  F2FP.SATFINITE.E4M3.F32.PACK_AB_MERGE_C R9, RZ, R9, RZ ;  /* 0x00000009ff09723e */ /* 0x000fe400048070ff */
[----:B0-----:R-:W-:-:S05]  /*47180*/  @!P0 IADD3 R12, P3, R24, R12, RZ ;  /* 0x0000000c180c8210 */ /* 0x001fca0007f7e0ff */
[----:B------:R-:W-:-:S05]  /*47190*/  @!P0 IMAD.X R13, R31, 0x1, R13, P3 ;  /* 0x000000011f0d8824 */ /* 0x000fca00018e060d */
[----:B------:R0:W-:Y:S01]  /*471a0*/  @!P0 STG.E.U8 desc[UR52][R12.64+0x31], R9 ;  /* 0x000031090c008986 */ /* 0x0001e2000c101134 */
[----:B------:R-:W-:Y:S01]  /*471b0*/  LOP3.LUT P1, RZ, R2, 0x80, RZ, 0xc0, !PT ;  /* 0x0000008002ff7812 */ /* 0x000fe2000782c0ff */
[----:B0-----:R-:W-:Y:S02]  /*471c0*/  FMUL R9, R94, UR47 ;  /* 0x0000002f5e097c20 */ /* 0x001fe40008400000 */
[----:B------:R-:W5:Y:S04]  /*471d0*/  LDL.LU R94, [R1+0x4b4] ;  /* 0x0004b400015e7983 */ /* 0x000f680000300800 */
[----:B------:R-:W5:Y:S01]  /*471e0*/  LDL.LU R97, [R1+0x4b8] ;  /* 0x0004b80001617983 */ /* 0x000f620000300800 */
[----:B------:R-:W-:-:S05]  /*471f0*/  F2FP.SATFINITE.E4M3.F32.PACK_AB_MERGE_C R9, RZ, R9, RZ ;  /* 0x00000009ff09723e */ /* 0x000fca00048070ff */
[----:B------:R0:W-:Y:S02]  /*47200*/  @!P1 STG.E.U8 desc[UR52][R32.64+0x30], R9 ;  /* 0x0000300920009986 */ /* 0x0001e4000c101134 */
[----:B0-----:R-:W-:Y:S02]  /*47210*/  FMUL R9, R93, UR47 ;  /* 0x0000002f5d097c20 */ /* 0x001fe40008400000 */
[----:B------:R-:W5:Y:S01]  /*47220*/  LDL.LU R93, [R1+0x4bc] ;  /* 0x0004bc00015d7983 */ /* 0x000f620000300800 */
[----:B------:R-:W-:Y:S02]  /*47230*/  LOP3.LUT P2, RZ, R2, 0x10, RZ, 0xc0, !PT ;  /* 0x0000001002ff7812 */ /* 0x000fe4000784c0ff */
[----:B------:R-:W-:-:S11]  /*47240*/  F2FP.SATFINITE.E4M3.F32.PACK_AB_MERGE_C R9, RZ, R9, RZ ;  /* 0x00000009ff09723e */ /* 0x000fd600048070ff */
[----:B------:R2:W-:Y:S02]  /*47250*/  @!P2 STG.E.U8 desc[UR52][R26.64+0x31], R9 ;  /* 0x000031091a00a986 */ /* 0x0005e4000c101134 */
[----:B--2---:R-:W-:Y:S02]  /*47260*/  FMUL R9, R92, UR47 ;  /* 0x0000002f5c097c20 */ /* 0x004fe40008400000 */
[----:B------:R-:W2:Y:S01]  /*47270*/  LDL.LU R92, [R1+0x4c0] ;  /* 0x0004c000015c7983 */ /* 0x000ea20000300800 */
[----:B------:R-:W-:-:S13]  /*47280*/  ISETP.LT.OR P3, PT, R30, 0x39, !P5 ;  /* 0x000000391e00780c */ /* 0x000fda0006f61670 */
[----:B------:R-:W0:Y:S01]  /*47290*/  @!P3 LDC.64 R12, c[0x0][0x5c0] ;  /* 0x00017000ff0cbb82 */ /* 0x000e220000000a00 */
[----:B------:R-:W-:Y:S02]  /*472a0*/  F2FP.SATFINITE.E4M3.F32.PACK_AB_MERGE_C R9, RZ, R9, RZ ;  /* 0x00000009ff09723e */ /* 0x000fe400048070ff */
[----:B0-----:R-:W-:-:S05]  /*472b0*/  @!P3 IADD3 R12, P2, R24, R12, RZ ;  /* 0x0000000c180cb210 */ /* 0x001fca0007f5e0ff */
[----:B------:R-:W-:-:S05]  /*472c0*/  @!P3 IMAD.X R13, R31, 0x1, R13, P2 ;  /* 0x000000011f0db824 */ /* 0x000fca00010e060d */
[----:B------:R0:W-:Y:S01]  /*472d0*/  @!P3 STG.E.U8 desc[UR52][R12.64+0x38], R9 ;  /* 0x000038090c00b986 */ /* 0x0001e2000c101134 */
[----:B------:R-:W-:-:S13]  /*472e0*/  ISETP.LT.OR P3, PT, R30, 0x3a, !P5 ;  /* 0x0000003a1e00780c */ /* 0x000fda0006f61670 */
[----:B0-----:R-:W0:Y:S01]  /*472f0*/  @!P3 LDC.64 R12, c[0x0][0x5c0] ;  /* 0x00017000ff0cbb82 */ /* 0x001e220000000a00 */
[----:B---3--:R-:W-:Y:S02]  /*47300*/  FMUL R9, R96, UR47 ;  /* 0x0000002f60097c20 */ /* 0x008fe40008400000 */
[----:B------:R-:W3:Y:S03]  /*47310*/  LDL.LU R96, [R1+0x4c4] ;  /* 0x0004c40001607983 */ /* 0x000ee60000300800 */
[----:B------:R-:W-:Y:S02]  /*47320*/  F2FP.SATFINITE.E4M3.F32.PACK_AB_MERGE_C R9, RZ, R9, RZ ;  /* 0x00000009ff09723e */ /* 0x000fe400048070ff */
[----:B0-----:R-:W-:-:S05]  /*47330*/  @!P3 IADD3 R12, P5, R24, R12, RZ ;  /* 0x0000000c180cb210 */ /* 0x001fca0007fbe0ff */
[----:B------:R-:W-:-:S05]  /*47340*/  @!P3 IMAD.X R13, R31, 0x1, R13, P5 ;  /* 0x000000011f0db824 */ /* 0x000fca00028e060d */
[----:B------:R4:W-:Y:S01]  /*47350*/  @!P3 STG.E.U8 desc[UR52][R12.64+0x39], R9 ;  /* 0x000039090c00b986 */ /* 0x0009e2000c101134 */
[C---:B------:R-:W-:Y:S02]  /*47360*/  LOP3.LUT P1, RZ, R2.reuse, 0x4, RZ, 0xc0, !PT ;  /* 0x0000000402ff7812 */ /* 0x040fe4000782c0ff */
[----:B------:R-:W-:Y:S01]  /*47370*/  LOP3.LUT P4, RZ, R2, 0x40, RZ, 0xc0, !PT ;  /* 0x0000004002ff7812 */ /* 0x000fe2000788c0ff */
[----:B----4-:R-:W-:Y:S02]  /*47380*/  FMUL R9, R95, UR47 ;  /* 0x0000002f5f097c20 */ /* 0x010fe40008400000 */
[----:B------:R-:W4:Y:S01]  /*47390*/  LDL.LU R95, [R1+0x4c8] ;  /* 0x0004c800015f7983 */ /* 0x000f220000300800 */
[----:B------:R-:W-:Y:S02]  /*473a0*/  LOP3.LUT R4, R4, 0xfffffffd, RZ, 0xc0, !PT ;  /* 0xfffffffd04047812 */ /* 0x000fe400078ec0ff */
[----:B------:R-:W-:-:S05]  /*473b0*/  F2FP.SATFINITE.E4M3.F32.PACK_AB_MERGE_C R9, RZ, R9, RZ ;  /* 0x00000009ff09723e */ /* 0x000fca00048070ff */
[----:B------:R-:W-:Y:S02]  /*473c0*/  @P1 LOP3.LUT R4, R4, 0x2, RZ, 0xfc, !PT ;  /* 0x0000000204041812 */ /* 0x000fe400078efcff */
[----:B------:R-:W-:Y:S01]  /*473d0*/  LOP3.LUT P1, RZ, R2, 0x8, RZ, 0xc0, !PT ;  /* 0x0000000802ff7812 */ /* 0x000fe2000782c0ff */
[----:B------:R5:W-:Y:S02]  /*473e0*/  @!P4 STG.E.U8 desc[UR52][R40.64+0x38], R9 ;  /* 0x000038092800c986 */ /* 0x000be4000c101134 */
[----:B-----5:R-:W-:Y:S02]  /*473f0*/  FMUL R9, R94, UR47 ;  /* 0x0000002f5e097c20 */ /* 0x020fe40008400000 */
[----:B------:R-:W5:Y:S03]  /*47400*/  LDL.LU R94, [R1+0x4cc] ;  /* 0x0004cc00015e7983 */ /* 0x000f660000300800 */
[----:B------:R-:W-:-:S05]  /*47410*/  F2FP.SATFINITE.E4M3.F32.PACK_AB_MERGE_C R9, RZ, R9, RZ ;  /* 0x00000009ff09723e */ /* 0x000fca00048070ff */
[----:B------:R0:W-:Y:S01]  /*47420*/  @!P1 STG.E.U8 desc[UR52][R36.64+0x39], R9 ;  /* 0x0000390924009986 */ /* 0x0001e2000c101134 */
[----:B------:R-:W-:Y:S01]  /*47430*/  LOP3.LUT P1, RZ, R4, 0x2, RZ, 0xc0, !PT ;  /* 0x0000000204ff7812 */ /* 0x000fe2000782c0ff */
[----:B0-----:R-:W-:-:S05]  /*47440*/  FMUL R9, R97, UR47 ;  /* 0x0000002f61097c20 */ /* 0x001fca0008400000 */
[----:B------:R-:W-:-:S07]  /*47450*/  F2FP.SATFINITE.E4M3.F32.PACK_AB_MERGE_C R9, RZ, R9, RZ ;  /* 0x00000009ff09723e */ /* 0x000fce00048070ff */
        /* <DEDUP_REMOVED lines=8> */
[----:B------:R-:W-:-:S13]  /*474e0*/  LOP3.LUT P6, RZ, R0, 0x4000, RZ, 0xc0, !PT ;  /* 0x0000400000ff7812 */ /* 0x000fda00078cc0ff */
[----:B------:R-:W0:Y:S01]  /*474f0*/  @!P6 LDC.64 R12, c[0x0][0x5c0] ;  /* 0x00017000ff0ceb82 */ /* 0x000e220000000a00 */
[----:B------:R-:W-:Y:S02]  /*47500*/  LOP3.LUT P2, RZ, R0, 0x2000, RZ, 0xc0, !PT ;  /* 0x0000200000ff7812 */ /* 0x000fe4000784c0ff */
[----:B------:R-:W-:Y:S02]  /*47510*/  F2FP.SATFINITE.E4M3.F32.PACK_AB_MERGE_C R9, RZ, R9, RZ ;  /* 0x00000009ff09723e */ /* 0x000fe400048070ff */
[----:B0-----:R-:W-:-:S05]  /*47520*/  @!P6 IADD3 R12, P0, R66, R12, RZ ;  /* 0x0000000c420ce210 */ /* 0x001fca0007f1e0ff */
[----:B------:R-:W-:-:S05]  /*47530*/  @!P6 IMAD.X R13, R67, 0x1, R13, P0 ;  /* 0x00000001430de824 */ /* 0x000fca00000e060d */
[----:B------:R0:W-:Y:S02]  /*47540*/  @!P6 STG.E.U8 desc[UR52][R12.64+0x20], R9 ;  /* 0x000020090c00e986 */ /* 0x0001e4000c101134 */
[----:B0-----:R-:W0:Y:S01]  /*47550*/  @!P2 LDC.64 R12, c[0x0][0x5c0] ;  /* 0x00017000ff0cab82 */ /* 0x001e220000000a00 */
[----:B---3--:R-:W-:Y:S02]  /*47560*/  FMUL R9, R96, UR47 ;  /* 0x0000002f60097c20 */ /* 0x008fe40008400000 */
[----:B------:R-:W3:Y:S03]  /*47570*/  LDL.LU R96, [R1+0x4d8] ;  /* 0x0004d80001607983 */ /* 0x000ee60000300800 */
[----:B------:R-:W-:Y:S02]  /*47580*/  F2FP.SATFINITE.E4M3.F32.PACK_AB_MERGE_C R9, RZ, R9, RZ ;  /* 0x00000009ff09723e */ /* 0x000fe400048070ff */
[----:B0-----:R-:W-:-:S05]  /*47590*/  @!P2 IADD3 R12, P0, R68, R12, RZ ;  /* 0x0000000c440ca210 */ /* 0x001fca0007f1e0ff */
[----:B------:R-:W-:-:S05]  /*475a0*/  @!P2 IMAD.X R13, R69, 0x1, R13, P0 ;  /* 0x00000001450da824 */ /* 0x000fca00000e060d */
[----:B------:R4:W-:Y:S01]  /*475b0*/  @!P2 STG.E.U8 desc[UR52][R12.64+0x21], R9 ;  /* 0x000021090c00a986 */ /* 0x0009e2000c101134 */
[----:B------:R-:W-:Y:S01]  /*475c0*/  LOP3.LUT P3, RZ, R2, 0x1, RZ, 0xc0, !PT ;  /* 0x0000000102ff7812 */ /* 0x000fe2000786c0ff */
[----:B----4-:R-:W-:Y:S02]  /*475d0*/  FMUL R9, R95, UR47 ;  /* 0x0000002f5f097c20 */ /* 0x010fe40008400000 */
[----:B------:R-:W4:Y:S03]  /*475e0*/  LDL.LU R95, [R1+0x4dc] ;  /* 0x0004dc00015f7983 */ /* 0x000f260000300800 */
[----:B------:R-:W-:-:S07]  /*475f0*/  F2FP.SATFINITE.E4M3.F32.PACK_AB_MERGE_C R9, RZ, R9, RZ ;  /* 0x00000009ff09723e */ /* 0x000fce00048070ff */
[----:B------:R5:W-:Y:S01]  /*47600*/  @!P3 STG.E.U8 desc[UR52][R38.64+0x28], R9 ;  /* 0x000028092600b986 */ /* 0x000be2000c101134 */
[C---:B------:R-:W-:Y:S02]  /*47610*/  LOP3.LUT P5, RZ, R0.reuse, 0x80000000, RZ, 0xc0, !PT ;  /* 0x8000000000ff7812 */ /* 0x040fe400078ac0ff */
[----:B------:R-:W-:-:S13]  /*47620*/  LOP3.LUT P4, RZ, R0, 0x1000, RZ, 0xc0, !PT ;  /* 0x0000100000ff7812 */ /* 0x000fda000788c0ff */
[----:B------:R-:W0:Y:S01]  /*47630*/  @!P4 LDC.64 R12, c[0x0][0x5c0] ;  /* 0x00017000ff0ccb82 */ /* 0x000e220000000a00 */
[----:B-----5:R-:W-:Y:S02]  /*47640*/  FMUL R9, R94, UR47 ;  /* 0x0000002f5e097c20 */ /* 0x020fe40008400000 */
[----:B------:R-:W5:Y:S03]  /*47650*/  LDL.LU R94, [R1+0x4e0] ;  /* 0x0004e000015e7983 */ /* 0x000f660000300800 */
[----:B------:R-:W-:-:S05]  /*47660*/  F2FP.SATFINITE.E4M3.F32.PACK_AB_MERGE_C R9, RZ, R9, RZ ;  /* 0x00000009ff09723e */ /* 0x000fca00048070ff */
[----:B------:R1:W-:Y:S02]  /*47670*/  @!P5 STG.E.U8 desc[UR52][R34.64+0x29], R9 ;  /* 0x000029092200d986 */ /* 0x0003e4000c101134 */
[----:B-1----:R-:W-:Y:S02]  /*47680*/  FMUL R9, R93, UR47 ;  /* 0x0000002f5d097c20 */ /* 0x002fe40008400000 */
[----:B------:R-:W5:Y:S01]  /*47690*/  LDL.LU R93, [R1+0x4e4] ;  /* 0x0004e400015d7983 */ /* 0x000f620000300800 */
[----:B0-----:R-:W-:-:S03]  /*476a0*/  @!P4 IADD3 R12, P0, R70, R12, RZ ;  /* 0x0000000c460cc210 */ /* 0x001fc60007f1e0ff */
[----:B------:R-:W5:Y:S01]  /*476b0*/  LDL.LU R97, [R1+0x4e8] ;  /* 0x0004e80001617983 */ /* 0x000f620000300800 */
[----:B------:R-:W-:Y:S01]  /*476c0*/  F2FP.SATFINITE.E4M3.F32.PACK_AB_MERGE_C R9, RZ, R9, RZ ;  /* 0x00000009ff09723e */ /* 0x000fe200048070ff */
[----:B------:R-:W-:-:S05]  /*476d0*/  @!P4 IMAD.X R13, R71, 0x1, R13, P0 ;  /* 0x00000001470dc824 */ /* 0x000fca00000e060d */
[----:B------:R2:W-:Y:S02]  /*476e0*/  @!P4 STG.E.U8 desc[UR52][R12.64+0x28], R9 ;  /* 0x000028090c00c986 */ /* 0x0005e4000c101134 */
[----:B--2---:R-:W-:Y:S02]  /*476f0*/  FMUL R9, R92, UR47 ;  /* 0x0000002f5c097c20 */ /* 0x004fe40008400000 */
[----:B------:R-:W2:Y:S01]  /*47700*/  LDL.LU R92, [R1+0x4ec] ;  /* 0x0004ec00015c7983 */ /* 0x000ea20000300800 */
[----:B------:R-:W-:Y:S02]  /*47710*/  LOP3.LUT P0, RZ, R0, 0x10000000, RZ, 0xc0, !PT ;  /* 0x1000000000ff7812 */ /* 0x000fe4000780c0ff */
[----:B------:R-:W-:-:S11]  /*47720*/  LOP3.LUT R6, R6, 0x7fffffff, RZ, 0xc0, !PT ;  /* 0x7fffffff06067812 */ /* 0x000fd600078ec0ff */
[----:B------:R-:W-:Y:S02]  /*47730*/  @P0 LOP3.LUT R6, R6, 0x80000000, RZ, 0xfc, !PT ;  /* 0x8000000006060812 */ /* 0x000fe400078efcff */
[----:B------:R-:W-:-:S13]  /*47740*/  LOP3.LUT P0, RZ, R0, 0x800, RZ, 0xc0, !PT ;  /* 0x0000080000ff7812 */ /* 0x000fda000780c0ff */
[----:B------:R-:W0:Y:S01]  /*47750*/  @!P0 LDC.64 R12, c[0x0][0x5c0] ;  /* 0x00017000ff0c8b82 */ /* 0x000e220000000a00 */
[----:B------:R-:W-:Y:S02]  /*47760*/  F2FP.SATFINITE.E4M3.F32.PACK_AB_MERGE_C R9, RZ, R9, RZ ;  /* 0x00000009ff09723e */ /* 0x000fe400048070ff */
[----:B------:R-:W-:Y:S02]  /*47770*/  LOP3.LUT P6, RZ, R0, 0x40000000, RZ, 0xc0, !PT ;  /* 0x4000000000ff7812 */ /* 0x000fe400078cc0ff */
[----:B0-----:R-:W-:-:S05]  /*47780*/  @!P0 IADD3 R12, P4, R72, R12, RZ ;  /* 0x0000000c480c8210 */ /* 0x001fca0007f9e0ff */
[----:B------:R-:W-:-:S05]  /*47790*/  @!P0 IMAD.X R13, R73, 0x1, R13, P4 ;  /* 0x00000001490d8824 */ /* 0x000fca00020e060d */
[----:B------:R3:W-:Y:S02]  /*477a0*/  @!P0 STG.E.U8 desc[UR52][R12.64+0x29], R9 ;  /* 0x000029090c008986 */ /* 0x0007e4000c101134 */
[----:B---3--:R-:W-:Y:S02]  /*477b0*/  FMUL R9, R96, UR47 ;  /* 0x0000002f60097c20 */ /* 0x008fe40008400000 */
[----:B------:R-:W3:Y:S03]  /*477c0*/  LDL.LU R96, [R1+0x4f0] ;  /* 0x0004f00001607983 */ /* 0x000ee60000300800 */
[----:B------:R-:W-:-:S05]  /*477d0*/  F2FP.SATFINITE.E4M3.F32.PACK_AB_MERGE_C R9, RZ, R9, RZ ;  /* 0x00000009ff09723e */ /* 0x000fca00048070ff */
[----:B------:R4:W-:Y:S01]  /*477e0*/  @!P6 STG.E.U8 desc[UR52][R44.64+0x30], R9 ;  /* 0x000030092c00e986 */ /* 0x0009e2000c101134 */
[----:B------:R-:W-:Y:S02]  /*477f0*/  LOP3.LUT P1, RZ, R4, 0x1, RZ, 0xc0, !PT ;  /* 0x0000000104ff7812 */ /* 0x000fe4000782c0ff */
[----:B------:R-:W-:-:S11]  /*47800*/  LOP3.LUT P2, RZ, R0, 0x20000000, RZ, 0xc0, !PT ;  /* 0x2000000000ff7812 */ /* 0x000fd6000784c0ff */
[----:B------:R-:W0:Y:S01]  /*47810*/  @!P1 LDC.64 R12, c[0x0][0x5c0] ;  /* 0x00017000ff0c9b82 */ /* 0x000e220000000a00 */
[----:B----4-:R-:W-:Y:S02]  /*47820*/  FMUL R9, R95, UR47 ;  /* 0x0000002f5f097c20 */ /* 0x010fe40008400000 */
[----:B------:R-:W4:Y:S03]  /*47830*/  LDL.LU R95, [R1+0x4f4] ;  /* 0x0004f400015f7983 */ /* 0x000f260000300800 */
[----:B------:R-:W-:-:S05]  /*47840*/  F2FP.SATFINITE.E4M3.F32.PACK_AB_MERGE_C R9, RZ, R9, RZ ;  /* 0x00000009ff09723e */ /* 0x000fca00048070ff */
[----:B------:R5:W-:Y:S01]  /*47850*/  @!P2 STG.E.U8 desc[UR52][R42.64+0x31], R9 ;  /* 0x000031092a00a986 */ /* 0x000be2000c101134 */
[----:B------:R-:W-:Y:S02]  /*47860*/  LOP3.LUT P3, RZ, R0, 0x200, RZ, 0xc0, !PT ;  /* 0x0000020000ff7812 */ /* 0x000fe4000786c0ff */
[----:B0-----:R-:W-:-:S05]  /*47870*/  @!P1 IADD3 R12, P0, R74, R12, RZ ;  /* 0x0000000c4a0c9210 */ /* 0x001fca0007f1e0ff */
[----:B------:R-:W-:Y:S02]  /*47880*/  @!P1 IMAD.X R13, R75, 0x1, R13, P0 ;  /* 0x000000014b0d9824 */ /* 0x000fe400000e060d */
[----:B-----5:R-:W-:Y:S02]  /*47890*/  FMUL R9, R94, UR47 ;  /* 0x0000002f5e097c20 */ /* 0x020fe40008400000 */
[----:B------:R-:W5:Y:S03]  /*478a0*/  LDL.LU R94, [R1+0x4f8] ;  /* 0x0004f800015e7983 */ /* 0x000f660000300800 */
[----:B------:R-:W-:-:S05]  /*478b0*/  F2FP.SATFINITE.E4M3.F32.PACK_AB_MERGE_C R9, RZ, R9, RZ ;  /* 0x00000009ff09723e */ /* 0x000fca00048070ff */
[----:B------:R0:W-:Y:S02]  /*478c0*/  @!P1 STG.E.U8 desc[UR52][R12.64+0x30], R9 ;  /* 0x000030090c009986 */ /* 0x0001e4000c101134 */
[----:B0-----:R-:W0:Y:S01]  /*478d0*/  @!P3 LDC.64 R12, c[0x0][0x5c0] ;  /* 0x00017000ff0cbb82 */ /* 0x001e220000000a00 */
[----:B------:R-:W-:Y:S02]  /*478e0*/  FMUL R9, R93, UR47 ;  /* 0x0000002f5d097c20 */ /* 0x000fe40008400000 */
[----:B------:R-:W5:Y:S01]  /*478f0*/  LDL.LU R93, [R1+0x4fc] ;  /* 0x0004fc00015d7983 */ /* 0x000f620000300800 */
[----:B0-----:R-:W-:Y:S02]  /*47900*/  @!P3 IADD3 R12, P0, R76, R12, RZ ;  /* 0x0000000c4c0cb210 */ /* 0x001fe40007f1e0ff */
[----:B------:R-:W-:-:S03]  /*47910*/  F2FP.SATFINITE.E4M3.F32.PACK_AB_MERGE_C R9, RZ, R9, RZ ;  /* 0x00000009ff09723e */ /* 0x000fc600048070ff */
[----:B------:R-:W-:Y:S01]  /*47920*/  @!P3 IMAD.X R13, R77, 0x1, R13, P0 ;  /* 0x000000014d0db824 */ /* 0x000fe200000e060d */
[----:B------:R-:W-:-:S04]  /*47930*/  LOP3.LUT P0, RZ, R6, 0x80000000, RZ, 0xc0, !PT ;  /* 0x8000000006ff7812 */ /* 0x000fc8000780c0ff */
[----:B------:R0:W-:Y:S02]  /*47940*/  @!P3 STG.E.U8 desc[UR52][R12.64+0x31], R9 ;  /* 0x000031090c00b986 */ /* 0x0001e4000c101134 */
[----:B0-----:R-:W-:-:S05]  /*47950*/  FMUL R9, R97, UR47 ;  /* 0x0000002f61097c20 */ /* 0x001fca0008400000 */
[----:B------:R-:W-:-:S05]  /*47960*/  F2FP.SATFINITE.E4M3.F32.PACK_AB_MERGE_C R9, RZ, R9, RZ ;  /* 0x00000009ff09723e */ /* 0x000fca00048070ff */
[----:B------:R2:W-:Y:S02]  /*47970*/  @!P0 STG.E.U8 desc[UR52][R48.64+0x38], R9 ;  /* 0x0000380930008986 */ /* 0x0005e4000c101134 */
[----:B--2---:R-:W-:Y:S02]  /*47980*/  FMUL R9, R92, UR47 ;  /* 0x0000002f5c097c20 */ /* 0x004fe40008400000 */
[----:B------:R-:W2:Y:S01]  /*47990*/  LDL.LU R92, [R1+0x500] ;  /* 0x00050000015c7983 */ /* 0x000ea20000300800 */
[C---:B------:R-:W-:Y:S02]  /*479a0*/  LOP3.LUT P4, RZ, R0.reuse, 0x100, RZ, 0xc0, !PT ;  /* 0x0000010000ff7812 */ /* 0x040fe4000788c0ff */
[----:B------:R-:W-:-:S11]  /*479b0*/  LOP3.LUT P5, RZ, R0, 0x8000000, RZ, 0xc0, !PT ;  /* 0x0800000000ff7812 */ /* 0x000fd600078ac0ff */
[----:B------:R-:W0:Y:S01]  /*479c0*/  @!P4 LDC.64 R12, c[0x0][0x5c0] ;  /* 0x00017000ff0ccb82 */ /* 0x000e220000000a00 */
[----:B------:R-:W-:Y:S02]  /*479d0*/  F2FP.SATFINITE.E4M3.F32.PACK_AB_MERGE_C R9, RZ, R9, RZ ;  /* 0x00000009ff09723e */ /* 0x000fe400048070ff */
[----:B------:R-:W-:-:S03]  /*479e0*/  LOP3.LUT P6, RZ, R0, 0x80, RZ, 0xc0, !PT ;  /* 0x0000008000ff7812 */ /* 0x000fc600078cc0ff */
[----:B------:R3:W-:Y:S01]  /*479f0*/  @!P5 STG.E.U8 desc[UR52][R46.64+0x39], R9 ;  /* 0x000039092e00d986 */ /* 0x0007e2000c101134 */
[----:B0-----:R-:W-:-:S05]  /*47a00*/  @!P4 IADD3 R12, P0, R78, R12, RZ ;  /* 0x0000000c4e0cc210 */ /* 0x001fca0007f1e0ff */
[----:B------:R-:W-:Y:S02]  /*47a10*/  @!P4 IMAD.X R13, R79, 0x1, R13, P0 ;  /* 0x000000014f0dc824 */ /* 0x000fe400000e060d */
[----:B---3--:R-:W-:Y:S02]  /*47a20*/  FMUL R9, R96, UR47 ;  /* 0x0000002f60097c20 */ /* 0x008fe40008400000 */
[----:B------:R-:W3:Y:S03]  /*47a30*/  LDL.LU R96, [R1+0x504] ;  /* 0x0005040001607983 */ /* 0x000ee60000300800 */
[----:B------:R-:W-:-:S05]  /*47a40*/  F2FP.SATFINITE.E4M3.F32.PACK_AB_MERGE_C R9, RZ, R9, RZ ;  /* 0x00000009ff09723e */ /* 0x000fca00048070ff */
[----:B------:R0:W-:Y:S02]  /*47a50*/  @!P4 STG.E.U8 desc[UR52][R12.64+0x38], R9 ;  /* 0x000038090c00c986 */ /* 0x0001e4000c101134 */
[----:B0-----:R-:W0:Y:S01]  /*47a60*/  @!P6 LDC.64 R12, c[0x0][0x5c0] ;  /* 0x00017000ff0ceb82 */ /* 0x001e220000000a00 */
[----:B----4-:R-:W-:Y:S02]  /*47a70*/  FMUL R9, R95, UR47 ;  /* 0x0000002f5f097c20 */ /* 0x010fe40008400000 */
[----:B------:R-:W4:Y:S01]  /*47a80*/  LDL.LU R95, [R1+0x508] ;  /* 0x00050800015f7983 */ /* 0x000f220000300800 */
[----:B0-----:R-:W-:Y:S02]  /*47a90*/  @!P6 IADD3 R12, P0, R81, R12, RZ ;  /* 0x0000000c510ce210 */ /* 0x001fe40007f1e0ff */
[----:B------:R-:W-:-:S03]  /*47aa0*/  F2FP.SATFINITE.E4M3.F32.PACK_AB_MERGE_C R9, RZ, R9, RZ ;  /* 0x00000009ff09723e */ /* 0x000fc600048070ff */
[----:B------:R-:W-:-:S05]  /*47ab0*/  @!P6 IMAD.X R13, R84, 0x1, R13, P0 ;  /* 0x00000001540de824 */ /* 0x000fca00000e060d */
[----:B------:R5:W-:Y:S01]  /*47ac0*/  @!P6 STG.E.U8 desc[UR52][R12.64+0x39], R9 ;  /* 0x000039090c00e986 */ /* 0x000be2000c101134 */
[----:B------:R-:W-:Y:S01]  /*47ad0*/  LOP3.LUT P2, RZ, R0, 0x4000000, RZ, 0xc0, !PT ;  /* 0x0400000000ff7812 */ /* 0x000fe2000784c0ff */
[----:B-----5:R-:W-:Y:S02]  /*47ae0*/  FMUL R9, R94, UR47 ;  /* 0x0000002f5e097c20 */ /* 0x020fe40008400000 */
[----:B------:R-:W5:Y:S03]  /*47af0*/  LDL.LU R94, [R1+0x50c] ;  /* 0x00050c00015e7983 */ /* 0x000f660000300800 */
[----:B------:R-:W-:-:S07]  /*47b00*/  F2FP.SATFINITE.E4M3.F32.PACK_AB_MERGE_C R9, RZ, R9, RZ ;  /* 0x00000009ff09723e */ /* 0x000fce00048070ff */
[----:B------:R0:W-:Y:S01]  /*47b10*/  @!P2 STG.E.U8 desc[UR52][R52.64+0x20], R9 ;  /* 0x000020093400a986 */ /* 0x0001e2000c101134 */
[----:B------:R-:W-:Y:S01]  /*47b20*/  LOP3.LUT P1, RZ, R0, 0x2000000, RZ, 0xc0, !PT ;  /* 0x0200000000ff7812 */ /* 0x000fe2000782c0ff */
[----:B0-----:R-:W-:Y:S02]  /*47b30*/  FMUL R9, R93, UR47 ;  /* 0x0000002f5d097c20 */ /* 0x001fe40008400000 */
[----:B------:R-:W5:Y:S04]  /*47b40*/  LDL.LU R93, [R1+0x510] ;  /* 0x00051000015d7983 */ /* 0x000f680000300800 */
[----:B------:R-:W5:Y:S01]  /*47b50*/  LDL.LU R97, [R1+0x514] ;  /* 0x0005140001617983 */ /* 0x000f620000300800 */
[----:B------:R-:W-:-:S05]  /*47b60*/  F2FP.SATFINITE.E4M3.F32.PACK_AB_MERGE_C R9, RZ, R9, RZ ;  /* 0x00000009ff09723e */ /* 0x000fca00048070ff */
[----:B------:R2:W-:Y:S02]  /*47b70*/  @!P1 STG.E.U8 desc[UR52][R50.64+0x21], R9 ;  /* 0x0000210932009986 */ /* 0x0005e4000c101134 */
[----:B--2---:R-:W-:Y:S02]  /*47b80*/  FMUL R9, R92, UR47 ;  /* 0x0000002f5c097c20 */ /* 0x004fe40008400000 */
[----:B------:R-:W2:Y:S01]  /*47b90*/  LDL.LU R92, [R1+0x518] ;  /* 0x00051800015c7983 */ /* 0x000ea20000300800 */
[----:B------:R-:W-:-:S04]  /*47ba0*/  LOP3.LUT P3, RZ, R6, 0x40000000, RZ, 0xc0, !PT ;  /* 0x4000000006ff7812 */ /* 0x000fc8000786c0ff */
        /* <DEDUP_REMOVED lines=8> */
[----:B------:R-:W-:Y:S01]  /*47c30*/  LOP3.LUT P5, RZ, R0, 0x1000000, RZ, 0xc0, !PT ;  /* 0x0100000000ff7812 */ /* 0x000fe200078ac0ff */
[----:B---3--:R-:W-:Y:S02]  /*47c40*/  FMUL R9, R96, UR47 ;  /* 0x0000002f60097c20 */ /* 0x008fe40008400000 */
[----:B------:R-:W3:Y:S03]  /*47c50*/  LDL.LU R96, [R1+0x51c] ;  /* 0x00051c0001607983 */ /* 0x000ee60000300800 */
[----:B------:R-:W-:Y:S02]  /*47c60*/  F2FP.SATFINITE.E4M3.F32.PACK_AB_MERGE_C R9, RZ, R9, RZ ;  /* 0x00000009ff09723e */ /* 0x000fe400048070ff */
[----:B0-----:R-:W-:-:S05]  /*47c70*/  @!P6 IADD3 R12, P0, R80, R12, RZ ;  /* 0x0000000c500ce210 */ /* 0x001fca0007f1e0ff */
[----:B------:R-:W-:-:S05]  /*47c80*/  @!P6 IMAD.X R13, R83, 0x1, R13, P0 ;  /* 0x00000001530de824 */ /* 0x000fca00000e060d */
[----:B------:R4:W-:Y:S02]  /*47c90*/  @!P6 STG.E.U8 desc[UR52][R12.64+0x21], R9 ;  /* 0x000021090c00e986 */ /* 0x0009e4000c101134 */
[----:B----4-:R-:W-:Y:S01]  /*47ca0*/  FMUL R9, R95, UR47 ;  /* 0x0000002f5f097c20 */ /* 0x010fe20008400000 */
[----:B------:R-:W-:Y:S01]  /*47cb0*/  LOP3.LUT P4, RZ, R0, 0x800000, RZ, 0xc0, !PT ;  /* 0x0080000000ff7812 */ /* 0x000fe2000788c0ff */
[----:B------:R-:W4:Y:S03]  /*47cc0*/  LDL.LU R95, [R1+0x520] ;  /* 0x00052000015f7983 */ /* 0x000f260000300800 */
[----:B------:R-:W-:-:S05]  /*47cd0*/  F2FP.SATFINITE.E4M3.F32.PACK_AB_MERGE_C R9, RZ, R9, RZ ;  /* 0x00000009ff09723e */ /* 0x000fca00048070ff */
[----:B------:R5:W-:Y:S01]  /*47ce0*/  @!P5 STG.E.U8 desc[UR52][R56.64+0x28], R9 ;  /* 0x000028093800d986 */ /* 0x000be2000c101134 */
[----:B------:R-:W-:-:S13]  /*47cf0*/  ISETP.LT.OR P5, PT, R30, 0x29, !P3 ;  /* 0x000000291e00780c */ /* 0x000fda0005fa1670 */
[----:B------:R-:W0:Y:S01]  /*47d00*/  @!P5 LDC.64 R12, c[0x0][0x5c0] ;  /* 0x00017000ff0cdb82 */ /* 0x000e220000000a00 */
[----:B-----5:R-:W-:Y:S02]  /*47d10*/  FMUL R9, R94, UR47 ;  /* 0x0000002f5e097c20 */ /* 0x020fe40008400000 */
[----:B------:R-:W5:Y:S03]  /*47d20*/  LDL.LU R94, [R1+0x524] ;  /* 0x00052400015e7983 */ /* 0x000f660000300800 */
[----:B------:R-:W-:-:S05]  /*47d30*/  F2FP.SATFINITE.E4M3.F32.PACK_AB_MERGE_C R9, RZ, R9, RZ ;  /* 0x00000009ff09723e */ /* 0x000fca00048070ff */
[----:B------:R1:W-:Y:S01]  /*47d40*/  @!P4 STG.E.U8 desc[UR52][R54.64+0x29], R9 ;  /* 0x000029093600c986 */ /* 0x0003e2000c101134 */
[----:B0-----:R-:W-:-:S05]  /*47d50*/  @!P5 IADD3 R12, P4, R16, R12, RZ ;  /* 0x0000000c100cd210 */ /* 0x001fca0007f9e0ff */
[----:B------:R-:W-:Y:S01]  /*47d60*/  @!P5 IMAD.X R13, R17, 0x1, R13, P4 ;  /* 0x00000001110dd824 */ /* 0x000fe200020e060d */
[----:B------:R-:W-:Y:S01]  /*47d70*/  ISETP.LT.OR P4, PT, R30, 0x2a, !P3 ;  /* 0x0000002a1e00780c */ /* 0x000fe20005f81670 */
[----:B-1----:R-:W-:Y:S02]  /*47d80*/  FMUL R9, R93, UR47 ;  /* 0x0000002f5d097c20 */ /* 0x002fe40008400000 */
[----:B------:R-:W5:Y:S03]  /*47d90*/  LDL.LU R93, [R1+0x528] ;  /* 0x00052800015d7983 */ /* 0x000f660000300800 */
[----:B------:R-:W-:-:S05]  /*47da0*/  F2FP.SATFINITE.E4M3.F32.PACK_AB_MERGE_C R9, RZ, R9, RZ ;  /* 0x00000009ff09723e */ /* 0x000fca00048070ff */
[----:B------:R0:W-:Y:S02]  /*47db0*/  @!P5 STG.E.U8 desc[UR52][R12.64+0x28], R9 ;  /* 0x000028090c00d986 */ /* 0x0001e4000c101134 */
[----:B0-----:R-:W0:Y:S01]  /*47dc0*/  @!P4 LDC.64 R12, c[0x0][0x5c0] ;  /* 0x00017000ff0ccb82 */ /* 0x001e220000000a00 */
[----:B------:R-:W-:-:S05]  /*47dd0*/  FMUL R9, R97, UR47 ;  /* 0x0000002f61097c20 */ /* 0x000fca0008400000 */
[----:B------:R-:W-:Y:S02]  /*47de0*/  F2FP.SATFINITE.E4M3.F32.PACK_AB_MERGE_C R9, RZ, R9, RZ ;  /* 0x00000009ff09723e */ /* 0x000fe400048070ff */
[----:B0-----:R-:W-:-:S05]  /*47df0*/  @!P4 IADD3 R12, P5, R88, R12, RZ ;  /* 0x0000000c580cc210 */ /* 0x001fca0007fbe0ff */
[----:B------:R-:W-:-:S05]  /*47e00*/  @!P4 IMAD.X R13, R90, 0x1, R13, P5 ;  /* 0x000000015a0dc824 */ /* 0x000fca00028e060d */
[----:B------:R2:W-:Y:S02]  /*47e10*/  @!P4 STG.E.U8 desc[UR52][R12.64+0x29], R9 ;  /* 0x000029090c00c986 */ /* 0x0005e4000c101134 */
[----:B--2---:R-:W-:Y:S02]  /*47e20*/  FMUL R9, R92, UR47 ;  /* 0x0000002f5c097c20 */ /* 0x004fe40008400000 */
[----:B------:R-:W2:Y:S01]  /*47e30*/  LDL.LU R92, [R1+0x52c] ;  /* 0x00052c00015c7983 */ /* 0x000ea20000300800 */
[----:B------:R-:W-:-:S03]  /*47e40*/  LOP3.LUT P4, RZ, R6, 0x4000000, RZ, 0xc0, !PT ;  /* 0x0400000006ff7812 */ /* 0x000fc6000788c0ff */
[----:B------:R-:W2:Y:S01]  /*47e50*/  LDL.LU R97, [R1+0x530] ;  /* 0x0005300001617983 */ /* 0x000ea20000300800 */
[----:B------:R-:W-:Y:S02]  /*47e60*/  LOP3.LUT P2, RZ, R0, 0x400000, RZ, 0xc0, !PT ;  /* 0x0040000000ff7812 */ /* 0x000fe4000784c0ff */
[----:B------:R-:W-:-:S07]  /*47e70*/  F2FP.SATFINITE.E4M3.F32.PACK_AB_MERGE_C R9, RZ, R9, RZ ;  /* 0x00000009ff09723e */ /* 0x000fce00048070ff */
[----:B------:R-:W0:Y:S01]  /*47e80*/  @!P4 LDC.64 R12, c[0x0][0x5c0] ;  /* 0x00017000ff0ccb82 */ /* 0x000e220000000a00 */
[----:B------:R-:W-:-:S03]  /*47e90*/  LOP3.LUT P1, RZ, R0, 0x200000, RZ, 0xc0, !PT ;  /* 0x0020000000ff7812 */ /* 0x000fc6000782c0ff */
[----:B------:R3:W-:Y:S01]  /*47ea0*/  @!P2 STG.E.U8 desc[UR52][R60.64+0x30], R9 ;  /* 0x000030093c00a986 */ /* 0x0007e2000c101134 */
[----:B------:R-:W-:Y:S01]  /*47eb0*/  LOP3.LUT P5, RZ, R6, 0x8000000, RZ, 0xc0, !PT ;  /* 0x0800000006ff7812 */ /* 0x000fe200078ac0ff */
[----:B---3--:R-:W-:Y:S02]  /*47ec0*/  FMUL R9, R96, UR47 ;  /* 0x0000002f60097c20 */ /* 0x008fe40008400000 */
[----:B------:R-:W3:Y:S03]  /*47ed0*/  LDL.LU R96, [R1+0x534] ;  /* 0x0005340001607983 */ /* 0x000ee60000300800 */
[----:B------:R-:W-:-:S05]  /*47ee0*/  F2FP.SATFINITE.E4M3.F32.PACK_AB_MERGE_C R9, RZ, R9, RZ ;  /* 0x00000009ff09723e */ /* 0x000fca00048070ff */
[----:B------:R4:W-:Y:S01]  /*47ef0*/  @!P1 STG.E.U8 desc[UR52][R58.64+0x31], R9 ;  /* 0x000031093a009986 */ /* 0x0009e2000c101134 */
[----:B0-----:R-:W-:-:S05]  /*47f00*/  @!P4 IADD3 R12, P1, R15, R12, RZ ;  /* 0x0000000c0f0cc210 */ /* 0x001fca0007f3e0ff */
[----:B------:R-:W-:Y:S02]  /*47f10*/  @!P4 IMAD.X R13, R87, 0x1, R13, P1 ;  /* 0x00000001570dc824 */ /* 0x000fe400008e060d */
[----:B----4-:R-:W-:Y:S02]  /*47f20*/  FMUL R9, R95, UR47 ;  /* 0x0000002f5f097c20 */ /* 0x010fe40008400000 */
[----:B------:R-:W4:Y:S03]  /*47f30*/  LDL.LU R95, [R1+0x538] ;  /* 0x00053800015f7983 */ /* 0x000f260000300800 */
[----:B------:R-:W-:-:S05]  /*47f40*/  F2FP.SATFINITE.E4M3.F32.PACK_AB_MERGE_C R9, RZ, R9, RZ ;  /* 0x00000009ff09723e */ /* 0x000fca00048070ff */
[----:B------:R0:W-:Y:S02]  /*47f50*/  @!P4 STG.E.U8 desc[UR52][R12.64+0x30], R9 ;  /* 0x000030090c00c986 */ /* 0x0001e4000c101134 */
[----:B0-----:R-:W0:Y:S01]  /*47f60*/  @!P5 LDC.64 R12, c[0x0][0x5c0] ;  /* 0x00017000ff0cdb82 */ /* 0x001e220000000a00 */
[----:B-----5:R-:W-:Y:S01]  /*47f70*/  FMUL R9, R94, UR47 ;  /* 0x0000002f5e097c20 */ /* 0x020fe20008400000 */
[----:B0-----:R-:W-:Y:S01]  /*47f80*/  @!P5 IADD3 R12, P4, R14, R12, RZ ;  /* 0x0000000c0e0cd210 */ /* 0x001fe20007f9e0ff */
[----:B------:R-:W5:Y:S03]  /*47f90*/  LDL.LU R94, [R1+0x53c] ;  /* 0x00053c00015e7983 */ /* 0x000f660000300800 */
[----:B------:R-:W-:Y:S01]  /*47fa0*/  F2FP.SATFINITE.E4M3.F32.PACK_AB_MERGE_C R9, RZ, R9, RZ ;  /* 0x00000009ff09723e */ /* 0x000fe200048070ff */
[----:B------:R-:W-:-:S05]  /*47fb0*/  @!P5 IMAD.X R13, R86, 0x1, R13, P4 ;  /* 0x00000001560dd824 */ /* 0x000fca00020e060d */
[----:B------:R0:W-:Y:S01]  /*47fc0*/  @!P5 STG.E.U8 desc[UR52][R12.64+0x31], R9 ;  /* 0x000031090c00d986 */ /* 0x0001e2000c101134 */
[----:B------:R-:W-:Y:S01]  /*47fd0*/  LOP3.LUT P5, RZ, R0, 0x100000, RZ, 0xc0, !PT ;  /* 0x0010000000ff7812 */ /* 0x000fe200078ac0ff */
[----:B0-----:R-:W-:Y:S02]  /*47fe0*/  FMUL R9, R93, UR47 ;  /* 0x0000002f5d097c20 */ /* 0x001fe40008400000 */
[----:B------:R-:W5:Y:S03]  /*47ff0*/  LDL.LU R93, [R1+0x540] ;  /* 0x00054000015d7983 */ /* 0x000f660000300800 */
[----:B------:R-:W-:-:S07]  /*48000*/  F2FP.SATFINITE.E4M3.F32.PACK_AB_MERGE_C R9, RZ, R9, RZ ;  /* 0x00000009ff09723e */ /* 0x000fce00048070ff */
[----:B------:R2:W-:Y:S02]  /*48010*/  @!P5 STG.E.U8 desc[UR52][R62.64+0x38], R9 ;  /* 0x000038093e00d986 */ /* 0x0005e4000c101134 */
[----:B--2---:R-:W-:Y:S02]  /*48020*/  FMUL R9, R92, UR47 ;  /* 0x0000002f5c097c20 */ /* 0x004fe40008400000 */
[----:B------:R-:W2:Y:S01]  /*48030*/  LDL.LU R92, [R1+0x544] ;  /* 0x00054400015c7983 */ /* 0x000ea20000300800 */
[----:B------:R-:W-:-:S13]  /*48040*/  LOP3.LUT P6, RZ, R6, 0x10000000, RZ, 0xc0, !PT ;  /* 0x1000000006ff7812 */ /* 0x000fda00078cc0ff */
[----:B------:R-:W0:Y:S01]  /*48050*/  @!P6 LDC.64 R12, c[0x0][0x5c0] ;  /* 0x00017000ff0ceb82 */ /* 0x000e220000000a00 */
[----:B------:R-:W-:Y:S02]  /*48060*/  LOP3.LUT P0, RZ, R6, 0x20000000, RZ, 0xc0, !PT ;  /* 0x2000000006ff7812 */ /* 0x000fe4000780c0ff */
[----:B0-----:R-:W-:-:S05]  /*48070*/  @!P6 IADD3 R18, P5, R20, R12, RZ ;  /* 0x0000000c1412e210 */ /* 0x001fca0007fbe0ff */
[----:B------:R-:W-:-:S06]  /*48080*/  @!P6 IMAD.X R19, R21, 0x1, R13, P5 ;  /* 0x000000011513e824 */ /* 0x000fcc00028e060d */
[----:B------:R-:W0:Y:S01]  /*48090*/  @!P0 LDC.64 R12, c[0x0][0x5c0] ;  /* 0x00017000ff0c8b82 */ /* 0x000e220000000a00 */
[----:B------:R-:W-:Y:S02]  /*480a0*/  LOP3.LUT P4, RZ, R6, 0x800000, RZ, 0xc0, !PT ;  /* 0x0080000006ff7812 */ /* 0x000fe4000788c0ff */
[----:B0-----:R-:W-:-:S05]  /*480b0*/  @!P0 IADD3 R20, P5, R89, R12, RZ ;  /* 0x0000000c59148210 */ /* 0x001fca0007fbe0ff */
[----:B------:R-:W-:Y:S01]  /*480c0*/  @!P0 IMAD.X R21, R91, 0x1, R13, P5 ;  /* 0x000000015b158824 */ /* 0x000fe200028e060d */
[----:B------:R-:W-:Y:S02]  /*480d0*/  ISETP.LT.OR P5, PT, R30, 0x21, !P4 ;  /* 0x000000211e00780c */ /* 0x000fe400067a1670 */
[----:B------:R-:W-:-:S11]  /*480e0*/  LOP3.LUT P1, RZ, R6, 0x1000000, RZ, 0xc0, !PT ;  /* 0x0100000006ff7812 */ /* 0x000fd6000782c0ff */
[----:B------:R-:W0:Y:S01]  /*480f0*/  @!P5 LDC.64 R12, c[0x0][0x5c0] ;  /* 0x00017000ff0cdb82 */ /* 0x000e220000000a00 */
[----:B------:R-:W-:Y:S02]  /*48100*/  @!P5 IMAD.MOV.U32 R14, RZ, RZ, R24 ;  /* 0x000000ffff0ed224 */ /* 0x000fe400078e0018 */
[----:B------:R-:W-:Y:S01]  /*48110*/  @!P5 IMAD.MOV.U32 R15, RZ, RZ, R31 ;  /* 0x000000ffff0fd224 */ /* 0x000fe200078e001f */
[----:B------:R-:W-:Y:S01]  /*48120*/  F2FP.SATFINITE.E4M3.F32.PACK_AB_MERGE_C R9, RZ, R9, RZ ;  /* 0x00000009ff09723e */ /* 0x000fe200048070ff */
[----:B------:R-:W-:-:S04]  /*48130*/  @!P5 IMAD.WIDE.U32 R14, R10, 0x180, R14 ;  /* 0x000001800a0ed825 */ /* 0x000fc800078e000e */
[----:B------:R1:W-:Y:S02]  /*48140*/  @!P1 STG.E.U8 desc[UR52][R64.64+0x39], R9 ;  /* 0x0000390940009986 */ /* 0x0003e4000c101134 */
[----:B-1----:R-:W-:Y:S01]  /*48150*/  @!P5 IMAD R9, R11, 0x180, RZ ;  /* 0x000001800b09d824 */ /* 0x002fe200078e02ff */
[----:B0-----:R-:W-:-:S04]  /*48160*/  @!P5 IADD3 R16, P1, R14, R12, RZ ;  /* 0x0000000c0e10d210 */ /* 0x001fc80007f3e0ff */
[----:B------:R-:W-:Y:S01]  /*48170*/  @!P5 IADD3.X R17, R13, R15, R9, P1, !PT ;  /* 0x0000000f0d11d210 */ /* 0x000fe20000ffe409 */
[----:B------:R-:W-:-:S05]  /*48180*/  FMUL R9, R97, UR47 ;  /* 0x0000002f61097c20 */ /* 0x000fca0008400000 */
        /* <DEDUP_REMOVED lines=9> */
[----:B------:R-:W-:Y:S01]  /*48220*/  @!P6 IADD3.X R13, R15, R13, R9, P1, !PT ;  /* 0x0000000d0f0de210 */ /* 0x000fe20000ffe409 */
[----:B---3--:R-:W-:-:S05]  /*48230*/  FMUL R9, R96, UR47 ;  /* 0x0000002f60097c20 */ /* 0x008fca0008400000 */
[----:B------:R-:W-:-:S05]  /*48240*/  F2FP.SATFINITE.E4M3.F32.PACK_AB_MERGE_C R9, RZ, R9, RZ ;  /* 0x00000009ff09723e */ /* 0x000fca00048070ff */
[----:B------:R4:W-:Y:S02]  /*48250*/  @!P0 STG.E.U8 desc[UR52][R20.64+0x39], R9 ;  /* 0x0000390914008986 */ /* 0x0009e4000c101134 */
[----:B----4-:R-:W-:-:S05]  /*48260*/  FMUL R9, R95, UR47 ;  /* 0x0000002f5f097c20 */ /* 0x010fca0008400000 */
[----:B------:R-:W-:-:S05]  /*48270*/  F2FP.SATFINITE.E4M3.F32.PACK_AB_MERGE_C R9, RZ, R9, RZ ;  /* 0x00000009ff09723e */ /* 0x000fca00048070ff */
[----:B------:R5:W-:Y:S01]  /*48280*/  @!P5 STG.E.U8 desc[UR52][R16.64+0x20], R9 ;  /* 0x000020091000d986 */ /* 0x000be2000c101134 */
[----:B------:R-:W-:-:S04]  /*48290*/  LOP3.LUT P5, RZ, R0, 0x40000, RZ, 0xc0, !PT ;  /* 0x0004000000ff7812 */ /* 0x000fc800078ac0ff */
[----:B------:R-:W-:Y:S01]  /*482a0*/  ISETP.LT.OR P5, PT, R30, 0x21, !P5 ;  /* 0x000000211e00780c */ /* 0x000fe20006fa1670 */
[----:B-----5:R-:W-:-:S05]  /*482b0*/  FMUL R9, R94, UR47 ;  /* 0x0000002f5e097c20 */ /* 0x020fca0008400000 */
[----:B------:R-:W-:Y:S01]  /*482c0*/  F2FP.SATFINITE.E4M3.F32.PACK_AB_MERGE_C R9, RZ, R9, RZ ;  /* 0x00000009ff09723e */ /* 0x000fe200048070ff */
[----:B------:R-:W-:Y:S04]  /*482d0*/  BSSY B1, `(.L_x_56) ;  /* 0x0000015000017945 */ /* 0x000fe80003800000 */
[----:B------:R0:W-:Y:S01]  /*482e0*/  @!P6 STG.E.U8 desc[UR52][R12.64+0x21], R9 ;  /* 0x000021090c00e986 */ /* 0x0001e2000c101134 */
[C---:B------:R-:W-:Y:S02]  /*482f0*/  LOP3.LUT P2, RZ, R6.reuse, 0x2000000, RZ, 0xc0, !PT ;  /* 0x0200000006ff7812 */ /* 0x040fe4000784c0ff */
[C---:B------:R-:W-:Y:S02]  /*48300*/  LOP3.LUT P1, RZ, R6.reuse, 0x400000, RZ, 0xc0, !PT ;  /* 0x0040000006ff7812 */ /* 0x040fe4000782c0ff */
[----:B------:R-:W-:Y:S01]  /*48310*/  LOP3.LUT P0, RZ, R6, 0x200000, RZ, 0xc0, !PT ;  /* 0x0020000006ff7812 */ /* 0x000fe2000780c0ff */
[----:B0-----:R-:W-:-:S05]  /*48320*/  FMUL R12, R93, UR47 ;  /* 0x0000002f5d0c7c20 */ /* 0x001fca0008400000 */
[----:B------:R-:W-:Y:S01]  /*48330*/  F2FP.SATFINITE.E4M3.F32.PACK_AB_MERGE_C R15, RZ, R12, RZ ;  /* 0x0000000cff0f723e */ /* 0x000fe200048070ff */
[----:B--2---:R-:W-:-:S05]  /*48340*/  FMUL R9, R92, UR47 ;  /* 0x0000002f5c097c20 */ /* 0x004fca0008400000 */
        /* <DEDUP_REMOVED lines=13> */
.L_x_57:
[----:B------:R-:W-:Y:S05]  /*48420*/  BSYNC B1 ;  /* 0x0000000000017941 */ /* 0x000fea0003800000 */
.L_x_56:
        /* <DEDUP_REMOVED lines=15> */
.L_x_59:
[----:B------:R-:W-:Y:S05]  /*48520*/  BSYNC B1 ;  /* 0x0000000000017941 */ /* 0x000fea0003800000 */
.L_x_58:
        /* <DEDUP_REMOVED lines=48> */
.L_x_61:
[----:B------:R-:W-:Y:S05]  /*48830*/  BSYNC B1 ;  /* 0x0000000000017941 */ /* 0x000fea0003800000 */
.L_x_60:
        /* <DEDUP_REMOVED lines=15> */
.L_x_63:
[----:B------:R-:W-:Y:S05]  /*48930*/  BSYNC B1 ;  /* 0x0000000000017941 */ /* 0x000fea0003800000 */
.L_x_62:
        /* <DEDUP_REMOVED lines=48> */
.L_x_65:
[----:B------:R-:W-:Y:S05]  /*48c40*/  BSYNC B1 ;  /* 0x0000000000017941 */ /* 0x000fea0003800000 */
.L_x_64:
        /* <DEDUP_REMOVED lines=15> */
.L_x_67:
[----:B------:R-:W-:Y:S05]  /*48d40*/  BSYNC B1 ;  /* 0x0000000000017941 */ /* 0x000fea0003800000 */
.L_x_66:
        /* <DEDUP_REMOVED lines=48> */
.L_x_69:
[----:B------:R-:W-:Y:S05]  /*49050*/  BSYNC B1 ;  /* 0x0000000000017941 */ /* 0x000fea0003800000 */
.L_x_68:
        /* <DEDUP_REMOVED lines=15> */
.L_x_71:
[----:B------:R-:W-:Y:S05]  /*49150*/  BSYNC B1 ;  /* 0x0000000000017941 */ /* 0x000fea0003800000 */
.L_x_70:
[----:B------:R-:W-:Y:S01]  /*49160*/  LOP3.LUT R5, R5, 0xff7fffff, RZ, 0xc0, !PT ;  /* 0xff7fffff05057812 */ /* 0x000fe200078ec0ff */
[----:B------:R-:W2:Y:S01]  /*49170*/  LDL.LU R9, [R1+0x578] ;  /* 0x0005780001097983 */ /* 0x000ea20000300800 */
[----:B------:R-:W-:Y:S02]  /*49180*/  LOP3.LUT R6, R6, 0xfffffffd, RZ, 0xc0, !PT ;  /* 0xfffffffd06067812 */ /* 0x000fe400078ec0ff */
[----:B------:R-:W-:Y:S02]  /*49190*/  @P4 LOP3.LUT R5, R5, 0x800000, RZ, 0xfc, !PT ;  /* 0x0080000005054812 */ /* 0x000fe400078efcff */
[----:B------:R-:W-:Y:S01]  /*491a0*/  LOP3.LUT R2, R2, 0xfffffbff, RZ, 0xc0, !PT ;  /* 0xfffffbff02027812 */ /* 0x000fe200078ec0ff */
[----:B------:R-:W-:Y:S01]  /*491b0*/  IMAD.U32 R66, RZ, RZ, UR8 ;  /* 0x00000008ff427e24 */ /* 0x000fe2000f8e00ff */
[----:B------:R-:W-:Y:S01]  /*491c0*/  LOP3.LUT P4, RZ, R0, 0x8000, RZ, 0xc0, !PT ;  /* 0x0000800000ff7812 */ /* 0x000fe2000788c0ff */
[----:B------:R-:W-:Y:S01]  /*491d0*/  IMAD.U32 R67, RZ, RZ, UR7 ;  /* 0x00000007ff437e24 */ /* 0x000fe2000f8e00ff */
[----:B------:R-:W-:Y:S01]  /*491e0*/  @P3 LOP3.LUT R6, R6, 0x2, RZ, 0xfc, !PT ;  /* 0x0000000206063812 */ /* 0x000fe200078efcff */
[----:B------:R-:W-:Y:S01]  /*491f0*/  IMAD.U32 R68, RZ, RZ, UR8 ;  /* 0x00000008ff447e24 */ /* 0x000fe2000f8e00ff */
[----:B------:R-:W-:Y:S01]  /*49200*/  ISETP.LT.OR P3, PT, R30, 0x41, !P4 ;  /* 0x000000411e00780c */ /* 0x000fe20006761670 */
[----:B------:R-:W-:Y:S01]  /*49210*/  IMAD.U32 R69, RZ, RZ, UR7 ;  /* 0x00000007ff457e24 */ /* 0x000fe2000f8e00ff */
[----:B------:R-:W3:Y:S01]  /*49220*/  LDL.LU R99, [R1+0x57c] ;  /* 0x00057c0001637983 */ /* 0x000ee20000300800 */
[----:B------:R-:W-:-:S02]  /*49230*/  LOP3.LUT R0, R0, 0x7fffffff, RZ, 0xc0, !PT ;  /* 0x7fffffff00007812 */ /* 0x000fc400078ec0ff */
[----:B------:R-:W-:Y:S01]  /*49240*/  LOP3.LUT R5, R5, 0xffdfffff, RZ, 0xc0, !PT ;  /* 0xffdfffff05057812 */ /* 0x000fe200078ec0ff */
[----:B------:R-:W-:Y:S01]  /*49250*/  IMAD.U32 R70, RZ, RZ, UR8 ;  /* 0x00000008ff467e24 */ /* 0x000fe2000f8e00ff */
[----:B------:R-:W4:Y:S06]  /*49260*/  LDL.LU R102, [R1+0x580] ;  /* 0x0005800001667983 */ /* 0x000f2c0000300800 */
[----:B01----:R-:W0:Y:S01]  /*49270*/  @!P3 LDC.64 R12, c[0x0][0x5c0] ;  /* 0x00017000ff0cbb82 */ /* 0x003e220000000a00 */
[----:B------:R-:W-:Y:S01]  /*49280*/  @P3 LOP3.LUT R2, R2, 0x400, RZ, 0xfc, !PT ;  /* 0x0000040002023812 */ /* 0x000fe200078efcff */
[----:B------:R-:W-:Y:S01]  /*49290*/  IMAD.U32 R71, RZ, RZ, UR7 ;  /* 0x00000007ff477e24 */ /* 0x000fe2000f8e00ff */
[----:B------:R-:W-:Y:S01]  /*492a0*/  @P0 LOP3.LUT R5, R5, 0x200000, RZ, 0xfc, !PT ;  /* 0x0020000005050812 */ /* 0x000fe200078efcff */
[----:B------:R-:W-:Y:S01]  /*492b0*/  IMAD.U32 R72, RZ, RZ, UR8 ;  /* 0x00000008ff487e24 */ /* 0x000fe2000f8e00ff */
[----:B------:R-:W5:Y:S01]  /*492c0*/  LDL.LU R101, [R1+0x584] ;  /* 0x0005840001657983 */ /* 0x000f620000300800 */
[----:B0-----:R-:W-:Y:S01]  /*492d0*/  @!P3 IADD3 R16, P5, P6, R24, UR8, R12 ;  /* 0x000000081810bc10 */ /* 0x001fe2000febe00c */
[----:B------:R-:W-:Y:S01]  /*492e0*/  IMAD.U32 R73, RZ, RZ, UR7 ;  /* 0x00000007ff497e24 */ /* 0x000fe2000f8e00ff */
[----:B------:R-:W-:Y:S01]  /*492f0*/  LOP3.LUT R2, R2, 0xffffffbf, RZ, 0xc0, !PT ;  /* 0xffffffbf02027812 */ /* 0x000fe200078ec0ff */
[----:B------:R-:W-:Y:S01]  /*49300*/  IMAD.U32 R74, RZ, RZ, UR8 ;  /* 0x00000008ff4a7e24 */ /* 0x000fe2000f8e00ff */
[----:B------:R-:W-:Y:S01]  /*49310*/  @!P3 IADD3.X R17, R31, UR7, R13, P5, P6 ;  /* 0x000000071f11bc10 */ /* 0x000fe2000afec40d */
[----:B------:R-:W-:Y:S01]  /*49320*/  IMAD.U32 R75, RZ, RZ, UR7 ;  /* 0x00000007ff4b7e24 */ /* 0x000fe2000f8e00ff */
[----:B------:R-:W-:Y:S01]  /*49330*/  ISETP.LT.OR P3, PT, R30, 0x42, !P4 ;  /* 0x000000421e00780c */ /* 0x000fe20006761670 */
[----:B------:R-:W-:Y:S01]  /*49340*/  IMAD.U32 R76, RZ, RZ, UR8 ;  /* 0x00000008ff4c7e24 */ /* 0x000fe2000f8e00ff */
[----:B------:R-:W5:Y:S01]  /*49350*/  LDL.LU R100, [R1+0x588] ;  /* 0x0005880001647983 */ /* 0x000f620000300800 */
[----:B------:R-:W-:Y:S01]  /*49360*/  IMAD.U32 R77, RZ, RZ, UR7 ;  /* 0x00000007ff4d7e24 */ /* 0x000fe2000f8e00ff */
[----:B------:R-:W-:Y:S01]  /*49370*/  LOP3.LUT R5, R5, 0xffbfffff, RZ, 0xc0, !PT ;  /* 0xffbfffff05057812 */ /* 0x000fe200078ec0ff */
[----:B------:R-:W-:Y:S01]  /*49380*/  IMAD.U32 R78, RZ, RZ, UR8 ;  /* 0x00000008ff4e7e24 */ /* 0x000fe2000f8e00ff */
[----:B------:R-:W5:Y:S01]  /*49390*/  LDL.LU R98, [R1+0x58c] ;  /* 0x00058c0001627983 */ /* 0x000f620000300800 */
[----:B------:R-:W-:Y:S01]  /*493a0*/  IMAD.U32 R79, RZ, RZ, UR7 ;  /* 0x00000007ff4f7e24 */ /* 0x000fe2000f8e00ff */
[----:B------:R-:W-:Y:S01]  /*493b0*/  @P1 LOP3.LUT R5, R5, 0x400000, RZ, 0xfc, !PT ;  /* 0x0040000005051812 */ /* 0x000fe200078efcff */
[----:B------:R-:W-:Y:S01]  /*493c0*/  IMAD.U32 R80, RZ, RZ, UR8 ;  /* 0x00000008ff507e24 */ /* 0x000fe2000f8e00ff */
[----:B------:R-:W5:Y:S01]  /*493d0*/  LDL.LU R103, [R1+0x590] ;  /* 0x0005900001677983 */ /* 0x000f620000300800 */
[----:B------:R-:W-:Y:S01]  /*493e0*/  IMAD.U32 R81, RZ, RZ, UR7 ;  /* 0x00000007ff517e24 */ /* 0x000fe2000f8e00ff */
[----:B------:R-:W-:Y:S01]  /*493f0*/  LOP3.LUT R5, R5, 0xfeffffff, RZ, 0xc0, !PT ;  /* 0xfeffffff05057812 */ /* 0x000fe200078ec0ff */
[----:B------:R-:W0:Y:S01]  /*49400*/  @!P3 LDC.64 R12, c[0x0][0x5c0] ;  /* 0x00017000ff0cbb82 */ /* 0x000e220000000a00 */
[----:B------:R-:W-:Y:S01]  /*49410*/  @P3 LOP3.LUT R2, R2, 0x40, RZ, 0xfc, !PT ;  /* 0x0000004002023812 */ /* 0x000fe200078efcff */
[----:B------:R-:W-:Y:S01]  /*49420*/  IMAD.U32 R82, RZ, RZ, UR8 ;  /* 0x00000008ff527e24 */ /* 0x000fe2000f8e00ff */
[----:B------:R-:W-:Y:S01]  /*49430*/  @P2 LOP3.LUT R5, R5, 0x1000000, RZ, 0xfc, !PT ;  /* 0x0100000005052812 */ /* 0x000fe200078efcff */
[----:B------:R-:W-:Y:S01]  /*49440*/  IMAD.U32 R83, RZ, RZ, UR7 ;  /* 0x00000007ff537e24 */ /* 0x000fe2000f8e00ff */
[----:B------:R-:W-:Y:S01]  /*49450*/  LOP3.LUT R2, R2, 0xfffffdff, RZ, 0xc0, !PT ;  /* 0xfffffdff02027812 */ /* 0x000fe200078ec0ff */
[----:B------:R-:W-:Y:S01]  /*49460*/  IMAD.U32 R84, RZ, RZ, UR8 ;  /* 0x00000008ff547e24 */ /* 0x000fe2000f8e00ff */
[----:B------:R-:W-:Y:S01]  /*49470*/  LOP3.LUT R5, R5, 0xfdffffff, RZ, 0xc0, !PT ;  /* 0xfdffffff05057812 */ /* 0x000fe200078ec0ff */
[----:B------:R-:W-:-:S02]  /*49480*/  IMAD.U32 R85, RZ, RZ, UR7 ;  /* 0x00000007ff557e24 */ /* 0x000fc4000f8e00ff */
[----:B------:R-:W-:Y:S02]  /*49490*/  IMAD.U32 R86, RZ, RZ, UR8 ;  /* 0x00000008ff567e24 */ /* 0x000fe4000f8e00ff */
[----:B------:R-:W-:Y:S02]  /*494a0*/  IMAD.U32 R87, RZ, RZ, UR7 ;  /* 0x00000007ff577e24 */ /* 0x000fe4000f8e00ff */
[----:B------:R-:W-:Y:S02]  /*494b0*/  IMAD.U32 R88, RZ, RZ, UR8 ;  /* 0x00000008ff587e24 */ /* 0x000fe4000f8e00ff */
[----:B------:R-:W-:Y:S02]  /*494c0*/  IMAD.U32 R89, RZ, RZ, UR7 ;  /* 0x00000007ff597e24 */ /* 0x000fe4000f8e00ff */
[----:B------:R-:W-:Y:S02]  /*494d0*/  IMAD.U32 R90, RZ, RZ, UR8 ;  /* 0x00000008ff5a7e24 */ /* 0x000fe4000f8e00ff */
[----:B------:R-:W-:-:S02]  /*494e0*/  IMAD.U32 R91, RZ, RZ, UR7 ;  /* 0x00000007ff5b7e24 */ /* 0x000fc4000f8e00ff */
[----:B------:R-:W-:Y:S01]  /*494f0*/  IMAD.U32 R92, RZ, RZ, UR8 ;  /* 0x00000008ff5c7e24 */ /* 0x000fe2000f8e00ff */
[----:B0-----:R-:W-:Y:S01]  /*49500*/  @!P3 IADD3 R14, P5, P6, R24, UR8, R12 ;  /* 0x00000008180ebc10 */ /* 0x001fe2000febe00c */
[----:B------:R-:W-:Y:S02]  /*49510*/  IMAD.U32 R93, RZ, RZ, UR7 ;  /* 0x00000007ff5d7e24 */ /* 0x000fe4000f8e00ff */
[----:B------:R-:W-:Y:S01]  /*49520*/  IMAD.U32 R94, RZ, RZ, UR8 ;  /* 0x00000008ff5e7e24 */ /* 0x000fe2000f8e00ff */
[----:B------:R-:W-:Y:S01]  /*49530*/  @!P3 IADD3.X R15, R31, UR7, R13, P5, P6 ;  /* 0x000000071f0fbc10 */ /* 0x000fe2000afec40d */
[----:B------:R-:W-:Y:S01]  /*49540*/  IMAD.U32 R95, RZ, RZ, UR7 ;  /* 0x00000007ff5f7e24 */ /* 0x000fe2000f8e00ff */
[----:B------:R-:W-:Y:S01]  /*49550*/  ISETP.LT.OR P3, PT, R30, 0x49, !P4 ;  /* 0x000000491e00780c */ /* 0x000fe20006761670 */
[----:B------:R-:W-:Y:S02]  /*49560*/  IMAD.U32 R96, RZ, RZ, UR8 ;  /* 0x00000008ff607e24 */ /* 0x000fe4000f8e00ff */
[----:B------:R-:W-:-:S10]  /*49570*/  IMAD.U32 R97, RZ, RZ, UR7 ;  /* 0x00000007ff617e24 */ /* 0x000fd4000f8e00ff */
        /* <DEDUP_REMOVED lines=29> */
[----:B------:R-:W-:Y:S01]  /*49750*/  LOP3.LUT R2, R2, 0xfffffffb, RZ, 0xc0, !PT ;  /* 0xfffffffb02027812 */ /* 0x000fe200078ec0ff */
[----:B--2---:R-:W-:Y:S01]  /*49760*/  FMUL R9, R9, UR47 ;  /* 0x0000002f09097c20 */ /* 0x004fe20008400000 */
[----:B0-----:R-:W-:-:S04]  /*49770*/  @!P3 IADD3 R40, P5, P6, R24, UR8, R12 ;  /* 0x000000081828bc10 */ /* 0x001fc8000febe00c */
[----:B------:R-:W-:Y:S02]  /*49780*/  @!P3 IADD3.X R41, R31, UR7, R13, P5, P6 ;  /* 0x000000071f29bc10 */ /* 0x000fe4000afec40d */
[----:B------:R-:W0:Y:S01]  /*49790*/  @!P4 LDC.64 R12, c[0x0][0x5c0] ;  /* 0x00017000ff0ccb82 */ /* 0x000e220000000a00 */
[----:B------:R-:W-:Y:S02]  /*497a0*/  LOP3.LUT P3, RZ, R6, 0x2, RZ, 0xc0, !PT ;  /* 0x0000000206ff7812 */ /* 0x000fe4000786c0ff */
        /* <DEDUP_REMOVED lines=53> */
[----:B------:R-:W-:-:S13]  /*49b00*/  ISETP.LT.OR P4, PT, R30, 0x51, !P3 ;  /* 0x000000511e00780c */ /* 0x000fda0005f81670 */
        /* <DEDUP_REMOVED lines=44> */
[----:B------:R-:W-:Y:S02]  /*49dd0*/  LOP3.LUT R0, R0, 0xffffbfff, RZ, 0xc0, !PT ;  /* 0xffffbfff00007812 */ /* 0x000fe400078ec0ff */
[----:B0-----:R-:W-:-:S04]  /*49de0*/  @!P0 IADD3 R64, P5, P6, R24, UR11, R12 ;  /* 0x0000000b18408c10 */ /* 0x001fc8000febe00c */
[----:B------:R-:W-:Y:S02]  /*49df0*/  @!P0 IADD3.X R65, R31, UR10, R13, P5, P6 ;  /* 0x0000000a1f418c10 */ /* 0x000fe4000afec40d */
[----:B------:R-:W-:-:S13]  /*49e00*/  ISETP.LT.OR P0, PT, R30, 0x41, !P2 ;  /* 0x000000411e00780c */ /* 0x000fda0005701670 */
        /* <DEDUP_REMOVED lines=34> */
[----:B------:R-:W-:Y:S02]  /*4a030*/  LOP3.LUT R0, R0, 0xffffffdf, RZ, 0xc0, !PT ;  /* 0xffffffdf00007812 */ /* 0x000fe400078ec0ff */
[----:B------:R-:W-:-:S02]  /*4a040*/  F2FP.SATFINITE.E4M3.F32.PACK_AB_MERGE_C R9, RZ, R9, RZ ;  /* 0x00000009ff09723e */ /* 0x000fc400048070ff */
[----:B------:R-:W-:-:S07]  /*4a050*/  LOP3.LUT P2, RZ, R2, 0x40, RZ, 0xc0, !PT ;  /* 0x0000004002ff7812 */ /* 0x000fce000784c0ff */
[----:B------:R-:W-:Y:S02]  /*4a060*/  @!P0 IADD3 R80, P6, P5, R80, UR6, R24 ;  /* 0x0000000650508c10 */ /* 0x000fe4000fdde018 */
[----:B------:R-:W-:Y:S02]  /*4a070*/  @P0 LOP3.LUT R0, R0, 0x20, RZ, 0xfc, !PT ;  /* 0x0000002000000812 */ /* 0x000fe400078efcff */
[----:B------:R-:W-:Y:S02]  /*4a080*/  @!P0 IADD3.X R81, R81, UR5, R31, P6, P5 ;  /* 0x0000000551518c10 */ /* 0x000fe4000b7ea41f */
[----:B------:R-:W-:-:S13]  /*4a090*/  ISETP.LT.OR P0, PT, R30, 0x41, !P3 ;  /* 0x000000411e00780c */ /* 0x000fda0005f01670 */
[----:B------:R-:W-:-:S04]  /*4a0a0*/  @!P0 IADD3 R82, P6, P5, R82, UR11, R24 ;  /* 0x0000000b52528c10 */ /* 0x000fc8000fdde018 */
        /* <DEDUP_REMOVED lines=10> */
[----:B------:R-:W-:-:S04]  /*4a150*/  @!P4 IADD3 R90, P6, P5, R90, UR11, R24 ;  /* 0x0000000b5a5acc10 */ /* 0x000fc8000fdde018 */
[----:B------:R-:W-:Y:S02]  /*4a160*/  @!P4 IADD3.X R91, R91, UR10, R31, P6, P5 ;  /* 0x0000000a5b5bcc10 */ /* 0x000fe4000b7ea41f */
[----:B------:R-:W-:-:S13]  /*4a170*/  ISETP.LT.OR P5, PT, R30, 0x52, !P3 ;  /* 0x000000521e00780c */ /* 0x000fda0005fa1670 */
[--C-:B------:R-:W-:Y:S02]  /*4a180*/  @!P5 IADD3 R92, P0, P6, R92, UR11, R24.reuse ;  /* 0x0000000b5c5cdc10 */ /* 0x100fe4000fe1e018 */
[----:B------:R-:W-:Y:S02]  /*4a190*/  @P5 LOP3.LUT R5, R5, 0x4000000, RZ, 0xfc, !PT ;  /* 0x0400000005055812 */ /* 0x000fe400078efcff */
[--C-:B------:R-:W-:Y:S02]  /*4a1a0*/  @!P5 IADD3.X R93, R93, UR10, R31.reuse, P0, P6 ;  /* 0x0000000a5d5ddc10 */ /* 0x100fe400087ec41f */
[----:B------:R-:W-:Y:S02]  /*4a1b0*/  @!P1 IADD3 R94, P0, P6, R94, UR11, R24 ;  /* 0x0000000b5e5e9c10 */ /* 0x000fe4000fe1e018 */
[----:B------:R-:W-:Y:S02]  /*4a1c0*/  LOP3.LUT R5, R5, 0xf7ffffff, RZ, 0xc0, !PT ;  /* 0xf7ffffff05057812 */ /* 0x000fe400078ec0ff */
[----:B------:R-:W-:-:S02]  /*4a1d0*/  @!P1 IADD3.X R95, R95, UR10, R31, P0, P6 ;  /* 0x0000000a5f5f9c10 */ /* 0x000fc400087ec41f */
[----:B------:R-:W-:Y:S02]  /*4a1e0*/  ISETP.LT.OR P0, PT, R30, 0x5a, !P3 ;  /* 0x0000005a1e00780c */ /* 0x000fe40005f01670 */
[----:B------:R-:W-:Y:S02]  /*4a1f0*/  @P1 LOP3.LUT R5, R5, 0x8000000, RZ, 0xfc, !PT ;  /* 0x0800000005051812 */ /* 0x000fe400078efcff */
[----:B------:R-:W-:Y:S02]  /*4a200*/  LOP3.LUT P5, RZ, R2, 0x400, RZ, 0xc0, !PT ;  /* 0x0000040002ff7812 */ /* 0x000fe400078ac0ff */
[----:B------:R-:W-:-:S04]  /*4a210*/  LOP3.LUT R5, R5, 0xefffffff, RZ, 0xc0, !PT ;  /* 0xefffffff05057812 */ /* 0x000fc800078ec0ff */
[----:B------:R-:W-:-:S03]  /*4a220*/  @P3 LOP3.LUT R5, R5, 0x10000000, RZ, 0xfc, !PT ;  /* 0x1000000005053812 */ /* 0x000fc600078efcff */
[----:B------:R-:W-:Y:S02]  /*4a230*/  @!P0 IADD3 R96, P4, P6, R96, UR11, R24 ;  /* 0x0000000b60608c10 */ /* 0x000fe4000fe9e018 */
[----:B------:R-:W-:Y:S02]  /*4a240*/  LOP3.LUT R5, R5, 0xdfffffff, RZ, 0xc0, !PT ;  /* 0xdfffffff05057812 */ /* 0x000fe400078ec0ff */
[----:B------:R-:W-:Y:S02]  /*4a250*/  @!P0 IADD3.X R97, R97, UR10, R31, P4, P6 ;  /* 0x0000000a61618c10 */ /* 0x000fe4000a7ec41f */
[----:B------:R-:W-:Y:S02]  /*4a260*/  @P0 LOP3.LUT R5, R5, 0x20000000, RZ, 0xfc, !PT ;  /* 0x2000000005050812 */ /* 0x000fe400078efcff */
[----:B------:R-:W-:-:S04]  /*4a270*/  LOP3.LUT P0, RZ, R0, 0x10000, RZ, 0xc0, !PT ;  /* 0x0001000000ff7812 */ /* 0x000fc8000780c0ff */
[----:B------:R-:W-:-:S13]  /*4a280*/  ISETP.LT.OR P6, PT, R30, 0x41, !P0 ;  /* 0x000000411e00780c */ /* 0x000fda00047c1670 */
[----:B------:R-:W0:Y:S02]  /*4a290*/  @!P6 LDC.64 R12, c[0x0][0x5c0] ;  /* 0x00017000ff0ceb82 */ /* 0x000e240000000a00 */
[----:B0-----:R-:W-:-:S05]  /*4a2a0*/  @!P6 IADD3 R12, P1, R24, R12, RZ ;  /* 0x0000000c180ce210 */ /* 0x001fca0007f3e0ff */
[----:B------:R-:W-:Y:S01]  /*4a2b0*/  @!P6 IMAD.X R13, R31, 0x1, R13, P1 ;  /* 0x000000011f0de824 */ /* 0x000fe200008e060d */
[----:B------:R-:W-:-:S04]  /*4a2c0*/  LOP3.LUT P1, RZ, R2, 0x200, RZ, 0xc0, !PT ;  /* 0x0000020002ff7812 */ /* 0x000fc8000782c0ff */
[----:B------:R0:W-:Y:S01]  /*4a2d0*/  @!P6 STG.E.U8 desc[UR52][R12.64+0x40], R9 ;  /* 0x000040090c00e986 */ /* 0x0001e2000c101134 */
[----:B------:R-:W-:-:S13]  /*4a2e0*/  ISETP.LT.OR P6, PT, R30, 0x42, !P0 ;  /* 0x000000421e00780c */ /* 0x000fda00047c1670 */
[----:B0-----:R-:W0:Y:S01]  /*4a2f0*/  @!P6 LDC.64 R12, c[0x0][0x5c0] ;  /* 0x00017000ff0ceb82 */ /* 0x001e220000000a00 */
[----:B---3--:R-:W-:Y:S02]  /*4a300*/  FMUL R9, R99, UR47 ;  /* 0x0000002f63097c20 */ /* 0x008fe40008400000 */
[----:B------:R-:W2:Y:S03]  /*4a310*/  LDL.LU R99, [R1+0x594] ;  /* 0x0005940001637983 */ /* 0x000ea60000300800 */
[----:B------:R-:W-:Y:S02]  /*4a320*/  F2FP.SATFINITE.E4M3.F32.PACK_AB_MERGE_C R9, RZ, R9, RZ ;  /* 0x00000009ff09723e */ /* 0x000fe400048070ff */
[----:B0-----:R-:W-:-:S05]  /*4a330*/  @!P6 IADD3 R12, P3, R24, R12, RZ ;  /* 0x0000000c180ce210 */ /* 0x001fca0007f7e0ff */
[----:B------:R-:W-:-:S05]  /*4a340*/  @!P6 IMAD.X R13, R31, 0x1, R13, P3 ;  /* 0x000000011f0de824 */ /* 0x000fca00018e060d */
[----:B------:R4:W-:Y:S02]  /*4a350*/  @!P6 STG.E.U8 desc[UR52][R12.64+0x41], R9 ;  /* 0x000041090c00e986 */ /* 0x0009e4000c101134 */
[----:B----4-:R-:W-:Y:S02]  /*4a360*/  FMUL R9, R102, UR47 ;  /* 0x0000002f66097c20 */ /* 0x010fe40008400000 */
[----:B------:R-:W3:Y:S01]  /*4a370*/  LDL.LU R102, [R1+0x598] ;  /* 0x0005980001667983 */ /* 0x000ee20000300800 */
[----:B------:R-:W-:Y:S02]  /*4a380*/  ISETP.LT.OR P6, PT, R30, 0x49, !P0 ;  /* 0x000000491e00780c */ /* 0x000fe400047c1670 */
[----:B------:R-:W-:-:S11]  /*4a390*/  F2FP.SATFINITE.E4M3.F32.PACK_AB_MERGE_C R9, RZ, R9, RZ ;  /* 0x00000009ff09723e */ /* 0x000fd600048070ff */
[----:B------:R-:W0:Y:S01]  /*4a3a0*/  @!P6 LDC.64 R12, c[0x0][0x5c0] ;  /* 0x00017000ff0ceb82 */ /* 0x000e220000000a00 */
[----:B------:R5:W-:Y:S02]  /*4a3b0*/  @!P5 STG.E.U8 desc[UR52][R16.64+0x40], R9 ;  /* 0x000040091000d986 */ /* 0x000be4000c101134 */
[----:B-----5:R-:W-:Y:S02]  /*4a3c0*/  FMUL R9, R101, UR47 ;  /* 0x0000002f65097c20 */ /* 0x020fe40008400000 */
[----:B------:R-:W4:Y:S03]  /*4a3d0*/  LDL.LU R101, [R1+0x59c] ;  /* 0x00059c0001657983 */ /* 0x000f260000300800 */
[----:B------:R-:W-:-:S05]  /*4a3e0*/  F2FP.SATFINITE.E4M3.F32.PACK_AB_MERGE_C R9, RZ, R9, RZ ;  /* 0x00000009ff09723e */ /* 0x000fca00048070ff */
[----:B------:R1:W-:Y:S01]  /*4a3f0*/  @!P2 STG.E.U8 desc[UR52][R14.64+0x41], R9 ;  /* 0x000041090e00a986 */ /* 0x0003e2000c101134 */
[----:B0-----:R-:W-:-:S05]  /*4a400*/  @!P6 IADD3 R12, P2, R24, R12, RZ ;  /* 0x0000000c180ce210 */ /* 0x001fca0007f5e0ff */
[----:B------:R-:W-:Y:S02]  /*4a410*/  @!P6 IMAD.X R13, R31, 0x1, R13, P2 ;  /* 0x000000011f0de824 */ /* 0x000fe400010e060d */
[----:B-1----:R-:W-:Y:S02]  /*4a420*/  FMUL R9, R100, UR47 ;  /* 0x0000002f64097c20 */ /* 0x002fe40008400000 */
[----:B------:R-:W5:Y:S03]  /*4a430*/  LDL.LU R100, [R1+0x5a0] ;  /* 0x0005a00001647983 */ /* 0x000f660000300800 */
[----:B------:R-:W-:-:S05]  /*4a440*/  F2FP.SATFINITE.E4M3.F32.PACK_AB_MERGE_C R9, RZ, R9, RZ ;  /* 0x00000009ff09723e */ /* 0x000fca00048070ff */
[----:B------:R0:W-:Y:S02]  /*4a450*/  @!P6 STG.E.U8 desc[UR52][R12.64+0x48], R9 ;  /* 0x000048090c00e986 */ /* 0x0001e4000c101134 */
[----:B0-----:R-:W-:Y:S02]  /*4a460*/  FMUL R9, R98, UR47 ;  /* 0x0000002f62097c20 */ /* 0x001fe40008400000 */
[----:B------:R-:W5:Y:S01]  /*4a470*/  LDL.LU R98, [R1+0x5a4] ;  /* 0x0005a40001627983 */ /* 0x000f620000300800 */
[----:B------:R-:W-:-:S13]  /*4a480*/  ISETP.LT.OR P6, PT, R30, 0x4a, !P0 ;  /* 0x0000004a1e00780c */ /* 0x000fda00047c1670 */
[----:B------:R-:W0:Y:S01]  /*4a490*/  @!P6 LDC.64 R12, c[0x0][0x5c0] ;  /* 0x00017000ff0ceb82 */ /* 0x000e220000000a00 */
[----:B------:R-:W-:Y:S02]  /*4a4a0*/  F2FP.SATFINITE.E4M3.F32.PACK_AB_MERGE_C R9, RZ, R9, RZ ;  /* 0x00000009ff09723e */ /* 0x000fe400048070ff */
[----:B0-----:R-:W-:-:S05]  /*4a4b0*/  @!P6 IADD3 R12, P2, R24, R12, RZ ;  /* 0x0000000c180ce210 */ /* 0x001fca0007f5e0ff */
[----:B------:R-:W-:-:S05]  /*4a4c0*/  @!P6 IMAD.X R13, R31, 0x1, R13, P2 ;  /* 0x000000011f0de824 */ /* 0x000fca00010e060d */
[----:B------:R0:W-:Y:S01]  /*4a4d0*/  @!P6 STG.E.U8 desc[UR52][R12.64+0x49], R9 ;  /* 0x000049090c00e986 */ /* 0x0001e2000c101134 */
[----:B------:R-:W-:Y:S02]  /*4a4e0*/  ISETP.LT.OR P6, PT, R30, 0x51, !P0 ;  /* 0x000000511e00780c */ /* 0x000fe400047c1670 */
[----:B------:R-:W-:Y:S01]  /*4a4f0*/  LOP3.LUT P4, RZ, R2, 0x20, RZ, 0xc0, !PT ;  /* 0x0000002002ff7812 */ /* 0x000fe2000788c0ff */
[----:B0-----:R-:W-:-:S10]  /*4a500*/  FMUL R9, R103, UR47 ;  /* 0x0000002f67097c20 */ /* 0x001fd40008400000 */
[----:B------:R-:W0:Y:S01]  /*4a510*/  @!P6 LDC.64 R12, c[0x0][0x5c0] ;  /* 0x00017000ff0ceb82 */ /* 0x000e220000000a00 */
[----:B------:R-:W-:-:S05]  /*4a520*/  F2FP.SATFINITE.E4M3.F32.PACK_AB_MERGE_C R9, RZ, R9, RZ ;  /* 0x00000009ff09723e */ /* 0x000fca00048070ff */
[----:B------:R2:W-:Y:S01]  /*4a530*/  @!P1 STG.E.U8 desc[UR52][R20.64+0x48], R9 ;  /* 0x0000480914009986 */ /* 0x0005e2000c101134 */
[----:B0-----:R-:W-:-:S05]  /*4a540*/  @!P6 IADD3 R12, P1, R24, R12, RZ ;  /* 0x0000000c180ce210 */ /* 0x001fca0007f3e0ff */
[----:B------:R-:W-:Y:S01]  /*4a550*/  @!P6 IMAD.X R13, R31, 0x1, R13, P1 ;  /* 0x000000011f0de824 */ /* 0x000fe200008e060d */
[----:B------:R-:W-:Y:S01]  /*4a560*/  LOP3.LUT P5, RZ, R2, 0x100, RZ, 0xc0, !PT ;  /* 0x0000010002ff7812 */ /* 0x000fe200078ac0ff */
[----:B--2---:R-:W-:Y:S02]  /*4a570*/  FMUL R9, R99, UR47 ;  /* 0x0000002f63097c20 */ /* 0x004fe40008400000 */
[----:B------:R-:W2:Y:S03]  /*4a580*/  LDL.LU R99, [R1+0x5a8] ;  /* 0x0005a80001637983 */ /* 0x000ea60000300800 */
[----:B------:R-:W-:Y:S01]  /*4a590*/  F2FP.SATFINITE.E4M3.F32.PACK_AB_MERGE_C R9, RZ, R9, RZ ;  /* 0x00000009ff09723e */ /* 0x000fe200048070ff */
[----:B------:R-:W2:Y:S04]  /*4a5a0*/  LDL.LU R103, [R1+0x5ac] ;  /* 0x0005ac0001677983 */ /* 0x000ea80000300800 */
[----:B------:R3:W-:Y:S02]  /*4a5b0*/  @!P4 STG.E.U8 desc[UR52][R18.64+0x49], R9 ;  /* 0x000049091200c986 */ /* 0x0007e4000c101134 */
[----:B---3--:R-:W-:-:S05]  /*4a5c0*/  FMUL R9, R102, UR47 ;  /* 0x0000002f66097c20 */ /* 0x008fca0008400000 */
[----:B------:R-:W-:-:S05]  /*4a5d0*/  F2FP.SATFINITE.E4M3.F32.PACK_AB_MERGE_C R9, RZ, R9, RZ ;  /* 0x00000009ff09723e */ /* 0x000fca00048070ff */
[----:B------:R0:W-:Y:S01]  /*4a5e0*/  @!P6 STG.E.U8 desc[UR52][R12.64+0x50], R9 ;  /* 0x000050090c00e986 */ /* 0x0001e2000c101134 */
[----:B------:R-:W-:-:S13]  /*4a5f0*/  ISETP.LT.OR P6, PT, R30, 0x52, !P0 ;  /* 0x000000521e00780c */ /* 0x000fda00047c1670 */
[----:B0-----:R-:W0:Y:S01]  /*4a600*/  @!P6 LDC.64 R12, c[0x0][0x5c0] ;  /* 0x00017000ff0ceb82 */ /* 0x001e220000000a00 */
[----:B----4-:R-:W-:Y:S02]  /*4a610*/  FMUL R9, R101, UR47 ;  /* 0x0000002f65097c20 */ /* 0x010fe40008400000 */
[----:B------:R-:W3:Y:S03]  /*4a620*/  LDL.LU R101, [R1+0x5b0] ;  /* 0x0005b00001657983 */ /* 0x000ee60000300800 */
[----:B------:R-:W-:Y:S02]  /*4a630*/  F2FP.SATFINITE.E4M3.F32.PACK_AB_MERGE_C R9, RZ, R9, RZ ;  /* 0x00000009ff09723e */ /* 0x000fe400048070ff */
[----:B0-----:R-:W-:-:S05]  /*4a640*/  @!P6 IADD3 R12, P1, R24, R12, RZ ;  /* 0x0000000c180ce210 */ /* 0x001fca0007f3e0ff */
[----:B------:R-:W-:-:S05]  /*4a650*/  @!P6 IMAD.X R13, R31, 0x1, R13, P1 ;  /* 0x000000011f0de824 */ /* 0x000fca00008e060d */
[----:B------:R5:W-:Y:S02]  /*4a660*/  @!P6 STG.E.U8 desc[UR52][R12.64+0x51], R9 ;  /* 0x000051090c00e986 */ /* 0x000be4000c101134 */
[----:B-----5:R-:W-:-:S05]  /*4a670*/  FMUL R9, R100, UR47 ;  /* 0x0000002f64097c20 */ /* 0x020fca0008400000 */
[----:B------:R-:W-:-:S05]  /*4a680*/  F2FP.SATFINITE.E4M3.F32.PACK_AB_MERGE_C R9, RZ, R9, RZ ;  /* 0x00000009ff09723e */ /* 0x000fca00048070ff */
[----:B------:R0:W-:Y:S02]  /*4a690*/  @!P5 STG.E.U8 desc[UR52][R32.64+0x50], R9 ;  /* 0x000050092000d986 */ /* 0x0001e4000c101134 */
[----:B0-----:R-:W-:Y:S02]  /*4a6a0*/  FMUL R9, R98, UR47 ;  /* 0x0000002f62097c20 */ /* 0x001fe40008400000 */
[----:B------:R-:W4:Y:S01]  /*4a6b0*/  LDL.LU R98, [R1+0x5b4] ;  /* 0x0005b40001627983 */ /* 0x000f220000300800 */
[----:B------:R-:W-:-:S03]  /*4a6c0*/  ISETP.LT.OR P6, PT, R30, 0x59, !P0 ;  /* 0x000000591e00780c */ /* 0x000fc600047c1670 */
[----:B------:R-:W5:Y:S01]  /*4a6d0*/  LDL.LU R102, [R1+0x5b8] ;  /* 0x0005b80001667983 */ /* 0x000f620000300800 */
[C---:B------:R-:W-:Y:S02]  /*4a6e0*/  LOP3.LUT P2, RZ, R2.reuse, 0x10, RZ, 0xc0, !PT ;  /* 0x0000001002ff7812 */ /* 0x040fe4000784c0ff */
[----:B------:R-:W-:Y:S01]  /*4a6f0*/  LOP3.LUT P3, RZ, R2, 0x80, RZ, 0xc0, !PT ;  /* 0x0000008002ff7812 */ /* 0x000fe2000786c0ff */
[----:B------:R-:W5:Y:S06]  /*4a700*/  LDL.LU R100, [R1+0x5bc] ;  /* 0x0005bc0001647983 */ /* 0x000f6c0000300800 */
[----:B------:R-:W0:Y:S01]  /*4a710*/  @!P6 LDC.64 R12, c[0x0][0x5c0] ;  /* 0x00017000ff0ceb82 */ /* 0x000e220000000a00 */
[----:B------:R-:W-:-:S02]  /*4a720*/  F2FP.SATFINITE.E4M3.F32.PACK_AB_MERGE_C R9, RZ, R9, RZ ;  /* 0x00000009ff09723e */ /* 0x000fc400048070ff */
[----:B------:R-:W-:-:S03]  /*4a730*/  LOP3.LUT R6, R6, 0xfffffffe, RZ, 0xc0, !PT ;  /* 0xfffffffe06067812 */ /* 0x000fc600078ec0ff */
[----:B------:R2:W-:Y:S01]  /*4a740*/  @!P2 STG.E.U8 desc[UR52][R26.64+0x51], R9 ;  /* 0x000051091a00a986 */ /* 0x0005e2000c101134 */
[----:B------:R-:W-:Y:S02]  /*4a750*/  @P3 LOP3.LUT R6, R6, 0x1, RZ, 0xfc, !PT ;  /* 0x0000000106063812 */ /* 0x000fe400078efcff */
[----:B0-----:R-:W-:-:S05]  /*4a760*/  @!P6 IADD3 R12, P3, R24, R12, RZ ;  /* 0x0000000c180ce210 */ /* 0x001fca0007f7e0ff */
[----:B------:R-:W-:Y:S01]  /*4a770*/  @!P6 IMAD.X R13, R31, 0x1, R13, P3 ;  /* 0x000000011f0de824 */ /* 0x000fe200018e060d */
[----:B------:R-:W-:Y:S01]  /*4a780*/  LOP3.LUT P3, RZ, R6, 0x1, RZ, 0xc0, !PT ;  /* 0x0000000106ff7812 */ /* 0x000fe2000786c0ff */
[----:B--2---:R-:W-:Y:S02]  /*4a790*/  FMUL R9, R99, UR47 ;  /* 0x0000002f63097c20 */ /* 0x004fe40008400000 */
[----:B------:R-:W2:Y:S03]  /*4a7a0*/  LDL.LU R99, [R1+0x5c0] ;  /* 0x0005c00001637983 */ /* 0x000ea60000300800 */
[----:B------:R-:W-:-:S05]  /*4a7b0*/  F2FP.SATFINITE.E4M3.F32.PACK_AB_MERGE_C R9, RZ, R9, RZ ;  /* 0x00000009ff09723e */ /* 0x000fca00048070ff */
[----:B------:R0:W-:Y:S01]  /*4a7c0*/  @!P6 STG.E.U8 desc[UR52][R12.64+0x58], R9 ;  /* 0x000058090c00e986 */ /* 0x0001e2000c101134 */
[----:B------:R-:W-:-:S13]  /*4a7d0*/  ISETP.LT.OR P6, PT, R30, 0x5a, !P0 ;  /* 0x0000005a1e00780c */ /* 0x000fda00047c1670 */
[----:B0-----:R-:W0:Y:S01]  /*4a7e0*/  @!P6 LDC.64 R12, c[0x0][0x5c0] ;  /* 0x00017000ff0ceb82 */ /* 0x001e220000000a00 */
[----:B------:R-:W-:-:S05]  /*4a7f0*/  FMUL R9, R103, UR47 ;  /* 0x0000002f67097c20 */ /* 0x000fca0008400000 */
[----:B------:R-:W-:Y:S02]  /*4a800*/  F2FP.SATFINITE.E4M3.F32.PACK_AB_MERGE_C R9, RZ, R9, RZ ;  /* 0x00000009ff09723e */ /* 0x000fe400048070ff */
[----:B0-----:R-:W-:-:S05]  /*4a810*/  @!P6 IADD3 R12, P0, R24, R12, RZ ;  /* 0x0000000c180ce210 */ /* 0x001fca0007f1e0ff */
[----:B------:R-:W-:-:S05]  /*4a820*/  @!P6 IMAD.X R13, R31, 0x1, R13, P0 ;  /* 0x000000011f0de824 */ /* 0x000fca00000e060d */
[----:B------:R3:W-:Y:S02]  /*4a830*/  @!P6 STG.E.U8 desc[UR52][R12.64+0x59], R9 ;  /* 0x000059090c00e986 */ /* 0x0007e4000c101134 */
[----:B---3--:R-:W-:Y:S02]  /*4a840*/  FMUL R9, R101, UR47 ;  /* 0x0000002f65097c20 */ /* 0x008fe40008400000 */
[----:B------:R-:W3:Y:S03]  /*4a850*/  LDL.LU R101, [R1+0x5c4] ;  /* 0x0005c40001657983 */ /* 0x000ee60000300800 */
[----:B------:R-:W-:-:S05]  /*4a860*/  F2FP.SATFINITE.E4M3.F32.PACK_AB_MERGE_C R9, RZ, R9, RZ ;  /* 0x00000009ff09723e */ /* 0x000fca00048070ff */
[----:B------:R4:W-:Y:S02]  /*4a870*/  @!P3 STG.E.U8 desc[UR52][R40.64+0x58], R9 ;  /* 0x000058092800b986 */ /* 0x0009e4000c101134 */
[----:B----4-:R-:W-:Y:S02]  /*4a880*/  FMUL R9, R98, UR47 ;  /* 0x0000002f62097c20 */ /* 0x010fe40008400000 */
[----:B------:R-:W4:Y:S01]  /*4a890*/  LDL.LU R98, [R1+0x5c8] ;  /* 0x0005c80001627983 */ /* 0x000f220000300800 */
[----:B------:R-:W-:Y:S02]  /*4a8a0*/  LOP3.LUT P4, RZ, R2, 0x8, RZ, 0xc0, !PT ;  /* 0x0000000802ff7812 */ /* 0x000fe4000788c0ff */
[----:B------:R-:W-:Y:S02]  /*4a8b0*/  F2FP.SATFINITE.E4M3.F32.PACK_AB_MERGE_C R9, RZ, R9, RZ ;  /* 0x00000009ff09723e */ /* 0x000fe400048070ff */
[----:B------:R-:W-:Y:S02]  /*4a8c0*/  LOP3.LUT P2, RZ, R0, 0x4000, RZ, 0xc0, !PT ;  /* 0x0000400000ff7812 */ /* 0x000fe4000784c0ff */
[----:B------:R-:W-:-:S07]  /*4a8d0*/  LOP3.LUT P1, RZ, R2, 0x4, RZ, 0xc0, !PT ;  /* 0x0000000402ff7812 */ /* 0x000fce000782c0ff */
[----:B------:R5:W-:Y:S01]  /*4a8e0*/  @!P4 STG.E.U8 desc[UR52][R36.64+0x59], R9 ;  /* 0x000059092400c986 */ /* 0x000be2000c101134 */
[----:B------:R-:W-:-:S03]  /*4a8f0*/  LOP3.LUT P5, RZ, R2, 0x2, RZ, 0xc0, !PT ;  /* 0x0000000202ff7812 */ /* 0x000fc600078ac0ff */
[----:B------:R-:W0:Y:S01]  /*4a900*/  @!P2 LDC.64 R12, c[0x0][0x5c0] ;  /* 0x00017000ff0cab82 */ /* 0x000e220000000a00 */
[----:B-----5:R-:W-:-:S05]  /*4a910*/  FMUL R9, R102, UR47 ;  /* 0x0000002f66097c20 */ /* 0x020fca0008400000 */
[----:B------:R-:W-:-:S05]  /*4a920*/  F2FP.SATFINITE.E4M3.F32.PACK_AB_MERGE_C R9, RZ, R9, RZ ;  /* 0x00000009ff09723e */ /* 0x000fca00048070ff */
[----:B------:R1:W-:Y:S01]  /*4a930*/  @!P1 STG.E.U8 desc[UR52][R28.64+0x40], R9 ;  /* 0x000040091c009986 */ /* 0x0003e2000c101134 */
[----:B------:R-:W-:Y:S01]  /*4a940*/  LOP3.LUT P0, RZ, R2, 0x1, RZ, 0xc0, !PT ;  /* 0x0000000102ff7812 */ /* 0x000fe2000780c0ff */
[----:B-1----:R-:W-:Y:S02]  /*4a950*/  FMUL R9, R100, UR47 ;  /* 0x0000002f64097c20 */ /* 0x002fe40008400000 */
[----:B------:R-:W5:Y:S03]  /*4a960*/  LDL.LU R100, [R1+0x5cc] ;  /* 0x0005cc0001647983 */ /* 0x000f660000300800 */
[----:B------:R-:W-:-:S05]  /*4a970*/  F2FP.SATFINITE.E4M3.F32.PACK_AB_MERGE_C R9, RZ, R9, RZ ;  /* 0x00000009ff09723e */ /* 0x000fca00048070ff */
[----:B------:R2:W-:Y:S01]  /*4a980*/  @!P5 STG.E.U8 desc[UR52][R22.64+0x41], R9 ;  /* 0x000041091600d986 */ /* 0x0005e2000c101134 */
[----:B------:R-:W-:-:S04]  /*4a990*/  LOP3.LUT R5, R5, 0x7fffffff, RZ, 0xc0, !PT ;  /* 0x7fffffff05057812 */ /* 0x000fc800078ec0ff */
[----:B------:R-:W-:Y:S02]  /*4a9a0*/  @P0 LOP3.LUT R5, R5, 0x80000000, RZ, 0xfc, !PT ;  /* 0x8000000005050812 */ /* 0x000fe400078efcff */
[----:B------:R-:W-:Y:S02]  /*4a9b0*/  LOP3.LUT P0, RZ, R0, 0x2000, RZ, 0xc0, !PT ;  /* 0x0000200000ff7812 */ /* 0x000fe4000780c0ff */
[----:B0-----:R-:W-:-:S05]  /*4a9c0*/  @!P2 IADD3 R12, P6, R66, R12, RZ ;  /* 0x0000000c420ca210 */ /* 0x001fca0007fde0ff */
[----:B------:R-:W-:Y:S02]  /*4a9d0*/  @!P2 IMAD.X R13, R67, 0x1, R13, P6 ;  /* 0x00000001430da824 */ /* 0x000fe400030e060d */
[----:B--2---:R-:W-:Y:S02]  /*4a9e0*/  FMUL R9, R99, UR47 ;  /* 0x0000002f63097c20 */ /* 0x004fe40008400000 */
[----:B------:R-:W2:Y:S03]  /*4a9f0*/  LDL.LU R99, [R1+0x5d0] ;  /* 0x0005d00001637983 */ /* 0x000ea60000300800 */
[----:B------:R-:W-:Y:S01]  /*4aa00*/  F2FP.SATFINITE.E4M3.F32.PACK_AB_MERGE_C R9, RZ, R9, RZ ;  /* 0x00000009ff09723e */ /* 0x000fe200048070ff */
[----:B------:R-:W2:Y:S04]  /*4aa10*/  LDL.LU R102, [R1+0x5d4] ;  /* 0x0005d40001667983 */ /* 0x000ea80000300800 */
[----:B------:R0:W-:Y:S02]  /*4aa20*/  @!P2 STG.E.U8 desc[UR52][R12.64+0x40], R9 ;  /* 0x000040090c00a986 */ /* 0x0001e4000c101134 */
[----:B0-----:R-:W0:Y:S02]  /*4aa30*/  @!P0 LDC.64 R12, c[0x0][0x5c0] ;  /* 0x00017000ff0c8b82 */ /* 0x001e240000000a00 */
[----:B0-----:R-:W-:-:S05]  /*4aa40*/  @!P0 IADD3 R12, P6, R68, R12, RZ ;  /* 0x0000000c440c8210 */ /* 0x001fca0007fde0ff */
[----:B------:R-:W-:Y:S01]  /*4aa50*/  @!P0 IMAD.X R13, R69, 0x1, R13, P6 ;  /* 0x00000001450d8824 */ /* 0x000fe200030e060d */
[----:B------:R-:W-:Y:S01]  /*4aa60*/  LOP3.LUT P6, RZ, R0, 0x2000, RZ, 0xc0, !PT ;  /* 0x0000200000ff7812 */ /* 0x000fe200078cc0ff */
[----:B---3--:R-:W-:Y:S02]  /*4aa70*/  FMUL R9, R101, UR47 ;  /* 0x0000002f65097c20 */ /* 0x008fe40008400000 */
[----:B------:R-:W3:Y:S03]  /*4aa80*/  LDL.LU R101, [R1+0x5d8] ;  /* 0x0005d80001657983 */ /* 0x000ee60000300800 */
[----:B------:R-:W-:-:S07]  /*4aa90*/  F2FP.SATFINITE.E4M3.F32.PACK_AB_MERGE_C R9, RZ, R9, RZ ;  /* 0x00000009ff09723e */ /* 0x000fce00048070ff */
[----:B------:R4:W-:Y:S02]  /*4aaa0*/  @!P6 STG.E.U8 desc[UR52][R12.64+0x41], R9 ;  /* 0x000041090c00e986 */ /* 0x0009e4000c101134 */
[----:B----4-:R-:W-:Y:S02]  /*4aab0*/  FMUL R9, R98, UR47 ;  /* 0x0000002f62097c20 */ /* 0x010fe40008400000 */
[----:B------:R-:W4:Y:S01]  /*4aac0*/  LDL.LU R98, [R1+0x5dc] ;  /* 0x0005dc0001627983 */ /* 0x000f220000300800 */
[C---:B------:R-:W-:Y:S02]  /*4aad0*/  LOP3.LUT P1, RZ, R0.reuse, 0x40000000, RZ, 0xc0, !PT ;  /* 0x4000000000ff7812 */ /* 0x040fe4000782c0ff */
[----:B------:R-:W-:Y:S02]  /*4aae0*/  LOP3.LUT P4, RZ, R0, 0x800, RZ, 0xc0, !PT ;  /* 0x0000080000ff7812 */ /* 0x000fe4000788c0ff */
[----:B------:R-:W-:-:S09]  /*4aaf0*/  LOP3.LUT R5, R5, 0xbfffffff, RZ, 0xc0, !PT ;  /* 0xbfffffff05057812 */ /* 0x000fd200078ec0ff */
[----:B------:R-:W-:Y:S02]  /*4ab00*/  @P1 LOP3.LUT R5, R5, 0x40000000, RZ, 0xfc, !PT ;  /* 0x4000000005051812 */ /* 0x000fe400078efcff */
[----:B------:R-:W0:Y:S02]  /*4ab10*/  @!P4 LDC.64 R12, c[0x0][0x5c0] ;  /* 0x00017000ff0ccb82 */ /* 0x000e240000000a00 */
[----:B------:R-:W-:Y:S02]  /*4ab20*/  LOP3.LUT P0, RZ, R5, 0x80000000, RZ, 0xc0, !PT ;  /* 0x8000000005ff7812 */ /* 0x000fe4000780c0ff */
[----:B------:R-:W-:Y:S02]  /*4ab30*/  F2FP.SATFINITE.E4M3.F32.PACK_AB_MERGE_C R9, RZ, R9, RZ ;  /* 0x00000009ff09723e */ /* 0x000fe400048070ff */
[----:B------:R-:W-:-:S09]  /*4ab40*/  LOP3.LUT P3, RZ, R0, 0x80000000, RZ, 0xc0, !PT ;  /* 0x8000000000ff7812 */ /* 0x000fd2000786c0ff */
[----:B------:R5:W-:Y:S01]  /*4ab50*/  @!P0 STG.E.U8 desc[UR52][R38.64+0x48], R9 ;  /* 0x0000480926008986 */ /* 0x000be2000c101134 */
[----:B------:R-:W-:Y:S01]  /*4ab60*/  LOP3.LUT P1, RZ, R0, 0x400, RZ, 0xc0, !PT ;  /* 0x0000040000ff7812 */ /* 0x000fe2000782c0ff */
[----:B-----5:R-:W-:Y:S02]  /*4ab70*/  FMUL R9, R100, UR47 ;  /* 0x0000002f64097c20 */ /* 0x020fe40008400000 */
[----:B------:R-:W5:Y:S03]  /*4ab80*/  LDL.LU R100, [R1+0x5e0] ;  /* 0x0005e00001647983 */ /* 0x000f660000300800 */
[----:B------:R-:W-:Y:S02]  /*4ab90*/  F2FP.SATFINITE.E4M3.F32.PACK_AB_MERGE_C R9, RZ, R9, RZ ;  /* 0x00000009ff09723e */ /* 0x000fe400048070ff */
[----:B0-----:R-:W-:-:S03]  /*4aba0*/  @!P4 IADD3 R12, P6, R70, R12, RZ ;  /* 0x0000000c460cc210 */ /* 0x001fc60007fde0ff */
[----:B------:R2:W-:Y:S02]  /*4abb0*/  @!P3 STG.E.U8 desc[UR52][R34.64+0x49], R9 ;  /* 0x000049092200b986 */ /* 0x0005e4000c101134 */
[----:B------:R-:W-:Y:S02]  /*4abc0*/  @!P4 IMAD.X R13, R71, 0x1, R13, P6 ;  /* 0x00000001470dc824 */ /* 0x000fe400030e060d */
[----:B--2---:R-:W-:Y:S02]  /*4abd0*/  FMUL R9, R99, UR47 ;  /* 0x0000002f63097c20 */ /* 0x004fe40008400000 */
[----:B------:R-:W2:Y:S03]  /*4abe0*/  LDL.LU R99, [R1+0x5e4] ;  /* 0x0005e40001637983 */ /* 0x000ea60000300800 */
[----:B------:R-:W-:Y:S01]  /*4abf0*/  F2FP.SATFINITE.E4M3.F32.PACK_AB_MERGE_C R9, RZ, R9, RZ ;  /* 0x00000009ff09723e */ /* 0x000fe200048070ff */
[----:B------:R-:W2:Y:S04]  /*4ac00*/  LDL.LU R103, [R1+0x5e8] ;  /* 0x0005e80001677983 */ /* 0x000ea80000300800 */
[----:B------:R0:W-:Y:S02]  /*4ac10*/  @!P4 STG.E.U8 desc[UR52][R12.64+0x48], R9 ;  /* 0x000048090c00c986 */ /* 0x0001e4000c101134 */
[----:B0-----:R-:W0:Y:S01]  /*4ac20*/  @!P1 LDC.64 R12, c[0x0][0x5c0] ;  /* 0x00017000ff0c9b82 */ /* 0x001e220000000a00 */
[----:B------:R-:W-:-:S02]  /*4ac30*/  FMUL R9, R102, UR47 ;  /* 0x0000002f66097c20 */ /* 0x000fc40008400000 */
[----:B------:R-:W2:Y:S03]  /*4ac40*/  LDL.LU R102, [R1+0x5ec] ;  /* 0x0005ec0001667983 */ /* 0x000ea60000300800 */
[----:B------:R-:W-:Y:S02]  /*4ac50*/  F2FP.SATFINITE.E4M3.F32.PACK_AB_MERGE_C R9, RZ, R9, RZ ;  /* 0x00000009ff09723e */ /* 0x000fe400048070ff */
[----:B0-----:R-:W-:-:S05]  /*4ac60*/  @!P1 IADD3 R12, P6, R72, R12, RZ ;  /* 0x0000000c480c9210 */ /* 0x001fca0007fde0ff */
[----:B------:R-:W-:Y:S01]  /*4ac70*/  @!P1 IMAD.X R13, R73, 0x1, R13, P6 ;  /* 0x00000001490d9824 */ /* 0x000fe200030e060d */
[----:B------:R-:W-:Y:S02]  /*4ac80*/  LOP3.LUT P6, RZ, R0, 0x400, RZ, 0xc0, !PT ;  /* 0x0000040000ff7812 */ /* 0x000fe400078cc0ff */
[----:B------:R-:W-:-:S11]  /*4ac90*/  LOP3.LUT P1, RZ, R5, 0x40000000, RZ, 0xc0, !PT ;  /* 0x4000000005ff7812 */ /* 0x000fd6000782c0ff */
[----:B------:R3:W-:Y:S02]  /*4aca0*/  @!P6 STG.E.U8 desc[UR52][R12.64+0x49], R9 ;  /* 0x000049090c00e986 */ /* 0x0007e4000c101134 */
[----:B---3--:R-:W-:-:S05]  /*4acb0*/  FMUL R9, R101, UR47 ;  /* 0x0000002f65097c20 */ /* 0x008fca0008400000 */
[----:B------:R-:W-:-:S05]  /*4acc0*/  F2FP.SATFINITE.E4M3.F32.PACK_AB_MERGE_C R9, RZ, R9, RZ ;  /* 0x00000009ff09723e */ /* 0x000fca00048070ff */
[----:B------:R4:W-:Y:S02]  /*4acd0*/  @!P1 STG.E.U8 desc[UR52][R44.64+0x50], R9 ;  /* 0x000050092c009986 */ /* 0x0009e4000c101134 */
[----:B----4-:R-:W-:Y:S02]  /*4ace0*/  FMUL R9, R98, UR47 ;  /* 0x0000002f62097c20 */ /* 0x010fe40008400000 */
[----:B------:R-:W3:Y:S04]  /*4acf0*/  LDL.LU R98, [R1+0x5f0] ;  /* 0x0005f00001627983 */ /* 0x000ee80000300800 */
[----:B------:R-:W4:Y:S01]  /*4ad00*/  LDL.LU R101, [R1+0x5f4] ;  /* 0x0005f40001657983 */ /* 0x000f220000300800 */
[C---:B------:R-:W-:Y:S02]  /*4ad10*/  LOP3.LUT P2, RZ, R0.reuse, 0x200, RZ, 0xc0, !PT ;  /* 0x0000020000ff7812 */ /* 0x040fe4000784c0ff */
[----:B------:R-:W-:-:S02]  /*4ad20*/  LOP3.LUT P5, RZ, R0, 0x20000000, RZ, 0xc0, !PT ;  /* 0x2000000000ff7812 */ /* 0x000fc400078ac0ff */
[----:B------:R-:W-:-:S09]  /*4ad30*/  F2FP.SATFINITE.E4M3.F32.PACK_AB_MERGE_C R9, RZ, R9, RZ ;  /* 0x00000009ff09723e */ /* 0x000fd200048070ff */
[----:B------:R-:W0:Y:S02]  /*4ad40*/  @!P2 LDC.64 R12, c[0x0][0x5c0] ;  /* 0x00017000ff0cab82 */ /* 0x000e240000000a00 */
[----:B------:R5:W-:Y:S01]  /*4ad50*/  @!P5 STG.E.U8 desc[UR52][R42.64+0x51], R9 ;  /* 0x000051092a00d986 */ /* 0x000be2000c101134 */
[----:B------:R-:W-:Y:S01]  /*4ad60*/  LOP3.LUT P0, RZ, R0, 0x80, RZ, 0xc0, !PT ;  /* 0x0000008000ff7812 */ /* 0x000fe2000780c0ff */
[----:B-----5:R-:W-:Y:S02]  /*4ad70*/  FMUL R9, R100, UR47 ;  /* 0x0000002f64097c20 */ /* 0x020fe40008400000 */
[----:B------:R-:W5:Y:S01]  /*4ad80*/  LDL.LU R100, [R1+0x5f8] ;  /* 0x0005f80001647983 */ /* 0x000f620000300800 */
[----:B0-----:R-:W-:Y:S02]  /*4ad90*/  @!P2 IADD3 R12, P6, R74, R12, RZ ;  /* 0x0000000c4a0ca210 */ /* 0x001fe40007fde0ff */
[----:B------:R-:W-:-:S03]  /*4ada0*/  F2FP.SATFINITE.E4M3.F32.PACK_AB_MERGE_C R9, RZ, R9, RZ ;  /* 0x00000009ff09723e */ /* 0x000fc600048070ff */
[----:B------:R-:W-:-:S05]  /*4adb0*/  @!P2 IMAD.X R13, R75, 0x1, R13, P6 ;  /* 0x000000014b0da824 */ /* 0x000fca00030e060d */
[----:B------:R0:W-:Y:S02]  /*4adc0*/  @!P2 STG.E.U8 desc[UR52][R12.64+0x50], R9 ;  /* 0x000050090c00a986 */ /* 0x0001e4000c101134 */
[----:B0-----:R-:W0:Y:S01]  /*4add0*/  @!P0 LDC.64 R12, c[0x0][0x5c0] ;  /* 0x00017000ff0c8b82 */ /* 0x001e220000000a00 */
[----:B------:R-:W-:Y:S02]  /*4ade0*/  LOP3.LUT P4, RZ, R0, 0x8000000, RZ, 0xc0, !PT ;  /* 0x0800000000ff7812 */ /* 0x000fe4000788c0ff */
[----:B0-----:R-:W-:-:S05]  /*4adf0*/  @!P0 IADD3 R12, P6, R76, R12, RZ ;  /* 0x0000000c4c0c8210 */ /* 0x001fca0007fde0ff */
[----:B------:R-:W-:Y:S01]  /*4ae00*/  @!P0 IMAD.X R13, R77, 0x1, R13, P6 ;  /* 0x000000014d0d8824 */ /* 0x000fe200030e060d */
[----:B------:R-:W-:Y:S01]  /*4ae10*/  LOP3.LUT P6, RZ, R0, 0x10000000, RZ, 0xc0, !PT ;  /* 0x1000000000ff7812 */ /* 0x000fe200078cc0ff */
[----:B--2---:R-:W-:Y:S02]  /*4ae20*/  FMUL R9, R99, UR47 ;  /* 0x0000002f63097c20 */ /* 0x004fe40008400000 */
[----:B------:R-:W2:Y:S03]  /*4ae30*/  LDL.LU R99, [R1+0x5fc] ;  /* 0x0005fc0001637983 */ /* 0x000ea60000300800 */
[----:B------:R-:W-:-:S05]  /*4ae40*/  F2FP.SATFINITE.E4M3.F32.PACK_AB_MERGE_C R9, RZ, R9, RZ ;  /* 0x00000009ff09723e */ /* 0x000fca00048070ff */
[----:B------:R0:W-:Y:S02]  /*4ae50*/  @!P0 STG.E.U8 desc[UR52][R12.64+0x51], R9 ;  /* 0x000051090c008986 */ /* 0x0001e4000c101134 */
[----:B0-----:R-:W-:-:S05]  /*4ae60*/  FMUL R9, R103, UR47 ;  /* 0x0000002f67097c20 */ /* 0x001fca0008400000 */
[----:B------:R-:W-:-:S05]  /*4ae70*/  F2FP.SATFINITE.E4M3.F32.PACK_AB_MERGE_C R9, RZ, R9, RZ ;  /* 0x00000009ff09723e */ /* 0x000fca00048070ff */
[----:B------:R0:W-:Y:S02]  /*4ae80*/  @!P6 STG.E.U8 desc[UR52][R48.64+0x58], R9 ;  /* 0x000058093000e986 */ /* 0x0001e4000c101134 */
[----:B0-----:R-:W-:Y:S02]  /*4ae90*/  FMUL R9, R102, UR47 ;  /* 0x0000002f66097c20 */ /* 0x001fe40008400000 */
[----:B------:R-:W2:Y:S03]  /*4aea0*/  LDL.LU R102, [R1+0x600] ;  /* 0x0006000001667983 */ /* 0x000ea60000300800 */
[----:B------:R-:W-:-:S05]  /*4aeb0*/  F2FP.SATFINITE.E4M3.F32.PACK_AB_MERGE_C R9, RZ, R9, RZ ;  /* 0x00000009ff09723e */ /* 0x000fca00048070ff */
[----:B------:R3:W-:Y:S02]  /*4aec0*/  @!P4 STG.E.U8 desc[UR52][R46.64+0x59], R9 ;  /* 0x000059092e00c986 */ /* 0x0007e4000c101134 */
[----:B---3--:R-:W-:Y:S02]  /*4aed0*/  FMUL R9, R98, UR47 ;  /* 0x0000002f62097c20 */ /* 0x008fe40008400000 */
[----:B------:R-:W3:Y:S01]  /*4aee0*/  LDL.LU R98, [R1+0x604] ;  /* 0x0006040001627983 */ /* 0x000ee20000300800 */
[----:B------:R-:W-:-:S13]  /*4aef0*/  LOP3.LUT P3, RZ, R0, 0x40, RZ, 0xc0, !PT ;  /* 0x0000004000ff7812 */ /* 0x000fda000786c0ff */
[----:B------:R-:W0:Y:S01]  /*4af00*/  @!P3 LDC.64 R12, c[0x0][0x5c0] ;  /* 0x00017000ff0cbb82 */ /* 0x000e220000000a00 */
[----:B------:R-:W-:Y:S02]  /*4af10*/  LOP3.LUT P1, RZ, R0, 0x20, RZ, 0xc0, !PT ;  /* 0x0000002000ff7812 */ /* 0x000fe4000782c0ff */
[----:B------:R-:W-:Y:S02]  /*4af20*/  F2FP.SATFINITE.E4M3.F32.PACK_AB_MERGE_C R9, RZ, R9, RZ ;  /* 0x00000009ff09723e */ /* 0x000fe400048070ff */
[----:B0-----:R-:W-:-:S05]  /*4af30*/  @!P3 IADD3 R12, P6, R78, R12, RZ ;  /* 0x0000000c4e0cb210 */ /* 0x001fca0007fde0ff */
[----:B------:R-:W-:-:S05]  /*4af40*/  @!P3 IMAD.X R13, R79, 0x1, R13, P6 ;  /* 0x000000014f0db824 */ /* 0x000fca00030e060d */
[----:B------:R4:W-:Y:S02]  /*4af50*/  @!P3 STG.E.U8 desc[UR52][R12.64+0x58], R9 ;  /* 0x000058090c00b986 */ /* 0x0009e4000c101134 */
[----:B----4-:R-:W-:Y:S01]  /*4af60*/  FMUL R9, R101, UR47 ;  /* 0x0000002f65097c20 */ /* 0x010fe20008400000 */
[----:B------:R-:W0:Y:S01]  /*4af70*/  @!P1 LDC.64 R12, c[0x0][0x5c0] ;  /* 0x00017000ff0c9b82 */ /* 0x000e220000000a00 */
[----:B------:R-:W4:Y:S03]  /*4af80*/  LDL.LU R101, [R1+0x608] ;  /* 0x0006080001657983 */ /* 0x000f260000300800 */
[----:B------:R-:W-:Y:S02]  /*4af90*/  F2FP.SATFINITE.E4M3.F32.PACK_AB_MERGE_C R9, RZ, R9, RZ ;  /* 0x00000009ff09723e */ /* 0x000fe400048070ff */
[----:B------:R-:W-:Y:S02]  /*4afa0*/  LOP3.LUT P5, RZ, R0, 0x4000000, RZ, 0xc0, !PT ;  /* 0x0400000000ff7812 */ /* 0x000fe400078ac0ff */
[----:B0-----:R-:W-:-:S05]  /*4afb0*/  @!P1 IADD3 R12, P6, R80, R12, RZ ;  /* 0x0000000c500c9210 */ /* 0x001fca0007fde0ff */
[----:B------:R-:W-:-:S05]  /*4afc0*/  @!P1 IMAD.X R13, R81, 0x1, R13, P6 ;  /* 0x00000001510d9824 */ /* 0x000fca00030e060d */
[----:B------:R5:W-:Y:S02]  /*4afd0*/  @!P1 STG.E.U8 desc[UR52][R12.64+0x59], R9 ;  /* 0x000059090c009986 */ /* 0x000be4000c101134 */
[----:B-----5:R-:W-:Y:S02]  /*4afe0*/  FMUL R9, R100, UR47 ;  /* 0x0000002f64097c20 */ /* 0x020fe40008400000 */
[----:B------:R-:W5:Y:S01]  /*4aff0*/  LDL.LU R100, [R1+0x60c] ;  /* 0x00060c0001647983 */ /* 0x000f620000300800 */
[----:B------:R-:W-:Y:S02]  /*4b000*/  LOP3.LUT P3, RZ, R5, 0x10000000, RZ, 0xc0, !PT ;  /* 0x1000000005ff7812 */ /* 0x000fe4000786c0ff */
[----:B------:R-:W-:-:S05]  /*4b010*/  F2FP.SATFINITE.E4M3.F32.PACK_AB_MERGE_C R9, RZ, R9, RZ ;  /* 0x00000009ff09723e */ /* 0x000fca00048070ff */
[----:B------:R2:W-:Y:S01]  /*4b020*/  @!P5 STG.E.U8 desc[UR52][R52.64+0x40], R9 ;  /* 0x000040093400d986 */ /* 0x0005e2000c101134 */
[----:B------:R-:W-:-:S13]  /*4b030*/  ISETP.LT.OR P5, PT, R30, 0x41, !P3 ;  /* 0x000000411e00780c */ /* 0x000fda0005fa1670 */
[----:B------:R-:W0:Y:S01]  /*4b040*/  @!P5 LDC.64 R12, c[0x0][0x5c0] ;  /* 0x00017000ff0cdb82 */ /* 0x000e220000000a00 */
[----:B--2---:R-:W-:Y:S02]  /*4b050*/  FMUL R9, R99, UR47 ;  /* 0x0000002f63097c20 */ /* 0x004fe40008400000 */
[----:B------:R-:W2:Y:S01]  /*4b060*/  LDL.LU R99, [R1+0x610] ;  /* 0x0006100001637983 */ /* 0x000ea20000300800 */
[----:B------:R-:W-:Y:S02]  /*4b070*/  LOP3.LUT P2, RZ, R0, 0x2000000, RZ, 0xc0, !PT ;  /* 0x0200000000ff7812 */ /* 0x000fe4000784c0ff */
[----:B0-----:R-:W-:Y:S01]  /*4b080*/  @!P5 IADD3 R12, P6, R82, R12, RZ ;  /* 0x0000000c520cd210 */ /* 0x001fe20007fde0ff */
[----:B------:R-:W2:Y:S01]  /*4b090*/  LDL.LU R103, [R1+0x614] ;  /* 0x0006140001677983 */ /* 0x000ea20000300800 */
[----:B------:R-:W-:-:S03]  /*4b0a0*/  F2FP.SATFINITE.E4M3.F32.PACK_AB_MERGE_C R9, RZ, R9, RZ ;  /* 0x00000009ff09723e */ /* 0x000fc600048070ff */
[----:B------:R-:W-:Y:S01]  /*4b0b0*/  @!P5 IMAD.X R13, R83, 0x1, R13, P6 ;  /* 0x00000001530dd824 */ /* 0x000fe200030e060d */
[----:B------:R-:W-:-:S05]  /*4b0c0*/  ISETP.LT.OR P6, PT, R30, 0x41, !P3 ;  /* 0x000000411e00780c */ /* 0x000fca0005fc1670 */
[----:B------:R0:W-:Y:S02]  /*4b0d0*/  @!P2 STG.E.U8 desc[UR52][R50.64+0x41], R9 ;  /* 0x000041093200a986 */ /* 0x0001e4000c101134 */
[----:B0-----:R-:W-:Y:S02]  /*4b0e0*/  FMUL R9, R102, UR47 ;  /* 0x0000002f66097c20 */ /* 0x001fe40008400000 */
[----:B------:R-:W2:Y:S03]  /*4b0f0*/  LDL.LU R102, [R1+0x618] ;  /* 0x0006180001667983 */ /* 0x000ea60000300800 */
[----:B------:R-:W-:-:S05]  /*4b100*/  F2FP.SATFINITE.E4M3.F32.PACK_AB_MERGE_C R9, RZ, R9, RZ ;  /* 0x00000009ff09723e */ /* 0x000fca00048070ff */
[----:B------:R3:W-:Y:S02]  /*4b110*/  @!P6 STG.E.U8 desc[UR52][R12.64+0x40], R9 ;  /* 0x000040090c00e986 */ /* 0x0007e4000c101134 */
[----:B---3--:R-:W-:Y:S02]  /*4b120*/  FMUL R9, R98, UR47 ;  /* 0x0000002f62097c20 */ /* 0x008fe40008400000 */
[----:B------:R-:W3:Y:S01]  /*4b130*/  LDL.LU R98, [R1+0x61c] ;  /* 0x00061c0001627983 */ /* 0x000ee20000300800 */
[----:B------:R-:W-:-:S13]  /*4b140*/  ISETP.LT.OR P5, PT, R30, 0x42, !P3 ;  /* 0x000000421e00780c */ /* 0x000fda0005fa1670 */
[----:B------:R-:W0:Y:S01]  /*4b150*/  @!P5 LDC.64 R12, c[0x0][0x5c0] ;  /* 0x00017000ff0cdb82 */ /* 0x000e220000000a00 */
[----:B------:R-:W-:Y:S02]  /*4b160*/  F2FP.SATFINITE.E4M3.F32.PACK_AB_MERGE_C R9, RZ, R9, RZ ;  /* 0x00000009ff09723e */ /* 0x000fe400048070ff */
[----:B------:R-:W-:Y:S02]  /*4b170*/  LOP3.LUT P4, RZ, R0, 0x1000000, RZ, 0xc0, !PT ;  /* 0x0100000000ff7812 */ /* 0x000fe4000788c0ff */
        /* <DEDUP_REMOVED lines=16> */
[C---:B------:R-:W-:Y:S02]  /*4b280*/  ISETP.LT.OR P6, PT, R30.reuse, 0x49, !P3 ;  /* 0x000000491e00780c */ /* 0x040fe40005fc1670 */
[----:B------:R-:W-:Y:S01]  /*4b290*/  ISETP.LT.OR P4, PT, R30, 0x4a, !P3 ;  /* 0x0000004a1e00780c */ /* 0x000fe20005f81670 */
[----:B--2---:R-:W-:Y:S01]  /*4b2a0*/  FMUL R9, R99, UR47 ;  /* 0x0000002f63097c20 */ /* 0x004fe20008400000 */
[----:B------:R-:W-:Y:S01]  /*4b2b0*/  LOP3.LUT P2, RZ, R0, 0x400000, RZ, 0xc0, !PT ;  /* 0x0040000000ff7812 */ /* 0x000fe2000784c0ff */
[----:B------:R-:W2:Y:S03]  /*4b2c0*/  LDL.LU R99, [R1+0x628] ;  /* 0x0006280001637983 */ /* 0x000ea60000300800 */
        /* <DEDUP_REMOVED lines=8> */
[----:B0-----:R-:W-:-:S05]  /*4b350*/  FMUL R9, R102, UR47 ;  /* 0x0000002f66097c20 */ /* 0x001fca0008400000 */
[----:B------:R-:W-:-:S05]  /*4b360*/  F2FP.SATFINITE.E4M3.F32.PACK_AB_MERGE_C R9, RZ, R9, RZ ;  /* 0x00000009ff09723e */ /* 0x000fca00048070ff */
[----:B------:R3:W-:Y:S02]  /*4b370*/  @!P2 STG.E.U8 desc[UR52][R60.64+0x50], R9 ;  /* 0x000050093c00a986 */ /* 0x0007e4000c101134 */
[----:B---3--:R-:W-:Y:S02]  /*4b380*/  FMUL R9, R98, UR47 ;  /* 0x0000002f62097c20 */ /* 0x008fe40008400000 */
[----:B------:R-:W3:Y:S01]  /*4b390*/  LDL.LU R98, [R1+0x62c] ;  /* 0x00062c0001627983 */ /* 0x000ee20000300800 */
[C---:B------:R-:W-:Y:S02]  /*4b3a0*/  LOP3.LUT P4, RZ, R5.reuse, 0x2000000, RZ, 0xc0, !PT ;  /* 0x0200000005ff7812 */ /* 0x040fe4000788c0ff */
[----:B------:R-:W-:Y:S01]  /*4b3b0*/  LOP3.LUT P6, RZ, R0, 0x200000, RZ, 0xc0, !PT ;  /* 0x0020000000ff7812 */ /* 0x000fe200078cc0ff */
[----:B------:R-:W3:Y:S01]  /*4b3c0*/  LDL.LU R103, [R1+0x630] ;  /* 0x0006300001677983 */ /* 0x000ee20000300800 */
[----:B------:R-:W-:Y:S02]  /*4b3d0*/  F2FP.SATFINITE.E4M3.F32.PACK_AB_MERGE_C R9, RZ, R9, RZ ;  /* 0x00000009ff09723e */ /* 0x000fe400048070ff */
[----:B------:R-:W-:Y:S01]  /*4b3e0*/  LOP3.LUT P5, RZ, R5, 0x4000000, RZ, 0xc0, !PT ;  /* 0x0400000005ff7812 */ /* 0x000fe200078ac0ff */
[----:B------:R-:W3:Y:S06]  /*4b3f0*/  LDL.LU R102, [R1+0x634] ;  /* 0x0006340001667983 */ /* 0x000eec0000300800 */
[----:B------:R-:W0:Y:S02]  /*4b400*/  @!P4 LDC.64 R12, c[0x0][0x5c0] ;  /* 0x00017000ff0ccb82 */ /* 0x000e240000000a00 */
[----:B------:R4:W-:Y:S01]  /*4b410*/  @!P6 STG.E.U8 desc[UR52][R58.64+0x51], R9 ;  /* 0x000051093a00e986 */ /* 0x0009e2000c101134 */
[----:B0-----:R-:W-:-:S05]  /*4b420*/  @!P4 IADD3 R12, P6, R90, R12, RZ ;  /* 0x0000000c5a0cc210 */ /* 0x001fca0007fde0ff */
[----:B------:R-:W-:Y:S01]  /*4b430*/  @!P4 IMAD.X R13, R91, 0x1, R13, P6 ;  /* 0x000000015b0dc824 */ /* 0x000fe200030e060d */
[----:B------:R-:W-:Y:S01]  /*4b440*/  ISETP.LT.OR P6, PT, R30, 0x51, !P3 ;  /* 0x000000511e00780c */ /* 0x000fe20005fc1670 */
[----:B----4-:R-:W-:Y:S02]  /*4b450*/  FMUL R9, R101, UR47 ;  /* 0x0000002f65097c20 */ /* 0x010fe40008400000 */
[----:B------:R-:W4:Y:S03]  /*4b460*/  LDL.LU R101, [R1+0x638] ;  /* 0x0006380001657983 */ /* 0x000f260000300800 */
[----:B------:R-:W-:-:S07]  /*4b470*/  F2FP.SATFINITE.E4M3.F32.PACK_AB_MERGE_C R9, RZ, R9, RZ ;  /* 0x00000009ff09723e */ /* 0x000fce00048070ff */
[----:B------:R0:W-:Y:S02]  /*4b480*/  @!P6 STG.E.U8 desc[UR52][R12.64+0x50], R9 ;  /* 0x000050090c00e986 */ /* 0x0001e4000c101134 */
[----:B0-----:R-:W0:Y:S02]  /*4b490*/  @!P5 LDC.64 R12, c[0x0][0x5c0] ;  /* 0x00017000ff0cdb82 */ /* 0x001e240000000a00 */
[----:B0-----:R-:W-:Y:S01]  /*4b4a0*/  @!P5 IADD3 R12, P6, R92, R12, RZ ;  /* 0x0000000c5c0cd210 */ /* 0x001fe20007fde0ff */
[----:B-----5:R-:W-:Y:S02]  /*4b4b0*/  FMUL R9, R100, UR47 ;  /* 0x0000002f64097c20 */ /* 0x020fe40008400000 */
[----:B------:R-:W5:Y:S02]  /*4b4c0*/  LDL.LU R100, [R1+0x63c] ;  /* 0x00063c0001647983 */ /* 0x000f640000300800 */
[----:B------:R-:W-:Y:S01]  /*4b4d0*/  @!P5 IMAD.X R13, R93, 0x1, R13, P6 ;  /* 0x000000015d0dd824 */ /* 0x000fe200030e060d */
[----:B------:R-:W-:-:S05]  /*4b4e0*/  F2FP.SATFINITE.E4M3.F32.PACK_AB_MERGE_C R9, RZ, R9, RZ ;  /* 0x00000009ff09723e */ /* 0x000fca00048070ff */
[----:B------:R2:W-:Y:S01]  /*4b4f0*/  @!P5 STG.E.U8 desc[UR52][R12.64+0x51], R9 ;  /* 0x000051090c00d986 */ /* 0x0005e2000c101134 */
[----:B------:R-:W-:Y:S01]  /*4b500*/  LOP3.LUT P5, RZ, R0, 0x100000, RZ, 0xc0, !PT ;  /* 0x0010000000ff7812 */ /* 0x000fe200078ac0ff */
[----:B--2---:R-:W-:Y:S02]  /*4b510*/  FMUL R9, R99, UR47 ;  /* 0x0000002f63097c20 */ /* 0x004fe40008400000 */
[----:B------:R-:W2:Y:S03]  /*4b520*/  LDL.LU R99, [R1+0x640] ;  /* 0x0006400001637983 */ /* 0x000ea60000300800 */
[----:B------:R-:W-:-:S07]  /*4b530*/  F2FP.SATFINITE.E4M3.F32.PACK_AB_MERGE_C R9, RZ, R9, RZ ;  /* 0x00000009ff09723e */ /* 0x000fce00048070ff */
[----:B------:R3:W-:Y:S01]  /*4b540*/  @!P5 STG.E.U8 desc[UR52][R62.64+0x58], R9 ;  /* 0x000058093e00d986 */ /* 0x0007e2000c101134 */
[----:B------:R-:W-:-:S13]  /*4b550*/  LOP3.LUT P1, RZ, R5, 0x8000000, RZ, 0xc0, !PT ;  /* 0x0800000005ff7812 */ /* 0x000fda000782c0ff */
[----:B------:R-:W0:Y:S01]  /*4b560*/  @!P1 LDC.64 R12, c[0x0][0x5c0] ;  /* 0x00017000ff0c9b82 */ /* 0x000e220000000a00 */
[----:B---3--:R-:W-:Y:S02]  /*4b570*/  FMUL R9, R98, UR47 ;  /* 0x0000002f62097c20 */ /* 0x008fe40008400000 */
[----:B------:R-:W3:Y:S01]  /*4b580*/  LDL.LU R98, [R1+0x644] ;  /* 0x0006440001627983 */ /* 0x000ee20000300800 */
[----:B------:R-:W-:Y:S02]  /*4b590*/  LOP3.LUT P0, RZ, R5, 0x20000000, RZ, 0xc0, !PT ;  /* 0x2000000005ff7812 */ /* 0x000fe4000780c0ff */
[----:B0-----:R-:W-:-:S05]  /*4b5a0*/  @!P1 IADD3 R18, P5, R94, R12, RZ ;  /* 0x0000000c5e129210 */ /* 0x001fca0007fbe0ff */
[----:B------:R-:W-:Y:S01]  /*4b5b0*/  @!P1 IMAD.X R19, R95, 0x1, R13, P5 ;  /* 0x000000015f139824 */ /* 0x000fe200028e060d */
[----:B------:R-:W-:-:S05]  /*4b5c0*/  LOP3.LUT P6, RZ, R0, 0x80000, RZ, 0xc0, !PT ;  /* 0x0008000000ff7812 */ /* 0x000fca00078cc0ff */
[----:B------:R-:W0:Y:S01]  /*4b5d0*/  @!P0 LDC.64 R12, c[0x0][0x5c0] ;  /* 0x00017000ff0c8b82 */ /* 0x000e220000000a00 */
[----:B------:R-:W-:Y:S02]  /*4b5e0*/  F2FP.SATFINITE.E4M3.F32.PACK_AB_MERGE_C R9, RZ, R9, RZ ;  /* 0x00000009ff09723e */ /* 0x000fe400048070ff */
[----:B------:R-:W-:-:S05]  /*4b5f0*/  LOP3.LUT P4, RZ, R5, 0x800000, RZ, 0xc0, !PT ;  /* 0x0080000005ff7812 */ /* 0x000fca000788c0ff */
[----:B------:R1:W-:Y:S01]  /*4b600*/  @!P6 STG.E.U8 desc[UR52][R64.64+0x59], R9 ;  /* 0x000059094000e986 */ /* 0x0003e2000c101134 */
[----:B------:R-:W-:Y:S02]  /*4b610*/  ISETP.LT.OR P6, PT, R30, 0x41, !P4 ;  /* 0x000000411e00780c */ /* 0x000fe400067c1670 */
[----:B0-----:R-:W-:-:S05]  /*4b620*/  @!P0 IADD3 R20, P5, R96, R12, RZ ;  /* 0x0000000c60148210 */ /* 0x001fca0007fbe0ff */
[----:B------:R-:W-:-:S06]  /*4b630*/  @!P0 IMAD.X R21, R97, 0x1, R13, P5 ;  /* 0x0000000161158824 */ /* 0x000fcc00028e060d */
[----:B------:R-:W0:Y:S01]  /*4b640*/  @!P6 LDC.64 R12, c[0x0][0x5c0] ;  /* 0x00017000ff0ceb82 */ /* 0x000e220000000a00 */
[----:B------:R-:W-:Y:S02]  /*4b650*/  @!P6 IMAD.MOV.U32 R14, RZ, RZ, R24 ;  /* 0x000000ffff0ee224 */ /* 0x000fe400078e0018 */
[----:B------:R-:W-:Y:S02]  /*4b660*/  @!P6 IMAD.MOV.U32 R15, RZ, RZ, R31 ;  /* 0x000000ffff0fe224 */ /* 0x000fe400078e001f */
[----:B------:R-:W-:-:S04]  /*4b670*/  @!P6 IMAD.WIDE.U32 R14, R10, 0x180, R14 ;  /* 0x000001800a0ee825 */ /* 0x000fc800078e000e */
[----:B-1----:R-:W-:Y:S01]  /*4b680*/  @!P6 IMAD R9, R11, 0x180, RZ ;  /* 0x000001800b09e824 */ /* 0x002fe200078e02ff */
[----:B0-----:R-:W-:-:S04]  /*4b690*/  @!P6 IADD3 R16, P5, R14, R12, RZ ;  /* 0x0000000c0e10e210 */ /* 0x001fc80007fbe0ff */
[----:B------:R-:W-:Y:S02]  /*4b6a0*/  @!P6 IADD3.X R17, R13, R15, R9, P5, !PT ;  /* 0x0000000f0d11e210 */ /* 0x000fe40002ffe409 */
[----:B------:R-:W-:Y:S01]  /*4b6b0*/  ISETP.LT.OR P5, PT, R30, 0x42, !P4 ;  /* 0x000000421e00780c */ /* 0x000fe200067a1670 */
[----:B------:R-:W-:-:S12]  /*4b6c0*/  FMUL R9, R103, UR47 ;  /* 0x0000002f67097c20 */ /* 0x000fd80008400000 */
        /* <DEDUP_REMOVED lines=11> */
[----:B------:R4:W-:Y:S02]  /*4b780*/  @!P0 STG.E.U8 desc[UR52][R20.64+0x59], R9 ;  /* 0x0000590914008986 */ /* 0x0009e4000c101134 */
[----:B----4-:R-:W-:-:S05]  /*4b790*/  FMUL R9, R101, UR47 ;  /* 0x0000002f65097c20 */ /* 0x010fca0008400000 */
[----:B------:R-:W-:-:S05]  /*4b7a0*/  F2FP.SATFINITE.E4M3.F32.PACK_AB_MERGE_C R9, RZ, R9, RZ ;  /* 0x00000009ff09723e */ /* 0x000fca00048070ff */
[----:B------:R5:W-:Y:S01]  /*4b7b0*/  @!P6 STG.E.U8 desc[UR52][R16.64+0x40], R9 ;  /* 0x000040091000e986 */ /* 0x000be2000c101134 */
[----:B------:R-:W-:Y:S01]  /*4b7c0*/  LOP3.LUT P6, RZ, R0, 0x40000, RZ, 0xc0, !PT ;  /* 0x0004000000ff7812 */ /* 0x000fe200078cc0ff */
[----:B-----5:R-:W-:-:S05]  /*4b7d0*/  FMUL R9, R100, UR47 ;  /* 0x0000002f64097c20 */ /* 0x020fca0008400000 */
[----:B------:R-:W-:-:S05]  /*4b7e0*/  F2FP.SATFINITE.E4M3.F32.PACK_AB_MERGE_C R9, RZ, R9, RZ ;  /* 0x00000009ff09723e */ /* 0x000fca00048070ff */
[----:B------:R2:W-:Y:S01]  /*4b7f0*/  @!P5 STG.E.U8 desc[UR52][R12.64+0x41], R9 ;  /* 0x000041090c00d986 */ /* 0x0005e2000c101134 */
[----:B------:R-:W-:Y:S01]  /*4b800*/  ISETP.LT.OR P5, PT, R30, 0x41, !P6 ;  /* 0x000000411e00780c */ /* 0x000fe200077a1670 */
[----:B------:R-:W-:Y:S01]  /*4b810*/  BSSY B1, `(.L_x_72) ;  /* 0x0000014000017945 */ /* 0x000fe20003800000 */
[C---:B------:R-:W-:Y:S02]  /*4b820*/  LOP3.LUT P2, RZ, R5.reuse, 0x1000000, RZ, 0xc0, !PT ;  /* 0x0100000005ff7812 */ /* 0x040fe4000784c0ff */
[C---:B------:R-:W-:Y:S02]  /*4b830*/  LOP3.LUT P1, RZ, R5.reuse, 0x400000, RZ, 0xc0, !PT ;  /* 0x0040000005ff7812 */ /* 0x040fe4000782c0ff */
[----:B------:R-:W-:Y:S01]  /*4b840*/  LOP3.LUT P0, RZ, R5, 0x200000, RZ, 0xc0, !PT ;  /* 0x0020000005ff7812 */ /* 0x000fe2000780c0ff */
[----:B--2---:R-:W-:-:S05]  /*4b850*/  FMUL R12, R99, UR47 ;  /* 0x0000002f630c7c20 */ /* 0x004fca0008400000 */
[----:B------:R-:W-:Y:S01]  /*4b860*/  F2FP.SATFINITE.E4M3.F32.PACK_AB_MERGE_C R15, RZ, R12, RZ ;  /* 0x0000000cff0f723e */ /* 0x000fe200048070ff */
[----:B---3--:R-:W-:-:S05]  /*4b870*/  FMUL R9, R98, UR47 ;  /* 0x0000002f62097c20 */ /* 0x008fca0008400000 */
        /* <DEDUP_REMOVED lines=13> */
.L_x_73:
[----:B------:R-:W-:Y:S05]  /*4b950*/  BSYNC B1 ;  /* 0x0000000000017941 */ /* 0x000fea0003800000 */
.L_x_72:
        /* <DEDUP_REMOVED lines=15> */
.L_x_75:
[----:B------:R-:W-:Y:S05]  /*4ba50*/  BSYNC B1 ;  /* 0x0000000000017941 */ /* 0x000fea0003800000 */
.L_x_74:
        /* <DEDUP_REMOVED lines=48> */
.L_x_77:
[----:B------:R-:W-:Y:S05]  /*4bd60*/  BSYNC B1 ;  /* 0x0000000000017941 */ /* 0x000fea0003800000 */
.L_x_76:
        /* <DEDUP_REMOVED lines=15> */
.L_x_79:
[----:B------:R-:W-:Y:S05]  /*4be60*/  BSYNC B1 ;  /* 0x0000000000017941 */ /* 0x000fea0003800000 */
.L_x_78:
        /* <DEDUP_REMOVED lines=48> */
.L_x_81:
[----:B------:R-:W-:Y:S05]  /*4c170*/  BSYNC B1 ;  /* 0x0000000000017941 */ /* 0x000fea0003800000 */
.L_x_80:
        /* <DEDUP_REMOVED lines=15> */
.L_x_83:
[----:B------:R-:W-:Y:S05]  /*4c270*/  BSYNC B1 ;  /* 0x0000000000017941 */ /* 0x000fea0003800000 */
.L_x_82:
        /* <DEDUP_REMOVED lines=48> */
.L_x_85:
[----:B------:R-:W-:Y:S05]  /*4c580*/  BSYNC B1 ;  /* 0x0000000000017941 */ /* 0x000fea0003800000 */
.L_x_84:
        /* <DEDUP_REMOVED lines=15> */
.L_x_87:
[----:B------:R-:W-:Y:S05]  /*4c680*/  BSYNC B1 ;  /* 0x0000000000017941 */ /* 0x000fea0003800000 */
.L_x_86:
        /* <DEDUP_REMOVED lines=548> */
[----:B------:R-:W-:Y:S02]  /*4e8d0*/  LOP3.LUT P4, RZ, R8, 0x2000000, RZ, 0xc0, !PT ;  /* 0x0200000008ff7812 */ /* 0x000fe4000788c0ff */
        /* <DEDUP_REMOVED lines=51> */
[----:B------:R-:W-:Y:S01]  /*4ec10*/  F2FP.SATFINITE.E4M3.F32.PACK_AB_MERGE_C R23, RZ, R12, RZ ;  /* 0x0000000cff17723e */ /* 0x000fe200048070ff */
[----:B------:R-:W-:Y:S02]  /*4ec20*/  @!P5 IMAD.MOV.U32 R12, RZ, RZ, R24 ;  /* 0x000000ffff0cd224 */ /* 0x000fe400078e0018 */
[----:B------:R-:W-:Y:S02]  /*4ec30*/  @!P5 IMAD.MOV.U32 R13, RZ, RZ, R31 ;  /* 0x000000ffff0dd224 */ /* 0x000fe400078e001f */
[----:B------:R-:W-:Y:S01]  /*4ec40*/  @!P5 IMAD.WIDE.U32 R12, R10, 0x180, R12 ;  /* 0x000001800a0cd825 */ /* 0x000fe200078e000c */
[----:B------:R1:W-:Y:S03]  /*4ec50*/  @!P1 STG.E.U8 desc[UR52][R18.64+0x78], R23 ;  /* 0x0000781712009986 */ /* 0x0003e6000c101134 */
[----:B------:R-:W-:Y:S01]  /*4ec60*/  @!P5 IMAD R9, R11, 0x180, RZ ;  /* 0x000001800b09d824 */ /* 0x000fe200078e02ff */
[----:B0-----:R-:W-:-:S04]  /*4ec70*/  @!P5 IADD3 R12, P1, R12, R14, RZ ;  /* 0x0000000e0c0cd210 */ /* 0x001fc80007f3e0ff */
[----:B------:R-:W-:Y:S01]  /*4ec80*/  @!P5 IADD3.X R13, R15, R13, R9, P1, !PT ;  /* 0x0000000d0f0dd210 */ /* 0x000fe20000ffe409 */
[----:B------:R-:W-:-:S05]  /*4ec90*/  FMUL R9, R102, UR47 ;  /* 0x0000002f66097c20 */ /* 0x000fca0008400000 */
[----:B------:R-:W-:Y:S01]  /*4eca0*/  F2FP.SATFINITE.E4M3.F32.PACK_AB_MERGE_C R27, RZ, R9, RZ ;  /* 0x00000009ff1b723e */ /* 0x000fe200048070ff */
[----:B----4-:R-:W-:-:S05]  /*4ecb0*/  FMUL R9, R101, UR47 ;  /* 0x0000002f65097c20 */ /* 0x010fca0008400000 */
[----:B-1----:R-:W-:Y:S01]  /*4ecc0*/  F2FP.SATFINITE.E4M3.F32.PACK_AB_MERGE_C R19, RZ, R9, RZ ;  /* 0x00000009ff13723e */ /* 0x002fe200048070ff */
[----:B-----5:R-:W-:Y:S01]  /*4ecd0*/  FMUL R9, R100, UR47 ;  /* 0x0000002f64097c20 */ /* 0x020fe20008400000 */
[----:B------:R0:W-:Y:S04]  /*4ece0*/  @!P0 STG.E.U8 desc[UR52][R20.64+0x79], R27 ;  /* 0x0000791b14008986 */ /* 0x0001e8000c101134 */
[----:B------:R-:W-:Y:S01]  /*4ecf0*/  F2FP.SATFINITE.E4M3.F32.PACK_AB_MERGE_C R23, RZ, R9, RZ ;  /* 0x00000009ff17723e */ /* 0x000fe200048070ff */
[----:B------:R0:W-:Y:S01]  /*4ed00*/  @!P6 STG.E.U8 desc[UR52][R16.64+0x60], R19 ;  /* 0x000060131000e986 */ /* 0x0001e2000c101134 */
[----:B------:R-:W-:-:S03]  /*4ed10*/  LOP3.LUT P6, RZ, R0, 0x40000, RZ, 0xc0, !PT ;  /* 0x0004000000ff7812 */ /* 0x000fc600078cc0ff */
        /* <DEDUP_REMOVED lines=10> */
[----:B0-----:R-:W-:Y:S06]  /*4edc0*/  @P5 BRA `(.L_x_89) ;  /* 0x00000000002c5947 */ /* 0x001fec0003800000 */
[----:B------:R-:W-:Y:S01]  /*4edd0*/  IMAD.MOV.U32 R12, RZ, RZ, R24 ;  /* 0x000000ffff0c7224 */ /* 0x000fe200078e0018 */
[----:B------:R-:W-:Y:S01]  /*4ede0*/  ULDC.64 UR12, c[0x0][0x5c0] ;  /* 0x00017000000c7ab9 */ /* 0x000fe20000000a00 */
[----:B------:R-:W-:Y:S02]  /*4edf0*/  IMAD.MOV.U32 R13, RZ, RZ, R31 ;  /* 0x000000ffff0d7224 */ /* 0x000fe400078e001f */
[----:B------:R-:W-:Y:S02]  /*4ee00*/  IMAD R17, R11, 0x180, RZ ;  /* 0x000001800b117824 */ /* 0x000fe400078e02ff */
[----:B------:R-:W-:-:S04]  /*4ee10*/  IMAD.WIDE.U32 R12, R10, 0x180, R12 ;  /* 0x000001800a0c7825 */ /* 0x000fc800078e000c */
[----:B------:R-:W-:Y:S02]  /*4ee20*/  IMAD.U32 R19, RZ, RZ, UR12 ;  /* 0x0000000cff137e24 */ /* 0x000fe4000f8e00ff */
[----:B------:R-:W-:Y:S02]  /*4ee30*/  IMAD.IADD R17, R13, 0x1, R17 ;  /* 0x000000010d117824 */ /* 0x000fe400078e0211 */
[----:B------:R-:W-:Y:S01]  /*4ee40*/  IMAD.U32 R14, RZ, RZ, UR13 ;  /* 0x0000000dff0e7e24 */ /* 0x000fe2000f8e00ff */
[----:B------:R-:W-:-:S04]  /*4ee50*/  IADD3 R12, P5, P6, R12, UR8, R19 ;  /* 0x000000080c0c7c10 */ /* 0x000fc8000febe013 */
[----:B------:R-:W-:-:S05]  /*4ee60*/  IADD3.X R13, R17, UR7, R14, P5, P6 ;  /* 0x00000007110d7c10 */ /* 0x000fca000afec40e */
[----:B------:R0:W-:Y:S04]  /*4ee70*/  STG.E.U8 desc[UR52][R12.64+0x60], R15 ;  /* 0x0000600f0c007986 */ /* 0x0001e8000c101134 */
.L_x_89:
[----:B------:R-:W-:Y:S05]  /*4ee80*/  BSYNC B1 ;  /* 0x0000000000017941 */ /* 0x000fea0003800000 */
.L_x_88:
[----:B------:R-:W-:Y:S01]  /*4ee90*/  LOP3.LUT P5, RZ, R0, 0x40000, RZ, 0xc0, !PT ;  /* 0x0004000000ff7812 */ /* 0x000fe200078ac0ff */
[----:B------:R-:W-:Y:S03]  /*4eea0*/  BSSY B1, `(.L_x_90) ;  /* 0x000000e000017945 */ /* 0x000fe60003800000 */
[----:B------:R-:W-:-:S13]  /*4eeb0*/  ISETP.LT.OR P5, PT, R30, 0x62, !P5 ;  /* 0x000000621e00780c */ /* 0x000fda0006fa1670 */
[----:B------:R-:W-:Y:S05]  /*4eec0*/  @P5 BRA `(.L_x_91) ;  /* 0x00000000002c5947 */ /* 0x000fea0003800000 */
[----:B0-----:R-:W-:Y:S01]  /*4eed0*/  IMAD.MOV.U32 R12, RZ, RZ, R24 ;  /* 0x000000ffff0c7224 */ /* 0x001fe200078e0018 */
        /* <DEDUP_REMOVED lines=10> */
.L_x_91:
[----:B------:R-:W-:Y:S05]  /*4ef80*/  BSYNC B1 ;  /* 0x0000000000017941 */ /* 0x000fea0003800000 */
.L_x_90:
[----:B------:R-:W2:Y:S04]  /*4ef90*/  LDL.LU R22, [R1+0x748] ;  /* 0x0007480001167983 */ /* 0x000ea80000300800 */
[----:B------:R-:W3:Y:S04]  /*4efa0*/  LDL.LU R19, [R1+0x74c] ;  /* 0x00074c0001137983 */ /* 0x000ee80000300800 */
[----:B------:R-:W4:Y:S04]  /*4efb0*/  LDL.LU R21, [R1+0x750] ;  /* 0x0007500001157983 */ /* 0x000f280000300800 */
[----:B------:R-:W5:Y:S01]  /*4efc0*/  LDL.LU R20, [R1+0x754] ;  /* 0x0007540001147983 */ /* 0x000f620000300800 */
[----:B------:R-:W-:Y:S01]  /*4efd0*/  ISETP.LT.OR P6, PT, R30, 0x69, !P4 ;  /* 0x000000691e00780c */ /* 0x000fe200067c1670 */
[----:B------:R-:W-:Y:S01]  /*4efe0*/  BSSY B1, `(.L_x_92) ;  /* 0x000002a000017945 */ /* 0x000fe20003800000 */
[----:B-1----:R-:W-:-:S11]  /*4eff0*/  P2R R9, PR, RZ, 0x1 ;  /* 0x00000001ff097803 */ /* 0x002fd60000000000 */
[----:B0-----:R-:W0:Y:S01]  /*4f000*/  @!P6 LDC.64 R12, c[0x0][0x5c0] ;  /* 0x00017000ff0ceb82 */ /* 0x001e220000000a00 */
        /* <DEDUP_REMOVED lines=14> */
[----:B------:R-:W-:Y:S01]  /*4f0f0*/  ISETP.NE.AND P0, PT, R9, RZ, PT ;  /* 0x000000ff0900720c */ /* 0x000fe20003f05270 */
[----:B--2---:R-:W-:-:S05]  /*4f100*/  FMUL R9, R22, UR47 ;  /* 0x0000002f16097c20 */ /* 0x004fca0008400000 */
[----:B------:R-:W-:Y:S01]  /*4f110*/  F2FP.SATFINITE.E4M3.F32.PACK_AB_MERGE_C R15, RZ, R9, RZ ;  /* 0x00000009ff0f723e */ /* 0x000fe200048070ff */
[----:B---3--:R-:W-:-:S04]  /*4f120*/  FMUL R9, R19, UR47 ;  /* 0x0000002f13097c20 */ /* 0x008fc80008400000 */
[----:B------:R0:W-:Y:S01]  /*4f130*/  @!P6 STG.E.U8 desc[UR52][R16.64+0x68], R15 ;  /* 0x0000680f1000e986 */ /* 0x0001e2000c101134 */
[----:B------:R-:W-:Y:S01]  /*4f140*/  F2FP.SATFINITE.E4M3.F32.PACK_AB_MERGE_C R19, RZ, R9, RZ ;  /* 0x00000009ff13723e */ /* 0x000fe200048070ff */
[----:B----4-:R-:W-:Y:S01]  /*4f150*/  FMUL R9, R21, UR47 ;  /* 0x0000002f15097c20 */ /* 0x010fe20008400000 */
[----:B------:R-:W-:Y:S01]  /*4f160*/  LOP3.LUT P6, RZ, R0, 0x40000, RZ, 0xc0, !PT ;  /* 0x0004000000ff7812 */ /* 0x000fe200078cc0ff */
[----:B-----5:R-:W-:Y:S02]  /*4f170*/  FMUL R14, R20, UR47 ;  /* 0x0000002f140e7c20 */ /* 0x020fe40008400000 */
[----:B------:R0:W-:Y:S01]  /*4f180*/  @!P5 STG.E.U8 desc[UR52][R12.64+0x69], R19 ;  /* 0x000069130c00d986 */ /* 0x0001e2000c101134 */
[----:B------:R-:W-:Y:S02]  /*4f190*/  ISETP.LT.OR P5, PT, R30, 0x69, !P6 ;  /* 0x000000691e00780c */ /* 0x000fe400077a1670 */
[----:B------:R-:W-:Y:S02]  /*4f1a0*/  F2FP.SATFINITE.E4M3.F32.PACK_AB_MERGE_C R21, RZ, R9, RZ ;  /* 0x00000009ff15723e */ /* 0x000fe400048070ff */
[----:B------:R-:W-:-:S09]  /*4f1b0*/  F2FP.SATFINITE.E4M3.F32.PACK_AB_MERGE_C R9, RZ, R14, RZ ;  /* 0x0000000eff09723e */ /* 0x000fd200048070ff */
[----:B0-----:R-:W-:Y:S05]  /*4f1c0*/  @P5 BRA `(.L_x_93) ;  /* 0x00000000002c5947 */ /* 0x001fea0003800000 */
[----:B------:R-:W-:Y:S01]  /*4f1d0*/  IMAD.MOV.U32 R12, RZ, RZ, R24 ;  /* 0x000000ffff0c7224 */ /* 0x000fe200078e0018 */
[----:B------:R-:W-:Y:S01]  /*4f1e0*/  ULDC.64 UR12, c[0x0][0x5c0] ;  /* 0x00017000000c7ab9 */ /* 0x000fe20000000a00 */
[----:B------:R-:W-:Y:S02]  /*4f1f0*/  IMAD.MOV.U32 R13, RZ, RZ, R31 ;  /* 0x000000ffff0d7224 */ /* 0x000fe400078e001f */
[----:B------:R-:W-:Y:S02]  /*4f200*/  IMAD R15, R11, 0x180, RZ ;  /* 0x000001800b0f7824 */ /* 0x000fe400078e02ff */
[----:B------:R-:W-:-:S04]  /*4f210*/  IMAD.WIDE.U32 R12, R10, 0x180, R12 ;  /* 0x000001800a0c7825 */ /* 0x000fc800078e000c */
[----:B------:R-:W-:Y:S02]  /*4f220*/  IMAD.U32 R17, RZ, RZ, UR12 ;  /* 0x0000000cff117e24 */ /* 0x000fe4000f8e00ff */
[----:B------:R-:W-:Y:S02]  /*4f230*/  IMAD.U32 R14, RZ, RZ, UR13 ;  /* 0x0000000dff0e7e24 */ /* 0x000fe4000f8e00ff */
[----:B------:R-:W-:Y:S01]  /*4f240*/  IMAD.IADD R15, R13, 0x1, R15 ;  /* 0x000000010d0f7824 */ /* 0x000fe200078e020f */
[----:B------:R-:W-:-:S04]  /*4f250*/  IADD3 R12, P5, P6, R12, UR8, R17 ;  /* 0x000000080c0c7c10 */ /* 0x000fc8000febe011 */
[----:B------:R-:W-:-:S05]  /*4f260*/  IADD3.X R13, R15, UR7, R14, P5, P6 ;  /* 0x000000070f0d7c10 */ /* 0x000fca000afec40e */
[----:B------:R0:W-:Y:S04]  /*4f270*/  STG.E.U8 desc[UR52][R12.64+0x68], R21 ;  /* 0x000068150c007986 */ /* 0x0001e8000c101134 */
.L_x_93:
[----:B------:R-:W-:Y:S05]  /*4f280*/  BSYNC B1 ;  /* 0x0000000000017941 */ /* 0x000fea0003800000 */
.L_x_92:
        /* <DEDUP_REMOVED lines=15> */
.L_x_95:
[----:B------:R-:W-:Y:S05]  /*4f380*/  BSYNC B1 ;  /* 0x0000000000017941 */ /* 0x000fea0003800000 */
.L_x_94:
[----:B------:R-:W2:Y:S04]  /*4f390*/  LDL.LU R22, [R1+0x758] ;  /* 0x0007580001167983 */ /* 0x000ea80000300800 */
[----:B------:R-:W3:Y:S04]  /*4f3a0*/  LDL.LU R19, [R1+0x75c] ;  /* 0x00075c0001137983 */ /* 0x000ee80000300800 */
[----:B0-----:R-:W4:Y:S04]  /*4f3b0*/  LDL.LU R21, [R1+0x760] ;  /* 0x0007600001157983 */ /* 0x001f280000300800 */
[----:B------:R-:W5:Y:S01]  /*4f3c0*/  LDL.LU R20, [R1+0x764] ;  /* 0x0007640001147983 */ /* 0x000f620000300800 */
[----:B------:R-:W-:Y:S01]  /*4f3d0*/  ISETP.LT.OR P6, PT, R30, 0x71, !P4 ;  /* 0x000000711e00780c */ /* 0x000fe200067c1670 */
[----:B------:R-:W-:Y:S01]  /*4f3e0*/  BSSY B1, `(.L_x_96) ;  /* 0x000002a000017945 */ /* 0x000fe20003800000 */
[----:B-1----:R-:W-:-:S11]  /*4f3f0*/  P2R R9, PR, RZ, 0x1 ;  /* 0x00000001ff097803 */ /* 0x002fd60000000000 */
[----:B------:R-:W0:Y:S01]  /*4f400*/  @!P6 LDC.64 R12, c[0x0][0x5c0] ;  /* 0x00017000ff0ceb82 */ /* 0x000e220000000a00 */
        /* <DEDUP_REMOVED lines=39> */
.L_x_97:
[----:B------:R-:W-:Y:S05]  /*4f680*/  BSYNC B1 ;  /* 0x0000000000017941 */ /* 0x000fea0003800000 */
.L_x_96:
        /* <DEDUP_REMOVED lines=15> */
.L_x_99:
[----:B------:R-:W-:Y:S05]  /*4f780*/  BSYNC B1 ;  /* 0x0000000000017941 */ /* 0x000fea0003800000 */
.L_x_98:
[----:B------:R-:W2:Y:S04]  /*4f790*/  LDL.LU R22, [R1+0x768] ;  /* 0x0007680001167983 */ /* 0x000ea80000300800 */
[----:B------:R-:W3:Y:S04]  /*4f7a0*/  LDL.LU R19, [R1+0x76c] ;  /* 0x00076c0001137983 */ /* 0x000ee80000300800 */
[----:B0-----:R-:W4:Y:S04]  /*4f7b0*/  LDL.LU R21, [R1+0x770] ;  /* 0x0007700001157983 */ /* 0x001f280000300800 */
[----:B------:R-:W5:Y:S01]  /*4f7c0*/  LDL.LU R20, [R1+0x774] ;  /* 0x0007740001147983 */ /* 0x000f620000300800 */
[----:B------:R-:W-:Y:S01]  /*4f7d0*/  ISETP.LT.OR P6, PT, R30, 0x79, !P4 ;  /* 0x000000791e00780c */ /* 0x000fe200067c1670 */
[----:B------:R-:W-:Y:S01]  /*4f7e0*/  BSSY B1, `(.L_x_100) ;  /* 0x000002a000017945 */ /* 0x000fe20003800000 */
[----:B------:R-:W-:-:S11]  /*4f7f0*/  P2R R18, PR, RZ, 0x1 ;  /* 0x00000001ff127803 */ /* 0x000fd60000000000 */
[----:B-1----:R-:W0:Y:S01]  /*4f800*/  @!P6 LDC.64 R12, c[0x0][0x5c0] ;  /* 0x00017000ff0ceb82 */ /* 0x002e220000000a00 */
        /* <DEDUP_REMOVED lines=39> */
.L_x_101:
[----:B------:R-:W-:Y:S05]  /*4fa80*/  BSYNC B1 ;  /* 0x0000000000017941 */ /* 0x000fea0003800000 */
.L_x_100:
        /* <DEDUP_REMOVED lines=15> */
.L_x_103:
[----:B------:R-:W-:Y:S05]  /*4fb80*/  BSYNC B1 ;  /* 0x0000000000017941 */ /* 0x000fea0003800000 */
.L_x_102:
[----:B------:R-:W-:Y:S01]  /*4fb90*/  LOP3.LUT R3, R3, 0xff7fffff, RZ, 0xc0, !PT ;  /* 0xff7fffff03037812 */ /* 0x000fe200078ec0ff */
[----:B------:R-:W2:Y:S03]  /*4fba0*/  LDL.LU R98, [R1+0x778] ;  /* 0x0007780001627983 */ /* 0x000ea60000300800 */
[----:B------:R-:W-:Y:S02]  /*4fbb0*/  @P4 LOP3.LUT R3, R3, 0x800000, RZ, 0xfc, !PT ;  /* 0x0080000003034812 */ /* 0x000fe400078efcff */
[----:B0-----:R-:W-:Y:S02]  /*4fbc0*/  P2R R9, PR, RZ, 0x8 ;  /* 0x00000008ff097803 */ /* 0x001fe40000000000 */
[----:B------:R-:W-:Y:S01]  /*4fbd0*/  LOP3.LUT R2, R2, 0xfffffbff, RZ, 0xc0, !PT ;  /* 0xfffffbff02027812 */ /* 0x000fe200078ec0ff */
[----:B------:R-:W-:Y:S01]  /*4fbe0*/  IMAD.U32 R66, RZ, RZ, UR8 ;  /* 0x00000008ff427e24 */ /* 0x000fe2000f8e00ff */
[----:B------:R-:W-:Y:S01]  /*4fbf0*/  LOP3.LUT P4, RZ, R0, 0x8000, RZ, 0xc0, !PT ;  /* 0x0000800000ff7812 */ /* 0x000fe2000788c0ff */
[----:B------:R-:W-:Y:S01]  /*4fc00*/  IMAD.U32 R67, RZ, RZ, UR7 ;  /* 0x00000007ff437e24 */ /* 0x000fe2000f8e00ff */
[----:B------:R-:W3:Y:S02]  /*4fc10*/  LDL.LU R99, [R1+0x77c] ;  /* 0x00077c0001637983 */ /* 0x000ee40000300800 */
[----:B------:R-:W-:-:S02]  /*4fc20*/  ISETP.LT.OR P3, PT, R30, 0x81, !P4 ;  /* 0x000000811e00780c */ /* 0x000fc40006761670 */
[----:B------:R-:W-:Y:S01]  /*4fc30*/  LOP3.LUT R0, R0, 0x7fffffff, RZ, 0xc0, !PT ;  /* 0x7fffffff00007812 */ /* 0x000fe200078ec0ff */
[----:B------:R-:W-:Y:S01]  /*4fc40*/  IMAD.U32 R68, RZ, RZ, UR8 ;  /* 0x00000008ff447e24 */ /* 0x000fe2000f8e00ff */
[----:B------:R-:W-:Y:S01]  /*4fc50*/  LOP3.LUT R3, R3, 0xffdfffff, RZ, 0xc0, !PT ;  /* 0xffdfffff03037812 */ /* 0x000fe200078ec0ff */
[----:B------:R-:W-:Y:S01]  /*4fc60*/  IMAD.U32 R69, RZ, RZ, UR7 ;  /* 0x00000007ff457e24 */ /* 0x000fe2000f8e00ff */
[----:B------:R-:W4:Y:S07]  /*4fc70*/  LDL.LU R102, [R1+0x780] ;  /* 0x0007800001667983 */ /* 0x000f2e0000300800 */
[----:B-1----:R-:W0:Y:S01]  /*4fc80*/  @!P3 LDC.64 R12, c[0x0][0x5c0] ;  /* 0x00017000ff0cbb82 */ /* 0x002e220000000a00 */
        /* <DEDUP_REMOVED lines=16> */
[----:B------:R-:W-:-:S02]  /*4fd90*/  IMAD.U32 R77, RZ, RZ, UR7 ;  /* 0x00000007ff4d7e24 */ /* 0x000fc4000f8e00ff */
[----:B------:R-:W-:Y:S01]  /*4fda0*/  IMAD.U32 R78, RZ, RZ, UR8 ;  /* 0x00000008ff4e7e24 */ /* 0x000fe2000f8e00ff */
[----:B------:R-:W-:Y:S01]  /*4fdb0*/  @P1 LOP3.LUT R3, R3, 0x400000, RZ, 0xfc, !PT ;  /* 0x0040000003031812 */ /* 0x000fe200078efcff */
[----:B------:R-:W-:Y:S02]  /*4fdc0*/  IMAD.U32 R79, RZ, RZ, UR7 ;  /* 0x00000007ff4f7e24 */ /* 0x000fe4000f8e00ff */
        /* <DEDUP_REMOVED lines=25> */
[----:B------:R-:W-:-:S02]  /*4ff60*/  IMAD.U32 R96, RZ, RZ, UR8 ;  /* 0x00000008ff607e24 */ /* 0x000fc4000f8e00ff */
[----:B------:R-:W-:-:S08]  /*4ff70*/  IMAD.U32 R97, RZ, RZ, UR7 ;  /* 0x00000007ff617e24 */ /* 0x000fd0000f8e00ff */
        /* <DEDUP_REMOVED lines=33> */
[----:B------:R-:W-:Y:S01]  /*50190*/  ISETP.NE.AND P3, PT, R9, RZ, PT ;  /* 0x000000ff0900720c */ /* 0x000fe20003f65270 */
[----:B--2---:R-:W-:Y:S02]  /*501a0*/  FMUL R9, R98, UR47 ;  /* 0x0000002f62097c20 */ /* 0x004fe40008400000 */
[----:B------:R-:W2:Y:S01]  /*501b0*/  LDL.LU R98, [R1+0x78c] ;  /* 0x00078c0001627983 */ /* 0x000ea20000300800 */
[----:B0-----:R-:W-:-:S03]  /*501c0*/  @!P4 IADD3 R36, P5, P6, R24, UR8, R12 ;  /* 0x000000081824cc10 */ /* 0x001fc6000febe00c */
[----:B------:R-:W2:Y:S01]  /*501d0*/  LDL.LU R103, [R1+0x790] ;  /* 0x0007900001677983 */ /* 0x000ea20000300800 */
        /* <DEDUP_REMOVED lines=185> */
[----:B------:R4:W-:Y:S02]  /*50d70*/  @!P6 STG.E.U8 desc[UR52][R12.64+0x81], R9 ;  /* 0x000081090c00e986 */ /* 0x0009e4000c101134 */
[----:B----4-:R-:W-:Y:S02]  /*50d80*/  FMUL R9, R102, UR47 ;  /* 0x0000002f66097c20 */ /* 0x010fe40008400000 */
[----:B------:R-:W4:Y:S01]  /*50d90*/  LDL.LU R102, [R1+0x798] ;  /* 0x0007980001667983 */ /* 0x000f220000300800 */
[----:B------:R-:W-:Y:S02]  /*50da0*/  ISETP.LT.OR P6, PT, R30, 0x89, !P0 ;  /* 0x000000891e00780c */ /* 0x000fe400047c1670 */
[----:B------:R-:W-:-:S11]  /*50db0*/  F2FP.SATFINITE.E4M3.F32.PACK_AB_MERGE_C R9, RZ, R9, RZ ;  /* 0x00000009ff09723e */ /* 0x000fd600048070ff */
[----:B------:R-:W0:Y:S01]  /*50dc0*/  @!P6 LDC.64 R12, c[0x0][0x5c0] ;  /* 0x00017000ff0ceb82 */ /* 0x000e220000000a00 */
[----:B------:R5:W-:Y:S02]  /*50dd0*/  @!P5 STG.E.U8 desc[UR52][R16.64+0x80], R9 ;  /* 0x000080091000d986 */ /* 0x000be4000c101134 */
[----:B-----5:R-:W-:Y:S02]  /*50de0*/  FMUL R9, R101, UR47 ;  /* 0x0000002f65097c20 */ /* 0x020fe40008400000 */
[----:B------:R-:W5:Y:S03]  /*50df0*/  LDL.LU R101, [R1+0x79c] ;  /* 0x00079c0001657983 */ /* 0x000f660000300800 */
        /* <DEDUP_REMOVED lines=25> */
[----:B---3--:R-:W-:Y:S02]  /*50f90*/  FMUL R9, R99, UR47 ;  /* 0x0000002f63097c20 */ /* 0x008fe40008400000 */
[----:B------:R-:W3:Y:S03]  /*50fa0*/  LDL.LU R99, [R1+0x7a8] ;  /* 0x0007a80001637983 */ /* 0x000ee60000300800 */
[----:B------:R-:W-:Y:S01]  /*50fb0*/  F2FP.SATFINITE.E4M3.F32.PACK_AB_MERGE_C R9, RZ, R9, RZ ;  /* 0x00000009ff09723e */ /* 0x000fe200048070ff */
[----:B------:R-:W3:Y:S04]  /*50fc0*/  LDL.LU R103, [R1+0x7ac] ;  /* 0x0007ac0001677983 */ /* 0x000ee80000300800 */
[----:B------:R4:W-:Y:S02]  /*50fd0*/  @!P4 STG.E.U8 desc[UR52][R18.64+0x89], R9 ;  /* 0x000089091200c986 */ /* 0x0009e4000c101134 */
[----:B----4-:R-:W-:-:S05]  /*50fe0*/  FMUL R9, R102, UR47 ;  /* 0x0000002f66097c20 */ /* 0x010fca0008400000 */
[----:B------:R-:W-:-:S05]  /*50ff0*/  F2FP.SATFINITE.E4M3.F32.PACK_AB_MERGE_C R9, RZ, R9, RZ ;  /* 0x00000009ff09723e */ /* 0x000fca00048070ff */
[----:B------:R0:W-:Y:S01]  /*51000*/  @!P6 STG.E.U8 desc[UR52][R12.64+0x90], R9 ;  /* 0x000090090c00e986 */ /* 0x0001e2000c101134 */
[----:B------:R-:W-:-:S13]  /*51010*/  ISETP.LT.OR P6, PT, R30, 0x92, !P0 ;  /* 0x000000921e00780c */ /* 0x000fda00047c1670 */
[----:B0-----:R-:W0:Y:S01]  /*51020*/  @!P6 LDC.64 R12, c[0x0][0x5c0] ;  /* 0x00017000ff0ceb82 */ /* 0x001e220000000a00 */
[----:B-----5:R-:W-:Y:S02]  /*51030*/  FMUL R9, R101, UR47 ;  /* 0x0000002f65097c20 */ /* 0x020fe40008400000 */
[----:B------:R-:W4:Y:S03]  /*51040*/  LDL.LU R101, [R1+0x7b0] ;  /* 0x0007b00001657983 */ /* 0x000f260000300800 */
[----:B------:R-:W-:Y:S02]  /*51050*/  F2FP.SATFINITE.E4M3.F32.PACK_AB_MERGE_C R9, RZ, R9, RZ ;  /* 0x00000009ff09723e */ /* 0x000fe400048070ff */
[----:B0-----:R-:W-:-:S05]  /*51060*/  @!P6 IADD3 R12, P1, R24, R12, RZ ;  /* 0x0000000c180ce210 */ /* 0x001fca0007f3e0ff */
[----:B------:R-:W-:-:S05]  /*51070*/  @!P6 IMAD.X R13, R31, 0x1, R13, P1 ;  /* 0x000000011f0de824 */ /* 0x000fca00008e060d */
[----:B------:R0:W-:Y:S02]  /*51080*/  @!P6 STG.E.U8 desc[UR52][R12.64+0x91], R9 ;  /* 0x000091090c00e986 */ /* 0x0001e4000c101134 */
[----:B0-----:R-:W-:-:S05]  /*51090*/  FMUL R9, R100, UR47 ;  /* 0x0000002f64097c20 */ /* 0x001fca0008400000 */
[----:B------:R-:W-:-:S05]  /*510a0*/  F2FP.SATFINITE.E4M3.F32.PACK_AB_MERGE_C R9, RZ, R9, RZ ;  /* 0x00000009ff09723e */ /* 0x000fca00048070ff */
[----:B------:R2:W-:Y:S02]  /*510b0*/  @!P5 STG.E.U8 desc[UR52][R32.64+0x90], R9 ;  /* 0x000090092000d986 */ /* 0x0005e4000c101134 */
[----:B--2---:R-:W-:Y:S02]  /*510c0*/  FMUL R9, R98, UR47 ;  /* 0x0000002f62097c20 */ /* 0x004fe40008400000 */
[----:B------:R-:W2:Y:S01]  /*510d0*/  LDL.LU R98, [R1+0x7b4] ;  /* 0x0007b40001627983 */ /* 0x000ea20000300800 */
[----:B------:R-:W-:Y:S02]  /*510e0*/  ISETP.LT.OR P6, PT, R30, 0x99, !P0 ;  /* 0x000000991e00780c */ /* 0x000fe400047c1670 */
[C---:B------:R-:W-:Y:S01]  /*510f0*/  LOP3.LUT P2, RZ, R2.reuse, 0x10, RZ, 0xc0, !PT ;  /* 0x0000001002ff7812 */ /* 0x040fe2000784c0ff */
[----:B------:R-:W5:Y:S01]  /*51100*/  LDL.LU R102, [R1+0x7b8] ;  /* 0x0007b80001667983 */ /* 0x000f620000300800 */
[----:B------:R-:W-:Y:S02]  /*51110*/  LOP3.LUT P3, RZ, R2, 0x80, RZ, 0xc0, !PT ;  /* 0x0000008002ff7812 */ /* 0x000fe4000786c0ff */
[----:B------:R-:W-:Y:S01]  /*51120*/  F2FP.SATFINITE.E4M3.F32.PACK_AB_MERGE_C R9, RZ, R9, RZ ;  /* 0x00000009ff09723e */ /* 0x000fe200048070ff */
[----:B------:R-:W5:Y:S06]  /*51130*/  LDL.LU R100, [R1+0x7bc] ;  /* 0x0007bc0001647983 */ /* 0x000f6c0000300800 */
[----:B------:R-:W0:Y:S01]  /*51140*/  @!P6 LDC.64 R12, c[0x0][0x5c0] ;  /* 0x00017000ff0ceb82 */ /* 0x000e220000000a00 */
[----:B------:R-:W-:Y:S01]  /*51150*/  LOP3.LUT R8, R8, 0xfffffffe, RZ, 0xc0, !PT ;  /* 0xfffffffe08087812 */ /* 0x000fe200078ec0ff */
[----:B------:R3:W-:Y:S03]  /*51160*/  @!P2 STG.E.U8 desc[UR52][R26.64+0x91], R9 ;  /* 0x000091091a00a986 */ /* 0x0007e6000c101134 */
[----:B------:R-:W-:-:S02]  /*51170*/  @P3 LOP3.LUT R8, R8, 0x1, RZ, 0xfc, !PT ;  /* 0x0000000108083812 */ /* 0x000fc400078efcff */
[----:B0-----:R-:W-:-:S05]  /*51180*/  @!P6 IADD3 R12, P3, R24, R12, RZ ;  /* 0x0000000c180ce210 */ /* 0x001fca0007f7e0ff */
[----:B------:R-:W-:Y:S01]  /*51190*/  @!P6 IMAD.X R13, R31, 0x1, R13, P3 ;  /* 0x000000011f0de824 */ /* 0x000fe200018e060d */
[----:B------:R-:W-:Y:S01]  /*511a0*/  LOP3.LUT P3, RZ, R8, 0x1, RZ, 0xc0, !PT ;  /* 0x0000000108ff7812 */ /* 0x000fe2000786c0ff */
[----:B---3--:R-:W-:Y:S02]  /*511b0*/  FMUL R9, R99, UR47 ;  /* 0x0000002f63097c20 */ /* 0x008fe40008400000 */
[----:B------:R-:W3:Y:S03]  /*511c0*/  LDL.LU R99, [R1+0x7c0] ;  /* 0x0007c00001637983 */ /* 0x000ee60000300800 */
        /* <DEDUP_REMOVED lines=9> */
[----:B----4-:R-:W-:Y:S02]  /*51260*/  FMUL R9, R101, UR47 ;  /* 0x0000002f65097c20 */ /* 0x010fe40008400000 */
[----:B------:R-:W4:Y:S03]  /*51270*/  LDL.LU R101, [R1+0x7c4] ;  /* 0x0007c40001657983 */ /* 0x000f260000300800 */
[----:B------:R-:W-:-:S05]  /*51280*/  F2FP.SATFINITE.E4M3.F32.PACK_AB_MERGE_C R9, RZ, R9, RZ ;  /* 0x00000009ff09723e */ /* 0x000fca00048070ff */
[----:B------:R2:W-:Y:S02]  /*51290*/  @!P3 STG.E.U8 desc[UR52][R40.64+0x98], R9 ;  /* 0x000098092800b986 */ /* 0x0005e4000c101134 */
[----:B--2---:R-:W-:Y:S02]  /*512a0*/  FMUL R9, R98, UR47 ;  /* 0x0000002f62097c20 */ /* 0x004fe40008400000 */
[----:B------:R-:W2:Y:S01]  /*512b0*/  LDL.LU R98, [R1+0x7c8] ;  /* 0x0007c80001627983 */ /* 0x000ea20000300800 */
[----:B------:R-:W-:Y:S02]  /*512c0*/  LOP3.LUT P2, RZ, R0, 0x4000, RZ, 0xc0, !PT ;  /* 0x0000400000ff7812 */ /* 0x000fe4000784c0ff */
[C---:B------:R-:W-:Y:S02]  /*512d0*/  LOP3.LUT P4, RZ, R2.reuse, 0x8, RZ, 0xc0, !PT ;  /* 0x0000000802ff7812 */ /* 0x040fe4000788c0ff */
[----:B------:R-:W-:Y:S02]  /*512e0*/  F2FP.SATFINITE.E4M3.F32.PACK_AB_MERGE_C R9, RZ, R9, RZ ;  /* 0x00000009ff09723e */ /* 0x000fe400048070ff */
[----:B------:R-:W-:-:S07]  /*512f0*/  LOP3.LUT P1, RZ, R2, 0x4, RZ, 0xc0, !PT ;  /* 0x0000000402ff7812 */ /* 0x000fce000782c0ff */
[----:B------:R-:W0:Y:S02]  /*51300*/  @!P2 LDC.64 R12, c[0x0][0x5c0] ;  /* 0x00017000ff0cab82 */ /* 0x000e240000000a00 */
[----:B------:R5:W-:Y:S01]  /*51310*/  @!P4 STG.E.U8 desc[UR52][R36.64+0x99], R9 ;  /* 0x000099092400c986 */ /* 0x000be2000c101134 */
[C---:B------:R-:W-:Y:S02]  /*51320*/  LOP3.LUT P0, RZ, R2.reuse, 0x1, RZ, 0xc0, !PT ;  /* 0x0000000102ff7812 */ /* 0x040fe4000780c0ff */
[----:B------:R-:W-:Y:S01]  /*51330*/  LOP3.LUT P5, RZ, R2, 0x2, RZ, 0xc0, !PT ;  /* 0x0000000202ff7812 */ /* 0x000fe200078ac0ff */
[----:B-----5:R-:W-:-:S05]  /*51340*/  FMUL R9, R102, UR47 ;  /* 0x0000002f66097c20 */ /* 0x020fca0008400000 */
[----:B------:R-:W-:-:S05]  /*51350*/  F2FP.SATFINITE.E4M3.F32.PACK_AB_MERGE_C R9, RZ, R9, RZ ;  /* 0x00000009ff09723e */ /* 0x000fca00048070ff */
[----:B------:R1:W-:Y:S01]  /*51360*/  @!P1 STG.E.U8 desc[UR52][R28.64+0x80], R9 ;  /* 0x000080091c009986 */ /* 0x0003e2000c101134 */
[----:B------:R-:W-:Y:S01]  /*51370*/  LOP3.LUT R3, R3, 0x7fffffff, RZ, 0xc0, !PT ;  /* 0x7fffffff03037812 */ /* 0x000fe200078ec0ff */
[----:B-1----:R-:W-:-:S03]  /*51380*/  FMUL R9, R100, UR47 ;  /* 0x0000002f64097c20 */ /* 0x002fc60008400000 */
[----:B------:R-:W-:Y:S01]  /*51390*/  @P0 LOP3.LUT R3, R3, 0x80000000, RZ, 0xfc, !PT ;  /* 0x8000000003030812 */ /* 0x000fe200078efcff */
[----:B------:R-:W5:Y:S01]  /*513a0*/  LDL.LU R100, [R1+0x7cc] ;  /* 0x0007cc0001647983 */ /* 0x000f620000300800 */
[----:B------:R-:W-:Y:S02]  /*513b0*/  F2FP.SATFINITE.E4M3.F32.PACK_AB_MERGE_C R9, RZ, R9, RZ ;  /* 0x00000009ff09723e */ /* 0x000fe400048070ff */
[----:B------:R-:W-:Y:S02]  /*513c0*/  LOP3.LUT P0, RZ, R0, 0x2000, RZ, 0xc0, !PT ;  /* 0x0000200000ff7812 */ /* 0x000fe4000780c0ff */
[----:B0-----:R-:W-:Y:S01]  /*513d0*/  @!P2 IADD3 R12, P6, R66, R12, RZ ;  /* 0x0000000c420ca210 */ /* 0x001fe20007fde0ff */
[----:B------:R3:W-:Y:S04]  /*513e0*/  @!P5 STG.E.U8 desc[UR52][R22.64+0x81], R9 ;  /* 0x000081091600d986 */ /* 0x0007e8000c101134 */
[----:B------:R-:W-:-:S02]  /*513f0*/  @!P2 IMAD.X R13, R67, 0x1, R13, P6 ;  /* 0x00000001430da824 */ /* 0x000fc400030e060d */
[----:B---3--:R-:W-:Y:S02]  /*51400*/  FMUL R9, R99, UR47 ;  /* 0x0000002f63097c20 */ /* 0x008fe40008400000 */
[----:B------:R-:W3:Y:S03]  /*51410*/  LDL.LU R99, [R1+0x7d0] ;  /* 0x0007d00001637983 */ /* 0x000ee60000300800 */
[----:B------:R-:W-:Y:S01]  /*51420*/  F2FP.SATFINITE.E4M3.F32.PACK_AB_MERGE_C R9, RZ, R9, RZ ;  /* 0x00000009ff09723e */ /* 0x000fe200048070ff */
[----:B------:R-:W3:Y:S04]  /*51430*/  LDL.LU R102, [R1+0x7d4] ;  /* 0x0007d40001667983 */ /* 0x000ee80000300800 */
[----:B------:R0:W-:Y:S02]  /*51440*/  @!P2 STG.E.U8 desc[UR52][R12.64+0x80], R9 ;  /* 0x000080090c00a986 */ /* 0x0001e4000c101134 */
[----:B0-----:R-:W0:Y:S02]  /*51450*/  @!P0 LDC.64 R12, c[0x0][0x5c0] ;  /* 0x00017000ff0c8b82 */ /* 0x001e240000000a00 */
[----:B0-----:R-:W-:-:S05]  /*51460*/  @!P0 IADD3 R12, P6, R68, R12, RZ ;  /* 0x0000000c440c8210 */ /* 0x001fca0007fde0ff */
[----:B------:R-:W-:Y:S01]  /*51470*/  @!P0 IMAD.X R13, R69, 0x1, R13, P6 ;  /* 0x00000001450d8824 */ /* 0x000fe200030e060d */
[----:B------:R-:W-:Y:S01]  /*51480*/  LOP3.LUT P6, RZ, R0, 0x2000, RZ, 0xc0, !PT ;  /* 0x0000200000ff7812 */ /* 0x000fe200078cc0ff */
[----:B----4-:R-:W-:Y:S02]  /*51490*/  FMUL R9, R101, UR47 ;  /* 0x0000002f65097c20 */ /* 0x010fe40008400000 */
[----:B------:R-:W4:Y:S03]  /*514a0*/  LDL.LU R101, [R1+0x7d8] ;  /* 0x0007d80001657983 */ /* 0x000f260000300800 */
[----:B------:R-:W-:-:S07]  /*514b0*/  F2FP.SATFINITE.E4M3.F32.PACK_AB_MERGE_C R9, RZ, R9, RZ ;  /* 0x00000009ff09723e */ /* 0x000fce00048070ff */
[----:B------:R2:W-:Y:S02]  /*514c0*/  @!P6 STG.E.U8 desc[UR52][R12.64+0x81], R9 ;  /* 0x000081090c00e986 */ /* 0x0005e4000c101134 */
[----:B--2---:R-:W-:Y:S02]  /*514d0*/  FMUL R9, R98, UR47 ;  /* 0x0000002f62097c20 */ /* 0x004fe40008400000 */
[----:B------:R-:W2:Y:S01]  /*514e0*/  LDL.LU R98, [R1+0x7dc] ;  /* 0x0007dc0001627983 */ /* 0x000ea20000300800 */
        /* <DEDUP_REMOVED lines=8> */
[----:B------:R5:W-:Y:S02]  /*51570*/  @!P0 STG.E.U8 desc[UR52][R38.64+0x88], R9 ;  /* 0x0000880926008986 */ /* 0x000be4000c101134 */
[----:B-----5:R-:W-:Y:S02]  /*51580*/  FMUL R9, R100, UR47 ;  /* 0x0000002f64097c20 */ /* 0x020fe40008400000 */
[----:B------:R-:W5:Y:S03]  /*51590*/  LDL.LU R100, [R1+0x7e0] ;  /* 0x0007e00001647983 */ /* 0x000f660000300800 */
[----:B------:R-:W-:Y:S02]  /*515a0*/  F2FP.SATFINITE.E4M3.F32.PACK_AB_MERGE_C R9, RZ, R9, RZ ;  /* 0x00000009ff09723e */ /* 0x000fe400048070ff */
[----:B0-----:R-:W-:-:S03]  /*515b0*/  @!P4 IADD3 R12, P6, R70, R12, RZ ;  /* 0x0000000c460cc210 */ /* 0x001fc60007fde0ff */
[----:B------:R3:W-:Y:S02]  /*515c0*/  @!P3 STG.E.U8 desc[UR52][R34.64+0x89], R9 ;  /* 0x000089092200b986 */ /* 0x0007e4000c101134 */
[----:B------:R-:W-:Y:S02]  /*515d0*/  @!P4 IMAD.X R13, R71, 0x1, R13, P6 ;  /* 0x00000001470dc824 */ /* 0x000fe400030e060d */
[----:B---3--:R-:W-:Y:S02]  /*515e0*/  FMUL R9, R99, UR47 ;  /* 0x0000002f63097c20 */ /* 0x008fe40008400000 */
[----:B------:R-:W3:Y:S03]  /*515f0*/  LDL.LU R99, [R1+0x7e4] ;  /* 0x0007e40001637983 */ /* 0x000ee60000300800 */
[----:B------:R-:W-:Y:S01]  /*51600*/  F2FP.SATFINITE.E4M3.F32.PACK_AB_MERGE_C R9, RZ, R9, RZ ;  /* 0x00000009ff09723e */ /* 0x000fe200048070ff */
[----:B------:R-:W3:Y:S04]  /*51610*/  LDL.LU R103, [R1+0x7e8] ;  /* 0x0007e80001677983 */ /* 0x000ee80000300800 */
[----:B------:R0:W-:Y:S02]  /*51620*/  @!P4 STG.E.U8 desc[UR52][R12.64+0x88], R9 ;  /* 0x000088090c00c986 */ /* 0x0001e4000c101134 */
[----:B0-----:R-:W-:-:S02]  /*51630*/  FMUL R9, R102, UR47 ;  /* 0x0000002f66097c20 */ /* 0x001fc40008400000 */
[----:B------:R-:W3:Y:S01]  /*51640*/  LDL.LU R102, [R1+0x7ec] ;  /* 0x0007ec0001667983 */ /* 0x000ee20000300800 */
[----:B----4-:R-:W-:-:S05]  /*51650*/  FMUL R14, R101, UR47 ;  /* 0x0000002f650e7c20 */ /* 0x010fca0008400000 */
[----:B------:R-:W-:Y:S01]  /*51660*/  F2FP.SATFINITE.E4M3.F32.PACK_AB_MERGE_C R15, RZ, R14, RZ ;  /* 0x0000000eff0f723e */ /* 0x000fe200048070ff */
[----:B--2---:R-:W-:Y:S02]  /*51670*/  FMUL R14, R98, UR47 ;  /* 0x0000002f620e7c20 */ /* 0x004fe40008400000 */
[----:B------:R-:W2:Y:S01]  /*51680*/  LDL.LU R98, [R1+0x7f0] ;  /* 0x0007f00001627983 */ /* 0x000ea20000300800 */
[C---:B------:R-:W-:Y:S02]  /*51690*/  LOP3.LUT P1, RZ, R0.reuse, 0x400, RZ, 0xc0, !PT ;  /* 0x0000040000ff7812 */ /* 0x040fe4000782c0ff */
[----:B------:R-:W-:Y:S01]  /*516a0*/  LOP3.LUT P2, RZ, R0, 0x200, RZ, 0xc0, !PT ;  /* 0x0000020000ff7812 */ /* 0x000fe2000784c0ff */
[----:B------:R-:W4:Y:S10]  /*516b0*/  LDL.LU R101, [R1+0x7f4] ;  /* 0x0007f40001657983 */ /* 0x000f340000300800 */
[----:B------:R-:W0:Y:S01]  /*516c0*/  @!P1 LDC.64 R12, c[0x0][0x5c0] ;  /* 0x00017000ff0c9b82 */ /* 0x000e220000000a00 */
[----:B------:R-:W-:-:S02]  /*516d0*/  F2FP.SATFINITE.E4M3.F32.PACK_AB_MERGE_C R9, RZ, R9, RZ ;  /* 0x00000009ff09723e */ /* 0x000fc400048070ff */
[----:B0-----:R-:W-:-:S05]  /*516e0*/  @!P1 IADD3 R12, P6, R72, R12, RZ ;  /* 0x0000000c480c9210 */ /* 0x001fca0007fde0ff */
[----:B------:R-:W-:Y:S01]  /*516f0*/  @!P1 IMAD.X R13, R73, 0x1, R13, P6 ;  /* 0x00000001490d9824 */ /* 0x000fe200030e060d */
[----:B------:R-:W-:Y:S02]  /*51700*/  LOP3.LUT P6, RZ, R0, 0x400, RZ, 0xc0, !PT ;  /* 0x0000040000ff7812 */ /* 0x000fe400078cc0ff */
[----:B------:R-:W-:-:S11]  /*51710*/  LOP3.LUT P1, RZ, R3, 0x40000000, RZ, 0xc0, !PT ;  /* 0x4000000003ff7812 */ /* 0x000fd6000782c0ff */
[----:B------:R0:W-:Y:S01]  /*51720*/  @!P6 STG.E.U8 desc[UR52][R12.64+0x89], R9 ;  /* 0x000089090c00e986 */ /* 0x0001e2000c101134 */
[----:B------:R-:W-:Y:S01]  /*51730*/  F2FP.SATFINITE.E4M3.F32.PACK_AB_MERGE_C R17, RZ, R14, RZ ;  /* 0x0000000eff11723e */ /* 0x000fe200048070ff */
[----:B0-----:R-:W0:Y:S01]  /*51740*/  @!P2 LDC.64 R12, c[0x0][0x5c0] ;  /* 0x00017000ff0cab82 */ /* 0x001e220000000a00 */
[----:B-----5:R-:W-:Y:S02]  /*51750*/  FMUL R14, R100, UR47 ;  /* 0x0000002f640e7c20 */ /* 0x020fe40008400000 */
[----:B------:R-:W5:Y:S01]  /*51760*/  LDL.LU R100, [R1+0x7f8] ;  /* 0x0007f80001647983 */ /* 0x000f620000300800 */
[----:B------:R-:W-:-:S03]  /*51770*/  LOP3.LUT P5, RZ, R0, 0x20000000, RZ, 0xc0, !PT ;  /* 0x2000000000ff7812 */ /* 0x000fc600078ac0ff */
[----:B------:R1:W-:Y:S01]  /*51780*/  @!P1 STG.E.U8 desc[UR52][R44.64+0x90], R15 ;  /* 0x0000900f2c009986 */ /* 0x0003e2000c101134 */
[----:B------:R-:W-:-:S09]  /*51790*/  F2FP.SATFINITE.E4M3.F32.PACK_AB_MERGE_C R19, RZ, R14, RZ ;  /* 0x0000000eff13723e */ /* 0x000fd200048070ff */
[----:B------:R1:W-:Y:S01]  /*517a0*/  @!P5 STG.E.U8 desc[UR52][R42.64+0x91], R17 ;  /* 0x000091112a00d986 */ /* 0x0003e2000c101134 */
[----:B0-----:R-:W-:-:S05]  /*517b0*/  @!P2 IADD3 R12, P6, R74, R12, RZ ;  /* 0x0000000c4a0ca210 */ /* 0x001fca0007fde0ff */
[----:B------:R-:W-:-:S05]  /*517c0*/  @!P2 IMAD.X R13, R75, 0x1, R13, P6 ;  /* 0x000000014b0da824 */ /* 0x000fca00030e060d */
[----:B------:R0:W-:Y:S01]  /*517d0*/  @!P2 STG.E.U8 desc[UR52][R12.64+0x90], R19 ;  /* 0x000090130c00a986 */ /* 0x0001e2000c101134 */
[----:B---3--:R-:W-:-:S03]  /*517e0*/  FMUL R9, R99, UR47 ;  /* 0x0000002f63097c20 */ /* 0x008fc60008400000 */
[----:B------:R-:W3:Y:S02]  /*517f0*/  LDL.LU R99, [R1+0x7fc] ;  /* 0x0007fc0001637983 */ /* 0x000ee40000300800 */
[----:B-1----:R-:W-:Y:S01]  /*51800*/  F2FP.SATFINITE.E4M3.F32.PACK_AB_MERGE_C R15, RZ, R9, RZ ;  /* 0x00000009ff0f723e */ /* 0x002fe200048070ff */
[----:B------:R-:W-:-:S05]  /*51810*/  FMUL R9, R103, UR47 ;  /* 0x0000002f67097c20 */ /* 0x000fca0008400000 */
[----:B------:R-:W-:Y:S01]  /*51820*/  F2FP.SATFINITE.E4M3.F32.PACK_AB_MERGE_C R17, RZ, R9, RZ ;  /* 0x00000009ff11723e */ /* 0x000fe200048070ff */
[----:B------:R-:W-:Y:S02]  /*51830*/  FMUL R9, R102, UR47 ;  /* 0x0000002f66097c20 */ /* 0x000fe40008400000 */
[----:B------:R-:W3:Y:S03]  /*51840*/  LDL.LU R102, [R1+0x800] ;  /* 0x0008000001667983 */ /* 0x000ee60000300800 */
[----:B0-----:R-:W-:Y:S01]  /*51850*/  F2FP.SATFINITE.E4M3.F32.PACK_AB_MERGE_C R19, RZ, R9, RZ ;  /* 0x00000009ff13723e */ /* 0x001fe200048070ff */
[----:B--2---:R-:W-:Y:S02]  /*51860*/  FMUL R9, R98, UR47 ;  /* 0x0000002f62097c20 */ /* 0x004fe40008400000 */
[----:B------:R-:W2:Y:S01]  /*51870*/  LDL.LU R98, [R1+0x804] ;  /* 0x0008040001627983 */ /* 0x000ea20000300800 */
[----:B------:R-:W-:-:S13]  /*51880*/  LOP3.LUT P0, RZ, R0, 0x80, RZ, 0xc0, !PT ;  /* 0x0000008000ff7812 */ /* 0x000fda000780c0ff */
[----:B------:R-:W0:Y:S01]  /*51890*/  @!P0 LDC.64 R12, c[0x0][0x5c0] ;  /* 0x00017000ff0c8b82 */ /* 0x000e220000000a00 */
[----:B------:R-:W-:Y:S02]  /*518a0*/  LOP3.LUT P3, RZ, R0, 0x40, RZ, 0xc0, !PT ;  /* 0x0000004000ff7812 */ /* 0x000fe4000786c0ff */
[----:B0-----:R-:W-:-:S05]  /*518b0*/  @!P0 IADD3 R12, P6, R76, R12, RZ ;  /* 0x0000000c4c0c8210 */ /* 0x001fca0007fde0ff */
[----:B------:R-:W-:-:S05]  /*518c0*/  @!P0 IMAD.X R13, R77, 0x1, R13, P6 ;  /* 0x000000014d0d8824 */ /* 0x000fca00030e060d */
[----:B------:R0:W-:Y:S01]  /*518d0*/  @!P0 STG.E.U8 desc[UR52][R12.64+0x91], R15 ;  /* 0x0000910f0c008986 */ /* 0x0001e2000c101134 */
[C---:B------:R-:W-:Y:S01]  /*518e0*/  LOP3.LUT P6, RZ, R0.reuse, 0x10000000, RZ, 0xc0, !PT ;  /* 0x1000000000ff7812 */ /* 0x040fe200078cc0ff */
[----:B0-----:R-:W0:Y:S01]  /*518f0*/  @!P3 LDC.64 R12, c[0x0][0x5c0] ;  /* 0x00017000ff0cbb82 */ /* 0x001e220000000a00 */
[----:B------:R-:W-:-:S11]  /*51900*/  LOP3.LUT P4, RZ, R0, 0x8000000, RZ, 0xc0, !PT ;  /* 0x0800000000ff7812 */ /* 0x000fd6000788c0ff */
[----:B------:R1:W-:Y:S01]  /*51910*/  @!P6 STG.E.U8 desc[UR52][R48.64+0x98], R17 ;  /* 0x000098113000e986 */ /* 0x0003e2000c101134 */
[----:B------:R-:W-:Y:S02]  /*51920*/  LOP3.LUT P1, RZ, R0, 0x20, RZ, 0xc0, !PT ;  /* 0x0000002000ff7812 */ /* 0x000fe4000782c0ff */
[----:B------:R-:W-:Y:S01]  /*51930*/  F2FP.SATFINITE.E4M3.F32.PACK_AB_MERGE_C R15, RZ, R9, RZ ;  /* 0x00000009ff0f723e */ /* 0x000fe200048070ff */
[----:B----4-:R-:W-:Y:S02]  /*51940*/  FMUL R9, R101, UR47 ;  /* 0x0000002f65097c20 */ /* 0x010fe40008400000 */
[----:B------:R-:W4:Y:S04]  /*51950*/  LDL.LU R101, [R1+0x808] ;  /* 0x0008080001657983 */ /* 0x000f280000300800 */
[----:B------:R-:W-:Y:S01]  /*51960*/  @!P4 STG.E.U8 desc[UR52][R46.64+0x99], R19 ;  /* 0x000099132e00c986 */ /* 0x000fe2000c101134 */
[----:B0-----:R-:W-:-:S05]  /*51970*/  @!P3 IADD3 R12, P6, R78, R12, RZ ;  /* 0x0000000c4e0cb210 */ /* 0x001fca0007fde0ff */
[----:B------:R-:W-:-:S05]  /*51980*/  @!P3 IMAD.X R13, R79, 0x1, R13, P6 ;  /* 0x000000014f0db824 */ /* 0x000fca00030e060d */
[----:B------:R0:W-:Y:S01]  /*51990*/  @!P3 STG.E.U8 desc[UR52][R12.64+0x98], R15 ;  /* 0x0000980f0c00b986 */ /* 0x0001e2000c101134 */
[----:B-1----:R-:W-:Y:S01]  /*519a0*/  F2FP.SATFINITE.E4M3.F32.PACK_AB_MERGE_C R17, RZ, R9, RZ ;  /* 0x00000009ff11723e */ /* 0x002fe200048070ff */
[----:B0-----:R-:W0:Y:S01]  /*519b0*/  @!P1 LDC.64 R12, c[0x0][0x5c0] ;  /* 0x00017000ff0c9b82 */ /* 0x001e220000000a00 */
[----:B-----5:R-:W-:Y:S02]  /*519c0*/  FMUL R9, R100, UR47 ;  /* 0x0000002f64097c20 */ /* 0x020fe40008400000 */
[----:B------:R-:W5:Y:S03]  /*519d0*/  LDL.LU R100, [R1+0x80c] ;  /* 0x00080c0001647983 */ /* 0x000f660000300800 */
[----:B------:R-:W-:Y:S02]  /*519e0*/  F2FP.SATFINITE.E4M3.F32.PACK_AB_MERGE_C R19, RZ, R9, RZ ;  /* 0x00000009ff13723e */ /* 0x000fe400048070ff */
[----:B0-----:R-:W-:-:S05]  /*519f0*/  @!P1 IADD3 R12, P6, R80, R12, RZ ;  /* 0x0000000c500c9210 */ /* 0x001fca0007fde0ff */
[----:B------:R-:W-:-:S05]  /*51a00*/  @!P1 IMAD.X R13, R81, 0x1, R13, P6 ;  /* 0x00000001510d9824 */ /* 0x000fca00030e060d */
[----:B------:R0:W-:Y:S01]  /*51a10*/  @!P1 STG.E.U8 desc[UR52][R12.64+0x99], R17 ;  /* 0x000099110c009986 */ /* 0x0001e2000c101134 */
[----:B---3--:R-:W-:-:S03]  /*51a20*/  FMUL R9, R99, UR47 ;  /* 0x0000002f63097c20 */ /* 0x008fc60008400000 */
[----:B------:R-:W3:Y:S04]  /*51a30*/  LDL.LU R99, [R1+0x810] ;  /* 0x0008100001637983 */ /* 0x000ee80000300800 */
[----:B------:R-:W3:Y:S01]  /*51a40*/  LDL.LU R103, [R1+0x814] ;  /* 0x0008140001677983 */ /* 0x000ee20000300800 */
[----:B------:R-:W-:Y:S01]  /*51a50*/  F2FP.SATFINITE.E4M3.F32.PACK_AB_MERGE_C R15, RZ, R9, RZ ;  /* 0x00000009ff0f723e */ /* 0x000fe200048070ff */
[----:B------:R-:W-:Y:S02]  /*51a60*/  FMUL R9, R102, UR47 ;  /* 0x0000002f66097c20 */ /* 0x000fe40008400000 */
[----:B------:R-:W3:Y:S03]  /*51a70*/  LDL.LU R102, [R1+0x818] ;  /* 0x0008180001667983 */ /* 0x000ee60000300800 */
[----:B0-----:R-:W-:Y:S01]  /*51a80*/  F2FP.SATFINITE.E4M3.F32.PACK_AB_MERGE_C R17, RZ, R9, RZ ;  /* 0x00000009ff11723e */ /* 0x001fe200048070ff */
[----:B--2---:R-:W-:-:S02]  /*51a90*/  FMUL R9, R98, UR47 ;  /* 0x0000002f62097c20 */ /* 0x004fc40008400000 */
[----:B------:R-:W2:Y:S01]  /*51aa0*/  LDL.LU R98, [R1+0x81c] ;  /* 0x00081c0001627983 */ /* 0x000ea20000300800 */
[----:B------:R-:W-:Y:S02]  /*51ab0*/  LOP3.LUT P5, RZ, R0, 0x4000000, RZ, 0xc0, !PT ;  /* 0x0400000000ff7812 */ /* 0x000fe400078ac0ff */
[----:B------:R-:W-:-:S11]  /*51ac0*/  LOP3.LUT P3, RZ, R3, 0x10000000, RZ, 0xc0, !PT ;  /* 0x1000000003ff7812 */ /* 0x000fd6000786c0ff */
[----:B------:R-:W-:Y:S01]  /*51ad0*/  @!P5 STG.E.U8 desc[UR52][R52.64+0x80], R19 ;  /* 0x000080133400d986 */ /* 0x000fe2000c101134 */
[----:B------:R-:W-:-:S13]  /*51ae0*/  ISETP.LT.OR P5, PT, R30, 0x81, !P3 ;  /* 0x000000811e00780c */ /* 0x000fda0005fa1670 */
[----:B------:R-:W0:Y:S01]  /*51af0*/  @!P5 LDC.64 R12, c[0x0][0x5c0] ;  /* 0x00017000ff0cdb82 */ /* 0x000e220000000a00 */
[----:B------:R-:W-:Y:S02]  /*51b00*/  LOP3.LUT P2, RZ, R0, 0x2000000, RZ, 0xc0, !PT ;  /* 0x0200000000ff7812 */ /* 0x000fe4000784c0ff */
[----:B0-----:R-:W-:-:S05]  /*51b10*/  @!P5 IADD3 R12, P6, R82, R12, RZ ;  /* 0x0000000c520cd210 */ /* 0x001fca0007fde0ff */
[----:B------:R-:W-:Y:S01]  /*51b20*/  @!P5 IMAD.X R13, R83, 0x1, R13, P6 ;  /* 0x00000001530dd824 */ /* 0x000fe200030e060d */
[C---:B------:R-:W-:Y:S02]  /*51b30*/  ISETP.LT.OR P6, PT, R30.reuse, 0x81, !P3 ;  /* 0x000000811e00780c */ /* 0x040fe40005fc1670 */
[----:B------:R-:W-:-:S03]  /*51b40*/  ISETP.LT.OR P5, PT, R30, 0x82, !P3 ;  /* 0x000000821e00780c */ /* 0x000fc60005fa1670 */
[----:B------:R-:W-:Y:S08]  /*51b50*/  @!P2 STG.E.U8 desc[UR52][R50.64+0x81], R15 ;  /* 0x0000810f3200a986 */ /* 0x000ff0000c101134 */
[----:B------:R0:W-:Y:S02]  /*51b60*/  @!P6 STG.E.U8 desc[UR52][R12.64+0x80], R17 ;  /* 0x000080110c00e986 */ /* 0x0001e4000c101134 */
[----:B0-----:R-:W0:Y:S01]  /*51b70*/  @!P5 LDC.64 R12, c[0x0][0x5c0] ;  /* 0x00017000ff0cdb82 */ /* 0x001e220000000a00 */
[----:B------:R-:W-:Y:S01]  /*51b80*/  F2FP.SATFINITE.E4M3.F32.PACK_AB_MERGE_C R15, RZ, R9, RZ ;  /* 0x00000009ff0f723e */ /* 0x000fe200048070ff */
[----:B----4-:R-:W-:-:S02]  /*51b90*/  FMUL R9, R101, UR47 ;  /* 0x0000002f65097c20 */ /* 0x010fc40008400000 */
[----:B------:R-:W4:Y:S03]  /*51ba0*/  LDL.LU R101, [R1+0x820] ;  /* 0x0008200001657983 */ /* 0x000f260000300800 */
[----:B------:R-:W-:Y:S02]  /*51bb0*/  F2FP.SATFINITE.E4M3.F32.PACK_AB_MERGE_C R19, RZ, R9, RZ ;  /* 0x00000009ff13723e */ /* 0x000fe400048070ff */
[----:B------:R-:W-:Y:S02]  /*51bc0*/  LOP3.LUT P4, RZ, R0, 0x1000000, RZ, 0xc0, !PT ;  /* 0x0100000000ff7812 */ /* 0x000fe4000788c0ff */
[----:B0-----:R-:W-:Y:S01]  /*51bd0*/  @!P5 IADD3 R12, P6, R84, R12, RZ ;  /* 0x0000000c540cd210 */ /* 0x001fe20007fde0ff */
[----:B-----5:R-:W-:Y:S02]  /*51be0*/  FMUL R9, R100, UR47 ;  /* 0x0000002f64097c20 */ /* 0x020fe40008400000 */
[----:B------:R-:W5:Y:S02]  /*51bf0*/  LDL.LU R100, [R1+0x824] ;  /* 0x0008240001647983 */ /* 0x000f640000300800 */
[----:B------:R-:W-:Y:S01]  /*51c00*/  @!P5 IMAD.X R13, R85, 0x1, R13, P6 ;  /* 0x00000001550dd824 */ /* 0x000fe200030e060d */
[----:B------:R-:W-:-:S02]  /*51c10*/  LOP3.LUT P6, RZ, R0, 0x800000, RZ, 0xc0, !PT ;  /* 0x0080000000ff7812 */ /* 0x000fc400078cc0ff */
[----:B------:R-:W-:Y:S02]  /*51c20*/  F2FP.SATFINITE.E4M3.F32.PACK_AB_MERGE_C R17, RZ, R9, RZ ;  /* 0x00000009ff11723e */ /* 0x000fe400048070ff */
[----:B------:R0:W-:Y:S04]  /*51c30*/  @!P5 STG.E.U8 desc[UR52][R12.64+0x81], R15 ;  /* 0x0000810f0c00d986 */ /* 0x0001e8000c101134 */
[----:B------:R-:W-:Y:S05]  /*51c40*/  @!P4 STG.E.U8 desc[UR52][R56.64+0x88], R19 ;  /* 0x000088133800c986 */ /* 0x000fea000c101134 */
[----:B------:R1:W-:Y:S01]  /*51c50*/  @!P6 STG.E.U8 desc[UR52][R54.64+0x89], R17 ;  /* 0x000089113600e986 */ /* 0x0003e2000c101134 */
[----:B---3--:R-:W-:-:S03]  /*51c60*/  FMUL R9, R99, UR47 ;  /* 0x0000002f63097c20 */ /* 0x008fc60008400000 */
[----:B------:R-:W3:Y:S02]  /*51c70*/  LDL.LU R99, [R1+0x828] ;  /* 0x0008280001637983 */ /* 0x000ee40000300800 */
[----:B0-----:R-:W-:Y:S01]  /*51c80*/  F2FP.SATFINITE.E4M3.F32.PACK_AB_MERGE_C R15, RZ, R9, RZ ;  /* 0x00000009ff0f723e */ /* 0x001fe200048070ff */
[----:B------:R-:W-:-:S05]  /*51c90*/  FMUL R9, R103, UR47 ;  /* 0x0000002f67097c20 */ /* 0x000fca0008400000 */
[----:B-1----:R-:W-:Y:S01]  /*51ca0*/  F2FP.SATFINITE.E4M3.F32.PACK_AB_MERGE_C R17, RZ, R9, RZ ;  /* 0x00000009ff11723e */ /* 0x002fe200048070ff */
[----:B------:R-:W-:-:S05]  /*51cb0*/  FMUL R9, R102, UR47 ;  /* 0x0000002f66097c20 */ /* 0x000fca0008400000 */
[----:B------:R-:W-:Y:S01]  /*51cc0*/  F2FP.SATFINITE.E4M3.F32.PACK_AB_MERGE_C R19, RZ, R9, RZ ;  /* 0x00000009ff13723e */ /* 0x000fe200048070ff */
[----:B--2---:R-:W-:Y:S02]  /*51cd0*/  FMUL R9, R98, UR47 ;  /* 0x0000002f62097c20 */ /* 0x004fe40008400000 */
[----:B------:R-:W2:Y:S01]  /*51ce0*/  LDL.LU R98, [R1+0x82c] ;  /* 0x00082c0001627983 */ /* 0x000ea20000300800 */
[----:B------:R-:W-:-:S03]  /*51cf0*/  ISETP.LT.OR P4, PT, R30, 0x89, !P3 ;  /* 0x000000891e00780c */ /* 0x000fc60005f81670 */
[----:B------:R-:W2:Y:S04]  /*51d00*/  LDL.LU R103, [R1+0x830] ;  /* 0x0008300001677983 */ /* 0x000ea80000300800 */
[----:B------:R-:W2:Y:S06]  /*51d10*/  LDL.LU R102, [R1+0x834] ;  /* 0x0008340001667983 */ /* 0x000eac0000300800 */
[----:B------:R-:W0:Y:S02]  /*51d20*/  @!P4 LDC.64 R12, c[0x0][0x5c0] ;  /* 0x00017000ff0ccb82 */ /* 0x000e240000000a00 */
[----:B0-----:R-:W-:-:S05]  /*51d30*/  @!P4 IADD3 R12, P6, R86, R12, RZ ;  /* 0x0000000c560cc210 */ /* 0x001fca0007fde0ff */
[----:B------:R-:W-:Y:S01]  /*51d40*/  @!P4 IMAD.X R13, R87, 0x1, R13, P6 ;  /* 0x00000001570dc824 */ /* 0x000fe200030e060d */
[C---:B------:R-:W-:Y:S02]  /*51d50*/  ISETP.LT.OR P6, PT, R30.reuse, 0x89, !P3 ;  /* 0x000000891e00780c */ /* 0x040fe40005fc1670 */
[----:B------:R-:W-:-:S11]  /*51d60*/  ISETP.LT.OR P4, PT, R30, 0x8a, !P3 ;  /* 0x0000008a1e00780c */ /* 0x000fd60005f81670 */
[----:B------:R0:W-:Y:S02]  /*51d70*/  @!P6 STG.E.U8 desc[UR52][R12.64+0x88], R15 ;  /* 0x0000880f0c00e986 */ /* 0x0001e4000c101134 */
[----:B0-----:R-:W0:Y:S01]  /*51d80*/  @!P4 LDC.64 R12, c[0x0][0x5c0] ;  /* 0x00017000ff0ccb82 */ /* 0x001e220000000a00 */
[----:B------:R-:W-:Y:S02]  /*51d90*/  F2FP.SATFINITE.E4M3.F32.PACK_AB_MERGE_C R15, RZ, R9, RZ ;  /* 0x00000009ff0f723e */ /* 0x000fe400048070ff */
[----:B------:R-:W-:Y:S01]  /*51da0*/  LOP3.LUT P2, RZ, R0, 0x400000, RZ, 0xc0, !PT ;  /* 0x0040000000ff7812 */ /* 0x000fe2000784c0ff */
[----:B----4-:R-:W-:Y:S02]  /*51db0*/  FMUL R9, R101, UR47 ;  /* 0x0000002f65097c20 */ /* 0x010fe40008400000 */
[----:B------:R-:W4:Y:S01]  /*51dc0*/  LDL.LU R101, [R1+0x838] ;  /* 0x0008380001657983 */ /* 0x000f220000300800 */
[----:B0-----:R-:W-:-:S05]  /*51dd0*/  @!P4 IADD3 R12, P6, R88, R12, RZ ;  /* 0x0000000c580cc210 */ /* 0x001fca0007fde0ff */
[----:B------:R-:W-:Y:S01]  /*51de0*/  @!P4 IMAD.X R13, R89, 0x1, R13, P6 ;  /* 0x00000001590dc824 */ /* 0x000fe200030e060d */
[----:B------:R-:W-:-:S04]  /*51df0*/  LOP3.LUT P6, RZ, R0, 0x200000, RZ, 0xc0, !PT ;  /* 0x0020000000ff7812 */ /* 0x000fc800078cc0ff */
[----:B------:R0:W-:Y:S02]  /*51e00*/  @!P4 STG.E.U8 desc[UR52][R12.64+0x89], R17 ;  /* 0x000089110c00c986 */ /* 0x0001e4000c101134 */
[----:B0-----:R-:W-:Y:S01]  /*51e10*/  F2FP.SATFINITE.E4M3.F32.PACK_AB_MERGE_C R17, RZ, R9, RZ ;  /* 0x00000009ff11723e */ /* 0x001fe200048070ff */
[----:B-----5:R-:W-:Y:S02]  /*51e20*/  FMUL R9, R100, UR47 ;  /* 0x0000002f64097c20 */ /* 0x020fe40008400000 */
[----:B------:R-:W5:Y:S04]  /*51e30*/  LDL.LU R100, [R1+0x83c] ;  /* 0x00083c0001647983 */ /* 0x000f680000300800 */
[----:B------:R-:W-:Y:S04]  /*51e40*/  @!P2 STG.E.U8 desc[UR52][R60.64+0x90], R19 ;  /* 0x000090133c00a986 */ /* 0x000fe8000c101134 */
[----:B------:R0:W-:Y:S02]  /*51e50*/  @!P6 STG.E.U8 desc[UR52][R58.64+0x91], R15 ;  /* 0x0000910f3a00e986 */ /* 0x0001e4000c101134 */
[----:B0-----:R-:W-:Y:S01]  /*51e60*/  F2FP.SATFINITE.E4M3.F32.PACK_AB_MERGE_C R15, RZ, R9, RZ ;  /* 0x00000009ff0f723e */ /* 0x001fe200048070ff */
[----:B---3--:R-:W-:-:S02]  /*51e70*/  FMUL R9, R99, UR47 ;  /* 0x0000002f63097c20 */ /* 0x008fc40008400000 */
[----:B------:R-:W3:Y:S03]  /*51e80*/  LDL.LU R99, [R1+0x840] ;  /* 0x0008400001637983 */ /* 0x000ee60000300800 */
[----:B------:R-:W-:Y:S02]  /*51e90*/  F2FP.SATFINITE.E4M3.F32.PACK_AB_MERGE_C R23, RZ, R9, RZ ;  /* 0x00000009ff17723e */ /* 0x000fe400048070ff */
[----:B------:R-:W-:-:S13]  /*51ea0*/  LOP3.LUT P4, RZ, R3, 0x2000000, RZ, 0xc0, !PT ;  /* 0x0200000003ff7812 */ /* 0x000fda000788c0ff */
[----:B------:R-:W0:Y:S01]  /*51eb0*/  @!P4 LDC.64 R12, c[0x0][0x5c0] ;  /* 0x00017000ff0ccb82 */ /* 0x000e220000000a00 */
[----:B------:R-:W-:Y:S02]  /*51ec0*/  LOP3.LUT P5, RZ, R3, 0x4000000, RZ, 0xc0, !PT ;  /* 0x0400000003ff7812 */ /* 0x000fe400078ac0ff */
[----:B0-----:R-:W-:-:S05]  /*51ed0*/  @!P4 IADD3 R12, P6, R90, R12, RZ ;  /* 0x0000000c5a0cc210 */ /* 0x001fca0007fde0ff */
[----:B------:R-:W-:Y:S02]  /*51ee0*/  @!P4 IMAD.X R13, R91, 0x1, R13, P6 ;  /* 0x000000015b0dc824 */ /* 0x000fe400030e060d */
[----:B--2---:R-:W-:Y:S02]  /*51ef0*/  FMUL R9, R98, UR47 ;  /* 0x0000002f62097c20 */ /* 0x004fe40008400000 */
[----:B------:R-:W2:Y:S01]  /*51f00*/  LDL.LU R98, [R1+0x844] ;  /* 0x0008440001627983 */ /* 0x000ea20000300800 */
[----:B------:R-:W-:-:S13]  /*51f10*/  ISETP.LT.OR P6, PT, R30, 0x91, !P3 ;  /* 0x000000911e00780c */ /* 0x000fda0005fc1670 */
[----:B------:R0:W-:Y:S02]  /*51f20*/  @!P6 STG.E.U8 desc[UR52][R12.64+0x90], R17 ;  /* 0x000090110c00e986 */ /* 0x0001e4000c101134 */
[----:B0-----:R-:W0:Y:S01]  /*51f30*/  @!P5 LDC.64 R12, c[0x0][0x5c0] ;  /* 0x00017000ff0cdb82 */ /* 0x001e220000000a00 */
[----:B------:R-:W-:Y:S02]  /*51f40*/  LOP3.LUT P1, RZ, R3, 0x8000000, RZ, 0xc0, !PT ;  /* 0x0800000003ff7812 */ /* 0x000fe4000782c0ff */
[----:B0-----:R-:W-:-:S05]  /*51f50*/  @!P5 IADD3 R12, P6, R92, R12, RZ ;  /* 0x0000000c5c0cd210 */ /* 0x001fca0007fde0ff */
[----:B------:R-:W-:-:S05]  /*51f60*/  @!P5 IMAD.X R13, R93, 0x1, R13, P6 ;  /* 0x000000015d0dd824 */ /* 0x000fca00030e060d */
[----:B------:R0:W-:Y:S01]  /*51f70*/  @!P5 STG.E.U8 desc[UR52][R12.64+0x91], R15 ;  /* 0x0000910f0c00d986 */ /* 0x0001e2000c101134 */
[----:B------:R-:W-:Y:S01]  /*51f80*/  LOP3.LUT P5, RZ, R0, 0x100000, RZ, 0xc0, !PT ;  /* 0x0010000000ff7812 */ /* 0x000fe200078ac0ff */
[----:B0-----:R-:W0:Y:S01]  /*51f90*/  @!P1 LDC.64 R12, c[0x0][0x5c0] ;  /* 0x00017000ff0c9b82 */ /* 0x001e220000000a00 */
[----:B------:R-:W-:-:S11]  /*51fa0*/  LOP3.LUT P0, RZ, R3, 0x20000000, RZ, 0xc0, !PT ;  /* 0x2000000003ff7812 */ /* 0x000fd6000780c0ff */
[----:B------:R1:W-:Y:S01]  /*51fb0*/  @!P5 STG.E.U8 desc[UR52][R62.64+0x98], R23 ;  /* 0x000098173e00d986 */ /* 0x0003e2000c101134 */
[----:B------:R-:W-:Y:S02]  /*51fc0*/  LOP3.LUT P6, RZ, R0, 0x80000, RZ, 0xc0, !PT ;  /* 0x0008000000ff7812 */ /* 0x000fe400078cc0ff */
[----:B------:R-:W-:Y:S02]  /*51fd0*/  F2FP.SATFINITE.E4M3.F32.PACK_AB_MERGE_C R27, RZ, R9, RZ ;  /* 0x00000009ff1b723e */ /* 0x000fe400048070ff */
[----:B0-----:R-:W-:-:S05]  /*51fe0*/  @!P1 IADD3 R18, P5, R94, R12, RZ ;  /* 0x0000000c5e129210 */ /* 0x001fca0007fbe0ff */
[----:B------:R-:W-:Y:S02]  /*51ff0*/  @!P1 IMAD.X R19, R95, 0x1, R13, P5 ;  /* 0x000000015f139824 */ /* 0x000fe400028e060d */
[----:B------:R-:W0:Y:S01]  /*52000*/  @!P0 LDC.64 R12, c[0x0][0x5c0] ;  /* 0x00017000ff0c8b82 */ /* 0x000e220000000a00 */
[----:B------:R-:W-:Y:S01]  /*52010*/  LOP3.LUT P4, RZ, R3, 0x800000, RZ, 0xc0, !PT ;  /* 0x0080000003ff7812 */ /* 0x000fe2000788c0ff */
[----:B------:R-:W-:Y:S03]  /*52020*/  @!P6 STG.E.U8 desc[UR52][R64.64+0x99], R27 ;  /* 0x0000991b4000e986 */ /* 0x000fe6000c101134 */
[----:B------:R-:W-:Y:S02]  /*52030*/  ISETP.LT.OR P6, PT, R30, 0x81, !P4 ;  /* 0x000000811e00780c */ /* 0x000fe400067c1670 */
[----:B0-----:R-:W-:-:S05]  /*52040*/  @!P0 IADD3 R20, P5, R96, R12, RZ ;  /* 0x0000000c60148210 */ /* 0x001fca0007fbe0ff */
[----:B------:R-:W-:-:S06]  /*52050*/  @!P0 IMAD.X R21, R97, 0x1, R13, P5 ;  /* 0x0000000161158824 */ /* 0x000fcc00028e060d */
[----:B------:R-:W0:Y:S01]  /*52060*/  @!P6 LDC.64 R12, c[0x0][0x5c0] ;  /* 0x00017000ff0ceb82 */ /* 0x000e220000000a00 */
[----:B------:R-:W-:Y:S02]  /*52070*/  @!P6 IMAD.MOV.U32 R14, RZ, RZ, R24 ;  /* 0x000000ffff0ee224 */ /* 0x000fe400078e0018 */
[----:B------:R-:W-:Y:S02]  /*52080*/  @!P6 IMAD.MOV.U32 R15, RZ, RZ, R31 ;  /* 0x000000ffff0fe224 */ /* 0x000fe400078e001f */
[----:B------:R-:W-:-:S04]  /*52090*/  @!P6 IMAD.WIDE.U32 R14, R10, 0x180, R14 ;  /* 0x000001800a0ee825 */ /* 0x000fc800078e000e */
[----:B------:R-:W-:Y:S01]  /*520a0*/  @!P6 IMAD R9, R11, 0x180, RZ ;  /* 0x000001800b09e824 */ /* 0x000fe200078e02ff */
[----:B0-----:R-:W-:-:S04]  /*520b0*/  @!P6 IADD3 R16, P5, R14, R12, RZ ;  /* 0x0000000c0e10e210 */ /* 0x001fc80007fbe0ff */
[----:B------:R-:W-:Y:S02]  /*520c0*/  @!P6 IADD3.X R17, R13, R15, R9, P5, !PT ;  /* 0x0000000f0d11e210 */ /* 0x000fe40002ffe409 */
[----:B------:R-:W-:-:S13]  /*520d0*/  ISETP.LT.OR P5, PT, R30, 0x82, !P4 ;  /* 0x000000821e00780c */ /* 0x000fda00067a1670 */
[----:B------:R-:W0:Y:S01]  /*520e0*/  @!P5 LDC.64 R14, c[0x0][0x5c0] ;  /* 0x00017000ff0edb82 */ /* 0x000e220000000a00 */
[----:B------:R-:W-:Y:S01]  /*520f0*/  FMUL R9, R103, UR47 ;  /* 0x0000002f67097c20 */ /* 0x000fe20008400000 */
[----:B------:R-:W-:Y:S02]  /*52100*/  @!P5 IMAD.MOV.U32 R12, RZ, RZ, R24 ;  /* 0x000000ffff0cd224 */ /* 0x000fe400078e0018 */
[----:B------:R-:W-:Y:S02]  /*52110*/  @!P5 IMAD.MOV.U32 R13, RZ, RZ, R31 ;  /* 0x000000ffff0dd224 */ /* 0x000fe400078e001f */
[----:B-1----:R-:W-:Y:S01]  /*52120*/  F2FP.SATFINITE.E4M3.F32.PACK_AB_MERGE_C R23, RZ, R9, RZ ;  /* 0x00000009ff17723e */ /* 0x002fe200048070ff */
[----:B------:R-:W-:-:S04]  /*52130*/  @!P5 IMAD.WIDE.U32 R12, R10, 0x180, R12 ;  /* 0x000001800a0cd825 */ /* 0x000fc800078e000c */
[----:B------:R1:W-:Y:S01]  /*52140*/  @!P1 STG.E.U8 desc[UR52][R18.64+0x98], R23 ;  /* 0x0000981712009986 */ /* 0x0003e2000c101134 */
        /* <DEDUP_REMOVED lines=14> */
[----:B---3--:R-:W-:Y:S01]  /*52230*/  FMUL R9, R99, UR47 ;  /* 0x0000002f63097c20 */ /* 0x008fe20008400000 */
[----:B------:R-:W-:Y:S01]  /*52240*/  BSSY B1, `(.L_x_104) ;  /* 0x0000013000017945 */ /* 0x000fe20003800000 */
[C---:B------:R-:W-:Y:S02]  /*52250*/  LOP3.LUT P2, RZ, R3.reuse, 0x1000000, RZ, 0xc0, !PT ;  /* 0x0100000003ff7812 */ /* 0x040fe4000784c0ff */
[C---:B------:R-:W-:Y:S02]  /*52260*/  LOP3.LUT P1, RZ, R3.reuse, 0x400000, RZ, 0xc0, !PT ;  /* 0x0040000003ff7812 */ /* 0x040fe4000782c0ff */
[----:B------:R-:W-:Y:S02]  /*52270*/  LOP3.LUT P0, RZ, R3, 0x200000, RZ, 0xc0, !PT ;  /* 0x0020000003ff7812 */ /* 0x000fe4000780c0ff */
[----:B------:R-:W-:Y:S01]  /*52280*/  F2FP.SATFINITE.E4M3.F32.PACK_AB_MERGE_C R9, RZ, R9, RZ ;  /* 0x00000009ff09723e */ /* 0x000fe200048070ff */
[----:B--2---:R-:W-:-:S05]  /*52290*/  FMUL R14, R98, UR47 ;  /* 0x0000002f620e7c20 */ /* 0x004fca0008400000 */
        /* <DEDUP_REMOVED lines=13> */
.L_x_105:
[----:B------:R-:W-:Y:S05]  /*52370*/  BSYNC B1 ;  /* 0x0000000000017941 */ /* 0x000fea0003800000 */
.L_x_104:
        /* <DEDUP_REMOVED lines=15> */
.L_x_107:
[----:B------:R-:W-:Y:S05]  /*52470*/  BSYNC B1 ;  /* 0x0000000000017941 */ /* 0x000fea0003800000 */
.L_x_106:
[----:B------:R-:W2:Y:S04]  /*52480*/  LDL.LU R22, [R1+0x848] ;  /* 0x0008480001167983 */ /* 0x000ea80000300800 */
[----:B------:R-:W3:Y:S04]  /*52490*/  LDL.LU R19, [R1+0x84c] ;  /* 0x00084c0001137983 */ /* 0x000ee80000300800 */
[----:B------:R-:W4:Y:S04]  /*524a0*/  LDL.LU R21, [R1+0x850] ;  /* 0x0008500001157983 */ /* 0x000f280000300800 */
[----:B------:R-:W5:Y:S01]  /*524b0*/  LDL.LU R20, [R1+0x854] ;  /* 0x0008540001147983 */ /* 0x000f620000300800 */
[----:B------:R-:W-:Y:S01]  /*524c0*/  ISETP.LT.OR P6, PT, R30, 0x89, !P4 ;  /* 0x000000891e00780c */ /* 0x000fe200067c1670 */
[----:B------:R-:W-:Y:S01]  /*524d0*/  BSSY B1, `(.L_x_108) ;  /* 0x000002a000017945 */ /* 0x000fe20003800000 */
[----:B------:R-:W-:-:S11]  /*524e0*/  P2R R18, PR, RZ, 0x1 ;  /* 0x00000001ff127803 */ /* 0x000fd60000000000 */
        /* <DEDUP_REMOVED lines=40> */
.L_x_109:
[----:B------:R-:W-:Y:S05]  /*52770*/  BSYNC B1 ;  /* 0x0000000000017941 */ /* 0x000fea0003800000 */
.L_x_108:
        /* <DEDUP_REMOVED lines=15> */
.L_x_111:
[----:B------:R-:W-:Y:S05]  /*52870*/  BSYNC B1 ;  /* 0x0000000000017941 */ /* 0x000fea0003800000 */
.L_x_110:
[----:B------:R-:W2:Y:S04]  /*52880*/  LDL.LU R22, [R1+0x858] ;  /* 0x0008580001167983 */ /* 0x000ea80000300800 */
[----:B------:R-:W3:Y:S04]  /*52890*/  LDL.LU R19, [R1+0x85c] ;  /* 0x00085c0001137983 */ /* 0x000ee80000300800 */
[----:B-1----:R-:W4:Y:S04]  /*528a0*/  LDL.LU R21, [R1+0x860] ;  /* 0x0008600001157983 */ /* 0x002f280000300800 */
[----:B------:R-:W5:Y:S01]  /*528b0*/  LDL.LU R20, [R1+0x864] ;  /* 0x0008640001147983 */ /* 0x000f620000300800 */
[----:B------:R-:W-:Y:S01]  /*528c0*/  ISETP.LT.OR P6, PT, R30, 0x91, !P4 ;  /* 0x000000911e00780c */ /* 0x000fe200067c1670 */
[----:B------:R-:W-:Y:S01]  /*528d0*/  BSSY B1, `(.L_x_112) ;  /* 0x000002a000017945 */ /* 0x000fe20003800000 */
[----:B------:R-:W-:-:S11]  /*528e0*/  P2R R18, PR, RZ, 0x1 ;  /* 0x00000001ff127803 */ /* 0x000fd60000000000 */
        /* <DEDUP_REMOVED lines=40> */
.L_x_113:
[----:B------:R-:W-:Y:S05]  /*52b70*/  BSYNC B1 ;  /* 0x0000000000017941 */ /* 0x000fea0003800000 */
.L_x_112:
        /* <DEDUP_REMOVED lines=15> */
.L_x_115:
[----:B------:R-:W-:Y:S05]  /*52c70*/  BSYNC B1 ;  /* 0x0000000000017941 */ /* 0x000fea0003800000 */
.L_x_114:
        /* <DEDUP_REMOVED lines=47> */
.L_x_117:
[----:B------:R-:W-:Y:S05]  /*52f70*/  BSYNC B1 ;  /* 0x0000000000017941 */ /* 0x000fea0003800000 */
.L_x_116:
        /* <DEDUP_REMOVED lines=15> */
.L_x_119:
[----:B------:R-:W-:Y:S05]  /*53070*/  BSYNC B1 ;  /* 0x0000000000017941 */ /* 0x000fea0003800000 */
.L_x_118:
[----:B------:R-:W-:Y:S01]  /*53080*/  P2R R105, PR, RZ, 0x10 ;  /* 0x00000010ff697803 */ /* 0x000fe20000000000 */
[----:B------:R-:W2:Y:S01]  /*53090*/  LDL.LU R106, [R1+0x878] ;  /* 0x00087800016a7983 */ /* 0x000ea20000300800 */
[----:B------:R-:W-:Y:S02]  /*530a0*/  LOP3.LUT P4, RZ, R0, 0x8000, RZ, 0xc0, !PT ;  /* 0x0000800000ff7812 */ /* 0x000fe4000788c0ff */
[----:B0-----:R-:W-:Y:S02]  /*530b0*/  P2R R9, PR, RZ, 0x8 ;  /* 0x00000008ff097803 */ /* 0x001fe40000000000 */
[----:B------:R-:W-:Y:S02]  /*530c0*/  LOP3.LUT R2, R2, 0xfffffbff, RZ, 0xc0, !PT ;  /* 0xfffffbff02027812 */ /* 0x000fe400078ec0ff */
[----:B------:R-:W-:Y:S01]  /*530d0*/  P2R R104, PR, RZ, 0x1 ;  /* 0x00000001ff687803 */ /* 0x000fe20000000000 */
[----:B------:R-:W-:Y:S01]  /*530e0*/  IMAD.U32 R77, RZ, RZ, UR8 ;  /* 0x00000008ff4d7e24 */ /* 0x000fe2000f8e00ff */
[----:B------:R-:W-:Y:S01]  /*530f0*/  ISETP.LT.OR P3, PT, R30, 0xa1, !P4 ;  /* 0x000000a11e00780c */ /* 0x000fe20006761670 */
[----:B------:R-:W-:Y:S01]  /*53100*/  IMAD.U32 R73, RZ, RZ, UR8 ;  /* 0x00000008ff497e24 */ /* 0x000fe2000f8e00ff */
[----:B------:R-:W3:Y:S01]  /*53110*/  LDL.LU R109, [R1+0x87c] ;  /* 0x00087c00016d7983 */ /* 0x000ee20000300800 */
[----:B------:R-:W-:Y:S01]  /*53120*/  LOP3.LUT R0, R0, 0x7fffffff, RZ, 0xc0, !PT ;  /* 0x7fffffff00007812 */ /* 0x000fe200078ec0ff */
[----:B------:R-:W-:-:S02]  /*53130*/  IMAD.U32 R69, RZ, RZ, UR8 ;  /* 0x00000008ff457e24 */ /* 0x000fc4000f8e00ff */
[----:B------:R-:W4:Y:S04]  /*53140*/  LDL.LU R107, [R1+0x880] ;  /* 0x00088000016b7983 */ /* 0x000f280000300800 */
[----:B------:R-:W5:Y:S03]  /*53150*/  LDL.LU R111, [R1+0x884] ;  /* 0x00088400016f7983 */ /* 0x000f660000300800 */
[----:B-1----:R-:W0:Y:S01]  /*53160*/  @!P3 LDC.64 R12, c[0x0][0x5c0] ;  /* 0x00017000ff0cbb82 */ /* 0x002e220000000a00 */
[----:B------:R-:W-:Y:S01]  /*53170*/  @P3 LOP3.LUT R2, R2, 0x400, RZ, 0xfc, !PT ;  /* 0x0000040002023812 */ /* 0x000fe200078efcff */
[----:B------:R-:W5:Y:S01]  /*53180*/  LDL.LU R108, [R1+0x888] ;  /* 0x00088800016c7983 */ /* 0x000f620000300800 */
[----:B------:R-:W-:Y:S01]  /*53190*/  IMAD.U32 R66, RZ, RZ, UR7 ;  /* 0x00000007ff427e24 */ /* 0x000fe2000f8e00ff */
[----:B------:R-:W-:Y:S01]  /*531a0*/  P2R R103, PR, RZ, 0x2 ;  /* 0x00000002ff677803 */ /* 0x000fe20000000000 */
[----:B------:R-:W-:Y:S01]  /*531b0*/  IMAD.U32 R70, RZ, RZ, UR7 ;  /* 0x00000007ff467e24 */ /* 0x000fe2000f8e00ff */
[----:B------:R-:W-:Y:S01]  /*531c0*/  LOP3.LUT R2, R2, 0xffffffbf, RZ, 0xc0, !PT ;  /* 0xffffffbf02027812 */ /* 0x000fe200078ec0ff */
[----:B------:R-:W-:Y:S01]  /*531d0*/  IMAD.U32 R74, RZ, RZ, UR7 ;  /* 0x00000007ff4a7e24 */ /* 0x000fe2000f8e00ff */
[----:B------:R-:W5:Y:S01]  /*531e0*/  LDL.LU R115, [R1+0x88c] ;  /* 0x00088c0001737983 */ /* 0x000f620000300800 */
[----:B------:R-:W-:Y:S01]  /*531f0*/  IMAD.U32 R81, RZ, RZ, UR8 ;  /* 0x00000008ff517e24 */ /* 0x000fe2000f8e00ff */
[----:B------:R-:W-:Y:S01]  /*53200*/  P2R R101, PR, RZ, 0x4 ;  /* 0x00000004ff657803 */ /* 0x000fe20000000000 */
[----:B------:R-:W-:Y:S01]  /*53210*/  IMAD.U32 R98, RZ, RZ, UR7 ;  /* 0x00000007ff627e24 */ /* 0x000fe2000f8e00ff */
[----:B------:R-:W5:Y:S01]  /*53220*/  LDL.LU R110, [R1+0x890] ;  /* 0x00089000016e7983 */ /* 0x000f620000300800 */
[----:B------:R-:W-:-:S02]  /*53230*/  IMAD.U32 R97, RZ, RZ, UR8 ;  /* 0x00000008ff617e24 */ /* 0x000fc4000f8e00ff */
[----:B------:R-:W-:Y:S01]  /*53240*/  IMAD.U32 R100, RZ, RZ, UR7 ;  /* 0x00000007ff647e24 */ /* 0x000fe2000f8e00ff */
[----:B------:R-:W5:Y:S01]  /*53250*/  LDL.LU R114, [R1+0x894] ;  /* 0x0008940001727983 */ /* 0x000f620000300800 */
[----:B------:R-:W-:Y:S02]  /*53260*/  IMAD.U32 R85, RZ, RZ, UR8 ;  /* 0x00000008ff557e24 */ /* 0x000fe4000f8e00ff */
[----:B------:R-:W-:Y:S01]  /*53270*/  IMAD.U32 R84, RZ, RZ, UR7 ;  /* 0x00000007ff547e24 */ /* 0x000fe2000f8e00ff */
[----:B------:R-:W5:Y:S01]  /*53280*/  LDL.LU R113, [R1+0x898] ;  /* 0x0008980001717983 */ /* 0x000f620000300800 */
[----:B------:R-:W-:Y:S02]  /*53290*/  IMAD.U32 R83, RZ, RZ, UR8 ;  /* 0x00000008ff537e24 */ /* 0x000fe4000f8e00ff */
[----:B------:R-:W-:Y:S01]  /*532a0*/  IMAD.U32 R82, RZ, RZ, UR7 ;  /* 0x00000007ff527e24 */ /* 0x000fe2000f8e00ff */
[----:B0-----:R-:W-:Y:S01]  /*532b0*/  @!P3 IADD3 R20, P5, P6, R24, UR8, R12 ;  /* 0x000000081814bc10 */ /* 0x001fe2000febe00c */
[----:B------:R-:W5:Y:S03]  /*532c0*/  LDL.LU R112, [R1+0x89c] ;  /* 0x00089c0001707983 */ /* 0x000f660000300800 */
[----:B------:R-:W-:-:S02]  /*532d0*/  @!P3 IADD3.X R21, R31, UR7, R13, P5, P6 ;  /* 0x000000071f15bc10 */ /* 0x000fc4000afec40d */
        /* <DEDUP_REMOVED lines=41> */
[----:B------:R-:W-:Y:S01]  /*53570*/  ISETP.NE.AND P3, PT, R9, RZ, PT ;  /* 0x000000ff0900720c */ /* 0x000fe20003f65270 */
[----:B------:R-:W-:Y:S01]  /*53580*/  IMAD.U32 R9, RZ, RZ, UR8 ;  /* 0x00000008ff097e24 */ /* 0x000fe2000f8e00ff */
[----:B------:R-:W-:Y:S02]  /*53590*/  F2FP.SATFINITE.E4M3.F32.PACK_AB_MERGE_C R106, RZ, R106, RZ ;  /* 0x0000006aff6a723e */ /* 0x000fe400048070ff */
[----:B------:R-:W-:Y:S02]  /*535a0*/  P2R R80, PR, RZ, 0x8 ;  /* 0x00000008ff507803 */ /* 0x000fe40000000000 */
        /* <DEDUP_REMOVED lines=53> */
[----:B------:R-:W-:-:S04]  /*53900*/  ISETP.LT.OR P4, PT, R30, 0xb1, !P3 ;  /* 0x000000b11e00780c */ /* 0x000fc80005f81670 */
        /* <DEDUP_REMOVED lines=40> */
[----:B------:R-:W-:-:S04]  /*53b90*/  ISETP.LT.OR P1, PT, R30, 0xb9, !P3 ;  /* 0x000000b91e00780c */ /* 0x000fc80005f21670 */
[----:B------:R-:W-:-:S07]  /*53ba0*/  P2R R88, PR, RZ, 0x2 ;  /* 0x00000002ff587803 */ /* 0x000fce0000000000 */
[----:B------:R-:W0:Y:S01]  /*53bb0*/  @!P0 LDC.64 R12, c[0x0][0x5c0] ;  /* 0x00017000ff0c8b82 */ /* 0x000e220000000a00 */
[----:B------:R-:W-:-:S04]  /*53bc0*/  @P0 LOP3.LUT R0, R0, 0x80000, RZ, 0xfc, !PT ;  /* 0x0008000000000812 */ /* 0x000fc800078efcff */
[----:B------:R-:W-:Y:S02]  /*53bd0*/  LOP3.LUT R0, R0, 0xffffbfff, RZ, 0xc0, !PT ;  /* 0xffffbfff00007812 */ /* 0x000fe400078ec0ff */
[----:B0-----:R-:W-:Y:S01]  /*53be0*/  @!P0 IADD3 R14, P5, P6, R24, UR11, R12 ;  /* 0x0000000b180e8c10 */ /* 0x001fe2000febe00c */
[----:B------:R-:W-:-:S03]  /*53bf0*/  IMAD.U32 R12, RZ, RZ, UR7 ;  /* 0x00000007ff0c7e24 */ /* 0x000fc6000f8e00ff */
[----:B------:R-:W-:Y:S01]  /*53c00*/  @!P0 IADD3.X R15, R31, UR10, R13, P5, P6 ;  /* 0x0000000a1f0f8c10 */ /* 0x000fe2000afec40d */
[----:B------:R-:W-:Y:S01]  /*53c10*/  IMAD.U32 R13, RZ, RZ, UR8 ;  /* 0x00000008ff0d7e24 */ /* 0x000fe2000f8e00ff */
        /* <DEDUP_REMOVED lines=35> */
[----:B------:R-:W-:Y:S01]  /*53e50*/  LOP3.LUT R0, R0, 0xffffffdf, RZ, 0xc0, !PT ;  /* 0xffffffdf00007812 */ /* 0x000fe200078ec0ff */
[----:B----4-:R-:W-:Y:S01]  /*53e60*/  FMUL R107, R107, UR47 ;  /* 0x0000002f6b6b7c20 */ /* 0x010fe20008400000 */
[----:B------:R-:W-:-:S09]  /*53e70*/  LOP3.LUT P2, RZ, R2, 0x40, RZ, 0xc0, !PT ;  /* 0x0000004002ff7812 */ /* 0x000fd2000784c0ff */
        /* <DEDUP_REMOVED lines=17> */
[----:B------:R-:W-:-:S04]  /*53f90*/  ISETP.LT.OR P5, PT, R30, 0xb2, !P3 ;  /* 0x000000b21e00780c */ /* 0x000fc80005fa1670 */
[----:B------:R-:W-:-:S09]  /*53fa0*/  P2R R99, PR, RZ, 0x20 ;  /* 0x00000020ff637803 */ /* 0x000fd20000000000 */
[----:B------:R-:W-:-:S04]  /*53fb0*/  @!P5 IADD3 R92, P0, P6, R13, UR11, R24 ;  /* 0x0000000b0d5cdc10 */ /* 0x000fc8000fe1e018 */
[--C-:B------:R-:W-:Y:S02]  /*53fc0*/  @!P5 IADD3.X R89, R12, UR10, R31.reuse, P0, P6 ;  /* 0x0000000a0c59dc10 */ /* 0x100fe400087ec41f */
[----:B------:R-:W-:Y:S02]  /*53fd0*/  @!P1 IADD3 R85, P0, P6, R85, UR11, R24 ;  /* 0x0000000b55559c10 */ /* 0x000fe4000fe1e018 */
[----:B------:R-:W-:Y:S02]  /*53fe0*/  LOP3.LUT P5, RZ, R2, 0x400, RZ, 0xc0, !PT ;  /* 0x0000040002ff7812 */ /* 0x000fe400078ac0ff */
[----:B------:R-:W-:Y:S02]  /*53ff0*/  @!P1 IADD3.X R84, R84, UR10, R31, P0, P6 ;  /* 0x0000000a54549c10 */ /* 0x000fe400087ec41f */
[----:B------:R-:W-:-:S04]  /*54000*/  ISETP.LT.OR P0, PT, R30, 0xba, !P3 ;  /* 0x000000ba1e00780c */ /* 0x000fc80005f01670 */
[----:B------:R-:W-:-:S09]  /*54010*/  P2R R76, PR, RZ, 0x1 ;  /* 0x00000001ff4c7803 */ /* 0x000fd20000000000 */
[----:B------:R-:W-:-:S04]  /*54020*/  @!P0 IADD3 R83, P4, P6, R83, UR11, R24 ;  /* 0x0000000b53538c10 */ /* 0x000fc8000fe9e018 */
[----:B------:R-:W-:Y:S02]  /*54030*/  @!P0 IADD3.X R82, R82, UR10, R31, P4, P6 ;  /* 0x0000000a52528c10 */ /* 0x000fe4000a7ec41f */
        /* <DEDUP_REMOVED lines=9> */
[----:B---3--:R-:W-:-:S05]  /*540d0*/  FMUL R106, R109, UR47 ;  /* 0x0000002f6d6a7c20 */ /* 0x008fca0008400000 */
[----:B------:R-:W-:Y:S02]  /*540e0*/  F2FP.SATFINITE.E4M3.F32.PACK_AB_MERGE_C R106, RZ, R106, RZ ;  /* 0x0000006aff6a723e */ /* 0x000fe400048070ff */
[----:B0-----:R-:W-:-:S05]  /*540f0*/  @!P6 IADD3 R12, P3, R24, R12, RZ ;  /* 0x0000000c180ce210 */ /* 0x001fca0007f7e0ff */
[----:B------:R-:W-:-:S05]  /*54100*/  @!P6 IMAD.X R13, R31, 0x1, R13, P3 ;  /* 0x000000011f0de824 */ /* 0x000fca00018e060d */
[----:B------:R5:W-:Y:S02]  /*54110*/  @!P6 STG.E.U8 desc[UR52][R12.64+0xa1], R106 ;  /* 0x0000a16a0c00e986 */ /* 0x000be4000c101134 */
[----:B-----5:R-:W-:Y:S02]  /*54120*/  FMUL R106, R108, UR47 ;  /* 0x0000002f6c6a7c20 */ /* 0x020fe40008400000 */
[----:B------:R-:W2:Y:S01]  /*54130*/  LDL.LU R108, [R1+0x8a0] ;  /* 0x0008a000016c7983 */ /* 0x000ea20000300800 */
[----:B------:R-:W-:-:S13]  /*54140*/  ISETP.LT.OR P6, PT, R30, 0xa9, !P0 ;  /* 0x000000a91e00780c */ /* 0x000fda00047c1670 */
[----:B------:R-:W0:Y:S01]  /*54150*/  @!P6 LDC.64 R12, c[0x0][0x5c0] ;  /* 0x00017000ff0ceb82 */ /* 0x000e220000000a00 */
[----:B------:R-:W-:Y:S01]  /*54160*/  F2FP.SATFINITE.E4M3.F32.PACK_AB_MERGE_C R109, RZ, R107, RZ ;  /* 0x0000006bff6d723e */ /* 0x000fe200048070ff */
[----:B------:R-:W-:-:S05]  /*54170*/  FMUL R107, R111, UR47 ;  /* 0x0000002f6f6b7c20 */ /* 0x000fca0008400000 */
[----:B------:R-:W-:Y:S01]  /*54180*/  F2FP.SATFINITE.E4M3.F32.PACK_AB_MERGE_C R107, RZ, R107, RZ ;  /* 0x0000006bff6b723e */ /* 0x000fe200048070ff */
[----:B------:R-:W-:Y:S04]  /*54190*/  @!P5 STG.E.U8 desc[UR52][R20.64+0xa0], R109 ;  /* 0x0000a06d1400d986 */ /* 0x000fe8000c101134 */
[----:B------:R1:W-:Y:S01]  /*541a0*/  @!P2 STG.E.U8 desc[UR52][R18.64+0xa1], R107 ;  /* 0x0000a16b1200a986 */ /* 0x0003e2000c101134 */
[----:B------:R-:W-:Y:S02]  /*541b0*/  F2FP.SATFINITE.E4M3.F32.PACK_AB_MERGE_C R111, RZ, R106, RZ ;  /* 0x0000006aff6f723e */ /* 0x000fe400048070ff */
[----:B0-----:R-:W-:Y:S01]  /*541c0*/  @!P6 IADD3 R12, P2, R24, R12, RZ ;  /* 0x0000000c180ce210 */ /* 0x001fe20007f5e0ff */
[----:B-1----:R-:W-:-:S04]  /*541d0*/  FMUL R18, R115, UR47 ;  /* 0x0000002f73127c20 */ /* 0x002fc80008400000 */
[----:B------:R-:W-:Y:S01]  /*541e0*/  @!P6 IMAD.X R13, R31, 0x1, R13, P2 ;  /* 0x000000011f0de824 */ /* 0x000fe200010e060d */
[----:B------:R-:W-:Y:S01]  /*541f0*/  F2FP.SATFINITE.E4M3.F32.PACK_AB_MERGE_C R19, RZ, R18, RZ ;  /* 0x00000012ff13723e */ /* 0x000fe200048070ff */
[----:B------:R-:W-:Y:S02]  /*54200*/  FMUL R18, R110, UR47 ;  /* 0x0000002f6e127c20 */ /* 0x000fe40008400000 */
[----:B------:R-:W3:Y:S04]  /*54210*/  LDL.LU R110, [R1+0x8a4] ;  /* 0x0008a400016e7983 */ /* 0x000ee80000300800 */
[----:B------:R0:W-:Y:S01]  /*54220*/  @!P6 STG.E.U8 desc[UR52][R12.64+0xa8], R111 ;  /* 0x0000a86f0c00e986 */ /* 0x0001e2000c101134 */
[----:B------:R-:W-:-:S13]  /*54230*/  ISETP.LT.OR P6, PT, R30, 0xaa, !P0 ;  /* 0x000000aa1e00780c */ /* 0x000fda00047c1670 */
[----:B0-----:R-:W0:Y:S01]  /*54240*/  @!P6 LDC.64 R12, c[0x0][0x5c0] ;  /* 0x00017000ff0ceb82 */ /* 0x001e220000000a00 */
[----:B------:R-:W-:Y:S01]  /*54250*/  F2FP.SATFINITE.E4M3.F32.PACK_AB_MERGE_C R21, RZ, R18, RZ ;  /* 0x00000012ff15723e */ /* 0x000fe200048070ff */
[----:B------:R-:W-:Y:S02]  /*54260*/  FMUL R18, R114, UR47 ;  /* 0x0000002f72127c20 */ /* 0x000fe40008400000 */
[----:B------:R-:W4:Y:S03]  /*54270*/  LDL.LU R114, [R1+0x8a8] ;  /* 0x0008a80001727983 */ /* 0x000f260000300800 */
[----:B------:R-:W-:Y:S01]  /*54280*/  F2FP.SATFINITE.E4M3.F32.PACK_AB_MERGE_C R107, RZ, R18, RZ ;  /* 0x00000012ff6b723e */ /* 0x000fe200048070ff */
[----:B------:R-:W-:Y:S01]  /*54290*/  FMUL R18, R113, UR47 ;  /* 0x0000002f71127c20 */ /* 0x000fe20008400000 */
[----:B------:R-:W5:Y:S04]  /*542a0*/  LDL.LU R115, [R1+0x8ac] ;  /* 0x0008ac0001737983 */ /* 0x000f680000300800 */
[----:B------:R-:W-:Y:S01]  /*542b0*/  F2FP.SATFINITE.E4M3.F32.PACK_AB_MERGE_C R109, RZ, R18, RZ ;  /* 0x00000012ff6d723e */ /* 0x000fe200048070ff */
[----:B------:R-:W-:Y:S01]  /*542c0*/  FMUL R18, R112, UR47 ;  /* 0x0000002f70127c20 */ /* 0x000fe20008400000 */
[----:B------:R-:W5:Y:S01]  /*542d0*/  LDL.LU R113, [R1+0x8b0] ;  /* 0x0008b00001717983 */ /* 0x000f620000300800 */
[----:B0-----:R-:W-:-:S05]  /*542e0*/  @!P6 IADD3 R12, P2, R24, R12, RZ ;  /* 0x0000000c180ce210 */ /* 0x001fca0007f5e0ff */
[----:B------:R-:W-:-:S05]  /*542f0*/  @!P6 IMAD.X R13, R31, 0x1, R13, P2 ;  /* 0x000000011f0de824 */ /* 0x000fca00010e060d */
[----:B------:R-:W-:Y:S04]  /*54300*/  @!P6 STG.E.U8 desc[UR52][R12.64+0xa9], R19 ;  /* 0x0000a9130c00e986 */ /* 0x000fe8000c101134 */
[----:B------:R0:W-:Y:S02]  /*54310*/  @!P1 STG.E.U8 desc[UR52][R28.64+0xa8], R21 ;  /* 0x0000a8151c009986 */ /* 0x0001e4000c101134 */
[----:B0-----:R-:W-:Y:S02]  /*54320*/  F2FP.SATFINITE.E4M3.F32.PACK_AB_MERGE_C R21, RZ, R18, RZ ;  /* 0x00000012ff15723e */ /* 0x001fe400048070ff */
[----:B------:R-:W-:-:S13]  /*54330*/  ISETP.LT.OR P6, PT, R30, 0xb1, !P0 ;  /* 0x000000b11e00780c */ /* 0x000fda00047c1670 */
[----:B------:R-:W0:Y:S01]  /*54340*/  @!P6 LDC.64 R12, c[0x0][0x5c0] ;  /* 0x00017000ff0ceb82 */ /* 0x000e220000000a00 */
[----:B--2---:R-:W-:Y:S02]  /*54350*/  FMUL R18, R108, UR47 ;  /* 0x0000002f6c127c20 */ /* 0x004fe40008400000 */
[----:B------:R-:W2:Y:S01]  /*54360*/  LDL.LU R108, [R1+0x8b4] ;  /* 0x0008b400016c7983 */ /* 0x000ea20000300800 */
[----:B------:R-:W-:Y:S02]  /*54370*/  LOP3.LUT P4, RZ, R2, 0x20, RZ, 0xc0, !PT ;  /* 0x0000002002ff7812 */ /* 0x000fe4000788c0ff */
[----:B0-----:R-:W-:Y:S01]  /*54380*/  @!P6 IADD3 R12, P1, R24, R12, RZ ;  /* 0x0000000c180ce210 */ /* 0x001fe20007f3e0ff */
[----:B------:R-:W2:Y:S04]  /*54390*/  LDL.LU R112, [R1+0x8b8] ;  /* 0x0008b80001707983 */ /* 0x000ea80000300800 */
[----:B------:R-:W-:-:S06]  /*543a0*/  @!P6 IMAD.X R13, R31, 0x1, R13, P1 ;  /* 0x000000011f0de824 */ /* 0x000fcc00008e060d */
[----:B------:R-:W-:Y:S04]  /*543b0*/  @!P4 STG.E.U8 desc[UR52][R26.64+0xa9], R107 ;  /* 0x0000a96b1a00c986 */ /* 0x000fe8000c101134 */
[----:B------:R0:W-:Y:S01]  /*543c0*/  @!P6 STG.E.U8 desc[UR52][R12.64+0xb0], R109 ;  /* 0x0000b06d0c00e986 */ /* 0x0001e2000c101134 */
[----:B------:R-:W-:-:S13]  /*543d0*/  ISETP.LT.OR P6, PT, R30, 0xb2, !P0 ;  /* 0x000000b21e00780c */ /* 0x000fda00047c1670 */
[----:B0-----:R-:W0:Y:S01]  /*543e0*/  @!P6 LDC.64 R12, c[0x0][0x5c0] ;  /* 0x00017000ff0ceb82 */ /* 0x001e220000000a00 */
[----:B------:R-:W-:Y:S02]  /*543f0*/  F2FP.SATFINITE.E4M3.F32.PACK_AB_MERGE_C R27, RZ, R18, RZ ;  /* 0x00000012ff1b723e */ /* 0x000fe400048070ff */
[----:B0-----:R-:W-:-:S05]  /*54400*/  @!P6 IADD3 R12, P1, R24, R12, RZ ;  /* 0x0000000c180ce210 */ /* 0x001fca0007f3e0ff */
[----:B------:R-:W-:-:S05]  /*54410*/  @!P6 IMAD.X R13, R31, 0x1, R13, P1 ;  /* 0x000000011f0de824 */ /* 0x000fca00008e060d */
[----:B------:R0:W-:Y:S01]  /*54420*/  @!P6 STG.E.U8 desc[UR52][R12.64+0xb1], R21 ;  /* 0x0000b1150c00e986 */ /* 0x0001e2000c101134 */
[----:B------:R-:W-:Y:S01]  /*54430*/  ISETP.LT.OR P6, PT, R30, 0xb9, !P0 ;  /* 0x000000b91e00780c */ /* 0x000fe200047c1670 */
[----:B---3--:R-:W-:Y:S02]  /*54440*/  FMUL R18, R110, UR47 ;  /* 0x0000002f6e127c20 */ /* 0x008fe40008400000 */
[----:B------:R-:W3:Y:S10]  /*54450*/  LDL.LU R110, [R1+0x8bc] ;  /* 0x0008bc00016e7983 */ /* 0x000ef40000300800 */
[----:B0-----:R-:W0:Y:S01]  /*54460*/  @!P6 LDC.64 R12, c[0x0][0x5c0] ;  /* 0x00017000ff0ceb82 */ /* 0x001e220000000a00 */
[----:B------:R-:W-:-:S02]  /*54470*/  LOP3.LUT P3, RZ, R2, 0x80, RZ, 0xc0, !PT ;  /* 0x0000008002ff7812 */ /* 0x000fc4000786c0ff */
[----:B------:R-:W-:Y:S02]  /*54480*/  F2FP.SATFINITE.E4M3.F32.PACK_AB_MERGE_C R29, RZ, R18, RZ ;  /* 0x00000012ff1d723e */ /* 0x000fe400048070ff */
[----:B------:R-:W-:Y:S01]  /*54490*/  P2R R19, PR, RZ, 0x8 ;  /* 0x00000008ff137803 */ /* 0x000fe20000000000 */
[----:B----4-:R-:W-:Y:S01]  /*544a0*/  FMUL R18, R114, UR47 ;  /* 0x0000002f72127c20 */ /* 0x010fe20008400000 */
[----:B------:R-:W-:Y:S01]  /*544b0*/  LOP3.LUT P5, RZ, R2, 0x100, RZ, 0xc0, !PT ;  /* 0x0000010002ff7812 */ /* 0x000fe200078ac0ff */
[----:B------:R-:W4:Y:S01]  /*544c0*/  LDL.LU R114, [R1+0x8c0] ;  /* 0x0008c00001727983 */ /* 0x000f220000300800 */
[----:B0-----:R-:W-:-:S05]  /*544d0*/  @!P6 IADD3 R12, P3, R24, R12, RZ ;  /* 0x0000000c180ce210 */ /* 0x001fca0007f7e0ff */
[----:B------:R-:W-:Y:S01]  /*544e0*/  @!P6 IMAD.X R13, R31, 0x1, R13, P3 ;  /* 0x000000011f0de824 */ /* 0x000fe200018e060d */
[----:B------:R-:W-:Y:S02]  /*544f0*/  ISETP.NE.AND P3, PT, R19, RZ, PT ;  /* 0x000000ff1300720c */ /* 0x000fe40003f65270 */
[----:B------:R-:W-:Y:S01]  /*54500*/  F2FP.SATFINITE.E4M3.F32.PACK_AB_MERGE_C R19, RZ, R18, RZ ;  /* 0x00000012ff13723e */ /* 0x000fe200048070ff */
[----:B-----5:R-:W-:-:S05]  /*54510*/  FMUL R18, R115, UR47 ;  /* 0x0000002f73127c20 */ /* 0x020fca0008400000 */
[----:B------:R-:W-:Y:S01]  /*54520*/  F2FP.SATFINITE.E4M3.F32.PACK_AB_MERGE_C R21, RZ, R18, RZ ;  /* 0x00000012ff15723e */ /* 0x000fe200048070ff */
[----:B------:R-:W-:Y:S02]  /*54530*/  FMUL R18, R113, UR47 ;  /* 0x0000002f71127c20 */ /* 0x000fe40008400000 */
[----:B------:R-:W5:Y:S04]  /*54540*/  LDL.LU R113, [R1+0x8c4] ;  /* 0x0008c40001717983 */ /* 0x000f680000300800 */
[----:B------:R0:W-:Y:S02]  /*54550*/  @!P5 STG.E.U8 desc[UR52][R40.64+0xb0], R27 ;  /* 0x0000b01b2800d986 */ /* 0x0001e4000c101134 */
[----:B0-----:R-:W-:Y:S01]  /*54560*/  F2FP.SATFINITE.E4M3.F32.PACK_AB_MERGE_C R27, RZ, R18, RZ ;  /* 0x00000012ff1b723e */ /* 0x001fe200048070ff */
[----:B--2---:R-:W-:-:S02]  /*54570*/  FMUL R18, R108, UR47 ;  /* 0x0000002f6c127c20 */ /* 0x004fc40008400000 */
[----:B------:R-:W2:Y:S01]  /*54580*/  LDL.LU R108, [R1+0x8c8] ;  /* 0x0008c800016c7983 */ /* 0x000ea20000300800 */
[----:B------:R-:W-:-:S13]  /*54590*/  LOP3.LUT P2, RZ, R2, 0x10, RZ, 0xc0, !PT ;  /* 0x0000001002ff7812 */ /* 0x000fda000784c0ff */
[----:B------:R-:W-:Y:S04]  /*545a0*/  @!P2 STG.E.U8 desc[UR52][R34.64+0xb1], R29 ;  /* 0x0000b11d2200a986 */ /* 0x000fe8000c101134 */
[----:B------:R0:W-:Y:S01]  /*545b0*/  @!P6 STG.E.U8 desc[UR52][R12.64+0xb8], R19 ;  /* 0x0000b8130c00e986 */ /* 0x0001e2000c101134 */
[----:B------:R-:W-:Y:S02]  /*545c0*/  ISETP.LT.OR P6, PT, R30, 0xba, !P0 ;  /* 0x000000ba1e00780c */ /* 0x000fe400047c1670 */
[----:B0-----:R-:W-:Y:S01]  /*545d0*/  F2FP.SATFINITE.E4M3.F32.PACK_AB_MERGE_C R19, RZ, R18, RZ ;  /* 0x00000012ff13723e */ /* 0x001fe200048070ff */
[----:B------:R-:W-:-:S10]  /*545e0*/  FMUL R18, R112, UR47 ;  /* 0x0000002f70127c20 */ /* 0x000fd40008400000 */
[----:B------:R-:W0:Y:S01]  /*545f0*/  @!P6 LDC.64 R12, c[0x0][0x5c0] ;  /* 0x00017000ff0ceb82 */ /* 0x000e220000000a00 */
[----:B------:R-:W2:Y:S01]  /*54600*/  LDL.LU R112, [R1+0x8cc] ;  /* 0x0008cc0001707983 */ /* 0x000ea20000300800 */
[----:B------:R-:W-:Y:S02]  /*54610*/  F2FP.SATFINITE.E4M3.F32.PACK_AB_MERGE_C R29, RZ, R18, RZ ;  /* 0x00000012ff1d723e */ /* 0x000fe400048070ff */
[----:B------:R-:W-:Y:S01]  /*54620*/  LOP3.LUT P4, RZ, R2, 0x8, RZ, 0xc0, !PT ;  /* 0x0000000802ff7812 */ /* 0x000fe2000788c0ff */
[----:B---3--:R-:W-:Y:S02]  /*54630*/  FMUL R18, R110, UR47 ;  /* 0x0000002f6e127c20 */ /* 0x008fe40008400000 */
[----:B------:R-:W3:Y:S01]  /*54640*/  LDL.LU R110, [R1+0x8d0] ;  /* 0x0008d000016e7983 */ /* 0x000ee20000300800 */
[----:B0-----:R-:W-:Y:S02]  /*54650*/  @!P6 IADD3 R12, P0, R24, R12, RZ ;  /* 0x0000000c180ce210 */ /* 0x001fe40007f1e0ff */
[----:B------:R-:W-:-:S03]  /*54660*/  LOP3.LUT P1, RZ, R2, 0x4, RZ, 0xc0, !PT ;  /* 0x0000000402ff7812 */ /* 0x000fc6000782c0ff */
[----:B------:R-:W-:Y:S01]  /*54670*/  @!P6 IMAD.X R13, R31, 0x1, R13, P0 ;  /* 0x000000011f0de824 */ /* 0x000fe200000e060d */
[----:B------:R-:W-:-:S04]  /*54680*/  LOP3.LUT P5, RZ, R2, 0x2, RZ, 0xc0, !PT ;  /* 0x0000000202ff7812 */ /* 0x000fc800078ac0ff */
[----:B------:R0:W-:Y:S04]  /*54690*/  @!P6 STG.E.U8 desc[UR52][R12.64+0xb9], R21 ;  /* 0x0000b9150c00e986 */ /* 0x0001e8000c101134 */
[----:B------:R-:W-:Y:S01]  /*546a0*/  @!P3 STG.E.U8 desc[UR52][R52.64+0xb8], R27 ;  /* 0x0000b81b3400b986 */ /* 0x000fe2000c101134 */
[----:B0-----:R-:W-:Y:S01]  /*546b0*/  F2FP.SATFINITE.E4M3.F32.PACK_AB_MERGE_C R21, RZ, R18, RZ ;  /* 0x00000012ff15723e */ /* 0x001fe200048070ff */
[----:B----4-:R-:W-:Y:S02]  /*546c0*/  FMUL R18, R114, UR47 ;  /* 0x0000002f72127c20 */ /* 0x010fe40008400000 */
[----:B------:R-:W4:Y:S04]  /*546d0*/  LDL.LU R114, [R1+0x8d4] ;  /* 0x0008d40001727983 */ /* 0x000f280000300800 */
[----:B------:R0:W-:Y:S04]  /*546e0*/  @!P4 STG.E.U8 desc[UR52][R46.64+0xb9], R19 ;  /* 0x0000b9132e00c986 */ /* 0x0001e8000c101134 */
[----:B------:R-:W-:Y:S01]  /*546f0*/  @!P1 STG.E.U8 desc[UR52][R38.64+0xa0], R29 ;  /* 0x0000a01d26009986 */ /* 0x000fe2000c101134 */
[----:B0-----:R-:W-:-:S03]  /*54700*/  F2FP.SATFINITE.E4M3.F32.PACK_AB_MERGE_C R19, RZ, R18, RZ ;  /* 0x00000012ff13723e */ /* 0x001fc600048070ff */
[----:B------:R0:W-:Y:S01]  /*54710*/  @!P5 STG.E.U8 desc[UR52][R32.64+0xa1], R21 ;  /* 0x0000a1152000d986 */ /* 0x0001e2000c101134 */
[----:B-----5:R-:W-:-:S03]  /*54720*/  FMUL R18, R113, UR47 ;  /* 0x0000002f71127c20 */ /* 0x020fc60008400000 */
[----:B------:R-:W5:Y:S02]  /*54730*/  LDL.LU R113, [R1+0x8d8] ;  /* 0x0008d80001717983 */ /* 0x000f640000300800 */
[----:B0-----:R-:W-:Y:S02]  /*54740*/  F2FP.SATFINITE.E4M3.F32.PACK_AB_MERGE_C R21, RZ, R18, RZ ;  /* 0x00000012ff15723e */ /* 0x001fe400048070ff */
[----:B------:R-:W-:-:S13]  /*54750*/  LOP3.LUT P2, RZ, R0, 0x4000, RZ, 0xc0, !PT ;  /* 0x0000400000ff7812 */ /* 0x000fda000784c0ff */
[----:B------:R-:W0:Y:S01]  /*54760*/  @!P2 LDC.64 R12, c[0x0][0x5c0] ;  /* 0x00017000ff0cab82 */ /* 0x000e220000000a00 */
[----:B--2---:R-:W-:Y:S02]  /*54770*/  FMUL R18, R108, UR47 ;  /* 0x0000002f6c127c20 */ /* 0x004fe40008400000 */
[----:B------:R-:W2:Y:S01]  /*54780*/  LDL.LU R108, [R1+0x8dc] ;  /* 0x0008dc00016c7983 */ /* 0x000ea20000300800 */
[----:B------:R-:W-:-:S04]  /*54790*/  LOP3.LUT P0, RZ, R2, 0x1, RZ, 0xc0, !PT ;  /* 0x0000000102ff7812 */ /* 0x000fc8000780c0ff */
[----:B------:R-:W-:Y:S02]  /*547a0*/  P2R R20, PR, RZ, 0x1 ;  /* 0x00000001ff147803 */ /* 0x000fe40000000000 */
[----:B------:R-:W-:Y:S02]  /*547b0*/  LOP3.LUT P0, RZ, R0, 0x2000, RZ, 0xc0, !PT ;  /* 0x0000200000ff7812 */ /* 0x000fe4000780c0ff */
[----:B0-----:R-:W-:-:S05]  /*547c0*/  @!P2 IADD3 R12, P6, R77, R12, RZ ;  /* 0x0000000c4d0ca210 */ /* 0x001fca0007fde0ff */
[----:B------:R-:W-:-:S05]  /*547d0*/  @!P2 IMAD.X R13, R75, 0x1, R13, P6 ;  /* 0x000000014b0da824 */ /* 0x000fca00030e060d */
[----:B------:R0:W-:Y:S02]  /*547e0*/  @!P2 STG.E.U8 desc[UR52][R12.64+0xa0], R19 ;  /* 0x0000a0130c00a986 */ /* 0x0001e4000c101134 */
[----:B0-----:R-:W0:Y:S01]  /*547f0*/  @!P0 LDC.64 R12, c[0x0][0x5c0] ;  /* 0x00017000ff0c8b82 */ /* 0x001e220000000a00 */
[----:B------:R-:W-:Y:S02]  /*54800*/  LOP3.LUT P4, RZ, R0, 0x800, RZ, 0xc0, !PT ;  /* 0x0000080000ff7812 */ /* 0x000fe4000788c0ff */
[----:B0-----:R-:W-:-:S05]  /*54810*/  @!P0 IADD3 R12, P6, R73, R12, RZ ;  /* 0x0000000c490c8210 */ /* 0x001fca0007fde0ff */
[----:B------:R-:W-:Y:S01]  /*54820*/  @!P0 IMAD.X R13, R71, 0x1, R13, P6 ;  /* 0x00000001470d8824 */ /* 0x000fe200030e060d */
[----:B------:R-:W-:-:S13]  /*54830*/  LOP3.LUT P6, RZ, R0, 0x2000, RZ, 0xc0, !PT ;  /* 0x0000200000ff7812 */ /* 0x000fda00078cc0ff */
[----:B------:R0:W-:Y:S02]  /*54840*/  @!P6 STG.E.U8 desc[UR52][R12.64+0xa1], R21 ;  /* 0x0000a1150c00e986 */ /* 0x0001e4000c101134 */
[----:B0-----:R-:W0:Y:S01]  /*54850*/  @!P4 LDC.64 R12, c[0x0][0x5c0] ;  /* 0x00017000ff0ccb82 */ /* 0x001e220000000a00 */
[----:B------:R-:W-:Y:S02]  /*54860*/  LOP3.LUT P1, RZ, R0, 0x40000000, RZ, 0xc0, !PT ;  /* 0x4000000000ff7812 */ /* 0x000fe4000782c0ff */
[----:B------:R-:W-:Y:S01]  /*54870*/  F2FP.SATFINITE.E4M3.F32.PACK_AB_MERGE_C R27, RZ, R18, RZ ;  /* 0x00000012ff1b723e */ /* 0x000fe200048070ff */
[----:B------:R-:W-:Y:S01]  /*54880*/  FMUL R18, R112, UR47 ;  /* 0x0000002f70127c20 */ /* 0x000fe20008400000 */
[----:B------:R-:W-:Y:S01]  /*54890*/  ISETP.NE.AND P0, PT, R20, RZ, PT ;  /* 0x000000ff1400720c */ /* 0x000fe20003f05270 */
[----:B------:R-:W2:Y:S01]  /*548a0*/  LDL.LU R112, [R1+0x8e0] ;  /* 0x0008e00001707983 */ /* 0x000ea20000300800 */
[----:B------:R-:W-:Y:S02]  /*548b0*/  LOP3.LUT P3, RZ, R0, 0x80000000, RZ, 0xc0, !PT ;  /* 0x8000000000ff7812 */ /* 0x000fe4000786c0ff */
[----:B------:R-:W-:-:S02]  /*548c0*/  P2R R26, PR, RZ, 0x2 ;  /* 0x00000002ff1a7803 */ /* 0x000fc40000000000 */
[----:B------:R-:W-:Y:S02]  /*548d0*/  LOP3.LUT P1, RZ, R0, 0x400, RZ, 0xc0, !PT ;  /* 0x0000040000ff7812 */ /* 0x000fe4000782c0ff */
[----:B------:R-:W-:Y:S01]  /*548e0*/  F2FP.SATFINITE.E4M3.F32.PACK_AB_MERGE_C R19, RZ, R18, RZ ;  /* 0x00000012ff13723e */ /* 0x000fe200048070ff */
[----:B---3--:R-:W-:Y:S02]  /*548f0*/  FMUL R18, R110, UR47 ;  /* 0x0000002f6e127c20 */ /* 0x008fe40008400000 */
[----:B------:R-:W3:Y:S03]  /*54900*/  LDL.LU R110, [R1+0x8e4] ;  /* 0x0008e400016e7983 */ /* 0x000ee60000300800 */
[----:B------:R-:W-:Y:S02]  /*54910*/  F2FP.SATFINITE.E4M3.F32.PACK_AB_MERGE_C R21, RZ, R18, RZ ;  /* 0x00000012ff15723e */ /* 0x000fe400048070ff */
[----:B0-----:R-:W-:Y:S01]  /*54920*/  @!P4 IADD3 R12, P6, R69, R12, RZ ;  /* 0x0000000c450cc210 */ /* 0x001fe20007fde0ff */
[----:B------:R-:W-:Y:S04]  /*54930*/  @!P0 STG.E.U8 desc[UR52][R50.64+0xa8], R27 ;  /* 0x0000a81b32008986 */ /* 0x000fe8000c101134 */
[----:B------:R-:W-:Y:S01]  /*54940*/  @!P4 IMAD.X R13, R67, 0x1, R13, P6 ;  /* 0x00000001430dc824 */ /* 0x000fe200030e060d */
[----:B------:R-:W-:Y:S04]  /*54950*/  @!P3 STG.E.U8 desc[UR52][R44.64+0xa9], R19 ;  /* 0x0000a9132c00b986 */ /* 0x000fe8000c101134 */
[----:B------:R0:W-:Y:S04]  /*54960*/  @!P4 STG.E.U8 desc[UR52][R12.64+0xa8], R21 ;  /* 0x0000a8150c00c986 */ /* 0x0001e8000c101134 */
[----:B------:R-:W3:Y:S01]  /*54970*/  LDL.LU R115, [R1+0x8e8] ;  /* 0x0008e80001737983 */ /* 0x000ee20000300800 */
[----:B0-----:R-:W0:Y:S02]  /*54980*/  @!P1 LDC.64 R12, c[0x0][0x5c0] ;  /* 0x00017000ff0c9b82 */ /* 0x001e240000000a00 */
[----:B0-----:R-:W-:Y:S01]  /*54990*/  @!P1 IADD3 R12, P6, R9, R12, RZ ;  /* 0x0000000c090c9210 */ /* 0x001fe20007fde0ff */
[----:B----4-:R-:W-:-:S02]  /*549a0*/  FMUL R9, R114, UR47 ;  /* 0x0000002f72097c20 */ /* 0x010fc40008400000 */
[----:B------:R-:W4:Y:S03]  /*549b0*/  LDL.LU R114, [R1+0x8ec] ;  /* 0x0008ec0001727983 */ /* 0x000f260000300800 */
[----:B------:R-:W-:Y:S01]  /*549c0*/  F2FP.SATFINITE.E4M3.F32.PACK_AB_MERGE_C R19, RZ, R9, RZ ;  /* 0x00000009ff13723e */ /* 0x000fe200048070ff */
[----:B-----5:R-:W-:-:S05]  /*549d0*/  FMUL R9, R113, UR47 ;  /* 0x0000002f71097c20 */ /* 0x020fca0008400000 */
[----:B------:R-:W-:Y:S01]  /*549e0*/  F2FP.SATFINITE.E4M3.F32.PACK_AB_MERGE_C R27, RZ, R9, RZ ;  /* 0x00000009ff1b723e */ /* 0x000fe200048070ff */
[----:B--2---:R-:W-:Y:S02]  /*549f0*/  FMUL R9, R108, UR47 ;  /* 0x0000002f6c097c20 */ /* 0x004fe40008400000 */
[----:B------:R-:W2:Y:S01]  /*54a00*/  LDL.LU R108, [R1+0x8f0] ;  /* 0x0008f000016c7983 */ /* 0x000ea20000300800 */
[----:B------:R-:W-:Y:S01]  /*54a10*/  @!P1 IMAD.X R13, R66, 0x1, R13, P6 ;  /* 0x00000001420d9824 */ /* 0x000fe200030e060d */
[C---:B------:R-:W-:Y:S02]  /*54a20*/  LOP3.LUT P6, RZ, R0.reuse, 0x400, RZ, 0xc0, !PT ;  /* 0x0000040000ff7812 */ /* 0x040fe400078cc0ff */
[----:B------:R-:W-:Y:S01]  /*54a30*/  LOP3.LUT P2, RZ, R0, 0x200, RZ, 0xc0, !PT ;  /* 0x0000020000ff7812 */ /* 0x000fe2000784c0ff */
[----:B------:R-:W5:Y:S01]  /*54a40*/  LDL.LU R113, [R1+0x8f4] ;  /* 0x0008f40001717983 */ /* 0x000f620000300800 */
[----:B------:R-:W-:-:S09]  /*54a50*/  ISETP.NE.AND P1, PT, R26, RZ, PT ;  /* 0x000000ff1a00720c */ /* 0x000fd20003f25270 */
[----:B------:R0:W-:Y:S01]  /*54a60*/  @!P6 STG.E.U8 desc[UR52][R12.64+0xa9], R19 ;  /* 0x0000a9130c00e986 */ /* 0x0001e2000c101134 */
[----:B------:R-:W-:Y:S01]  /*54a70*/  LOP3.LUT P5, RZ, R0, 0x20000000, RZ, 0xc0, !PT ;  /* 0x2000000000ff7812 */ /* 0x000fe200078ac0ff */
[----:B0-----:R-:W0:Y:S01]  /*54a80*/  @!P2 LDC.64 R12, c[0x0][0x5c0] ;  /* 0x00017000ff0cab82 */ /* 0x001e220000000a00 */
[----:B------:R-:W-:Y:S01]  /*54a90*/  F2FP.SATFINITE.E4M3.F32.PACK_AB_MERGE_C R21, RZ, R9, RZ ;  /* 0x00000009ff15723e */ /* 0x000fe200048070ff */
[----:B------:R-:W-:Y:S10]  /*54aa0*/  @!P1 STG.E.U8 desc[UR52][R56.64+0xb0], R27 ;  /* 0x0000b01b38009986 */ /* 0x000ff4000c101134 */
[----:B------:R1:W-:Y:S01]  /*54ab0*/  @!P5 STG.E.U8 desc[UR52][R54.64+0xb1], R21 ;  /* 0x0000b1153600d986 */ /* 0x0003e2000c101134 */
[----:B0-----:R-:W-:-:S05]  /*54ac0*/  @!P2 IADD3 R12, P6, R68, R12, RZ ;  /* 0x0000000c440ca210 */ /* 0x001fca0007fde0ff */
[----:B------:R-:W-:Y:S02]  /*54ad0*/  @!P2 IMAD.X R13, R70, 0x1, R13, P6 ;  /* 0x00000001460da824 */ /* 0x000fe400030e060d */
[----:B------:R-:W-:Y:S02]  /*54ae0*/  FMUL R9, R112, UR47 ;  /* 0x0000002f70097c20 */ /* 0x000fe40008400000 */
[----:B------:R-:W5:Y:S03]  /*54af0*/  LDL.LU R112, [R1+0x8f8] ;  /* 0x0008f80001707983 */ /* 0x000f660000300800 */
[----:B------:R-:W-:Y:S01]  /*54b00*/  F2FP.SATFINITE.E4M3.F32.PACK_AB_MERGE_C R19, RZ, R9, RZ ;  /* 0x00000009ff13723e */ /* 0x000fe200048070ff */
[----:B---3--:R-:W-:Y:S02]  /*54b10*/  FMUL R9, R110, UR47 ;  /* 0x0000002f6e097c20 */ /* 0x008fe40008400000 */
[----:B------:R-:W3:Y:S03]  /*54b20*/  LDL.LU R110, [R1+0x8fc] ;  /* 0x0008fc00016e7983 */ /* 0x000ee60000300800 */
[----:B-1----:R-:W-:Y:S01]  /*54b30*/  F2FP.SATFINITE.E4M3.F32.PACK_AB_MERGE_C R21, RZ, R9, RZ ;  /* 0x00000009ff15723e */ /* 0x002fe200048070ff */
[----:B------:R0:W-:Y:S01]  /*54b40*/  @!P2 STG.E.U8 desc[UR52][R12.64+0xb0], R19 ;  /* 0x0000b0130c00a986 */ /* 0x0001e2000c101134 */
[----:B------:R-:W-:-:S05]  /*54b50*/  FMUL R9, R115, UR47 ;  /* 0x0000002f73097c20 */ /* 0x000fca0008400000 */
[----:B------:R-:W-:Y:S01]  /*54b60*/  F2FP.SATFINITE.E4M3.F32.PACK_AB_MERGE_C R27, RZ, R9, RZ ;  /* 0x00000009ff1b723e */ /* 0x000fe200048070ff */
[----:B----4-:R-:W-:Y:S02]  /*54b70*/  FMUL R9, R114, UR47 ;  /* 0x0000002f72097c20 */ /* 0x010fe40008400000 */
[----:B------:R-:W4:Y:S03]  /*54b80*/  LDL.LU R114, [R1+0x900] ;  /* 0x0009000001727983 */ /* 0x000f260000300800 */
        /* <DEDUP_REMOVED lines=12> */
[----:B------:R-:W-:Y:S01]  /*54c50*/  @!P6 STG.E.U8 desc[UR52][R62.64+0xb8], R27 ;  /* 0x0000b81b3e00e986 */ /* 0x000fe2000c101134 */
[----:B------:R-:W-:Y:S02]  /*54c60*/  LOP3.LUT P1, RZ, R0, 0x20, RZ, 0xc0, !PT ;  /* 0x0000002000ff7812 */ /* 0x000fe4000782c0ff */
[----:B------:R-:W-:Y:S01]  /*54c70*/  F2FP.SATFINITE.E4M3.F32.PACK_AB_MERGE_C R21, RZ, R9, RZ ;  /* 0x00000009ff15723e */ /* 0x000fe200048070ff */
[----:B-----5:R-:W-:Y:S02]  /*54c80*/  FMUL R9, R113, UR47 ;  /* 0x0000002f71097c20 */ /* 0x020fe40008400000 */
[----:B------:R-:W5:Y:S04]  /*54c90*/  LDL.LU R113, [R1+0x908] ;  /* 0x0009080001717983 */ /* 0x000f680000300800 */
[----:B------:R1:W-:Y:S01]  /*54ca0*/  @!P4 STG.E.U8 desc[UR52][R60.64+0xb9], R19 ;  /* 0x0000b9133c00c986 */ /* 0x0003e2000c101134 */
[----:B0-----:R-:W-:-:S05]  /*54cb0*/  @!P3 IADD3 R12, P6, R78, R12, RZ ;  /* 0x0000000c4e0cb210 */ /* 0x001fca0007fde0ff */
[----:B------:R-:W-:-:S05]  /*54cc0*/  @!P3 IMAD.X R13, R79, 0x1, R13, P6 ;  /* 0x000000014f0db824 */ /* 0x000fca00030e060d */
[----:B------:R0:W-:Y:S01]  /*54cd0*/  @!P3 STG.E.U8 desc[UR52][R12.64+0xb8], R21 ;  /* 0x0000b8150c00b986 */ /* 0x0001e2000c101134 */
[----:B-1----:R-:W-:Y:S01]  /*54ce0*/  F2FP.SATFINITE.E4M3.F32.PACK_AB_MERGE_C R19, RZ, R9, RZ ;  /* 0x00000009ff13723e */ /* 0x002fe200048070ff */
[----:B0-----:R-:W0:Y:S01]  /*54cf0*/  @!P1 LDC.64 R12, c[0x0][0x5c0] ;  /* 0x00017000ff0c9b82 */ /* 0x001e220000000a00 */
[----:B------:R-:W-:Y:S02]  /*54d00*/  FMUL R9, R112, UR47 ;  /* 0x0000002f70097c20 */ /* 0x000fe40008400000 */
[----:B------:R-:W5:Y:S03]  /*54d10*/  LDL.LU R112, [R1+0x90c] ;  /* 0x00090c0001707983 */ /* 0x000f660000300800 */
[----:B------:R-:W-:Y:S01]  /*54d20*/  F2FP.SATFINITE.E4M3.F32.PACK_AB_MERGE_C R27, RZ, R9, RZ ;  /* 0x00000009ff1b723e */ /* 0x000fe200048070ff */
[----:B---3--:R-:W-:Y:S02]  /*54d30*/  FMUL R9, R110, UR47 ;  /* 0x0000002f6e097c20 */ /* 0x008fe40008400000 */
[----:B------:R-:W3:Y:S04]  /*54d40*/  LDL.LU R110, [R1+0x910] ;  /* 0x00091000016e7983 */ /* 0x000ee80000300800 */
[----:B------:R-:W3:Y:S01]  /*54d50*/  LDL.LU R115, [R1+0x914] ;  /* 0x0009140001737983 */ /* 0x000ee20000300800 */
[----:B------:R-:W-:-:S02]  /*54d60*/  F2FP.SATFINITE.E4M3.F32.PACK_AB_MERGE_C R21, RZ, R9, RZ ;  /* 0x00000009ff15723e */ /* 0x000fc400048070ff */
[----:B0-----:R-:W-:-:S05]  /*54d70*/  @!P1 IADD3 R12, P6, R81, R12, RZ ;  /* 0x0000000c510c9210 */ /* 0x001fca0007fde0ff */
[----:B------:R-:W-:-:S05]  /*54d80*/  @!P1 IMAD.X R13, R87, 0x1, R13, P6 ;  /* 0x00000001570d9824 */ /* 0x000fca00030e060d */
[----:B------:R0:W-:Y:S01]  /*54d90*/  @!P1 STG.E.U8 desc[UR52][R12.64+0xb9], R19 ;  /* 0x0000b9130c009986 */ /* 0x0001e2000c101134 */
[----:B----4-:R-:W-:-:S03]  /*54da0*/  FMUL R9, R114, UR47 ;  /* 0x0000002f72097c20 */ /* 0x010fc60008400000 */
[----:B------:R-:W4:Y:S02]  /*54db0*/  LDL.LU R114, [R1+0x918] ;  /* 0x0009180001727983 */ /* 0x000f240000300800 */
[----:B0-----:R-:W-:Y:S01]  /*54dc0*/  F2FP.SATFINITE.E4M3.F32.PACK_AB_MERGE_C R19, RZ, R9, RZ ;  /* 0x00000009ff13723e */ /* 0x001fe200048070ff */
[----:B--2---:R-:W-:Y:S02]  /*54dd0*/  FMUL R9, R108, UR47 ;  /* 0x0000002f6c097c20 */ /* 0x004fe40008400000 */
[----:B------:R-:W2:Y:S01]  /*54de0*/  LDL.LU R108, [R1+0x91c] ;  /* 0x00091c00016c7983 */ /* 0x000ea20000300800 */
[----:B------:R-:W-:Y:S02]  /*54df0*/  LOP3.LUT P5, RZ, R0, 0x4000000, RZ, 0xc0, !PT ;  /* 0x0400000000ff7812 */ /* 0x000fe400078ac0ff */
[----:B------:R-:W-:-:S11]  /*54e00*/  ISETP.NE.AND P3, PT, R80, RZ, PT ;  /* 0x000000ff5000720c */ /* 0x000fd60003f65270 */
        /* <DEDUP_REMOVED lines=12> */
[----:B-----5:R-:W-:-:S02]  /*54ed0*/  FMUL R9, R113, UR47 ;  /* 0x0000002f71097c20 */ /* 0x020fc40008400000 */
[----:B------:R-:W5:Y:S03]  /*54ee0*/  LDL.LU R113, [R1+0x920] ;  /* 0x0009200001717983 */ /* 0x000f660000300800 */
[----:B------:R-:W-:Y:S02]  /*54ef0*/  F2FP.SATFINITE.E4M3.F32.PACK_AB_MERGE_C R27, RZ, R9, RZ ;  /* 0x00000009ff1b723e */ /* 0x000fe400048070ff */
[----:B------:R-:W-:Y:S02]  /*54f00*/  LOP3.LUT P4, RZ, R0, 0x1000000, RZ, 0xc0, !PT ;  /* 0x0100000000ff7812 */ /* 0x000fe4000788c0ff */
[----:B0-----:R-:W-:Y:S01]  /*54f10*/  @!P5 IADD3 R12, P6, R90, R12, RZ ;  /* 0x0000000c5a0cd210 */ /* 0x001fe20007fde0ff */
[----:B------:R-:W-:Y:S02]  /*54f20*/  FMUL R9, R112, UR47 ;  /* 0x0000002f70097c20 */ /* 0x000fe40008400000 */
[----:B------:R-:W5:Y:S02]  /*54f30*/  LDL.LU R112, [R1+0x924] ;  /* 0x0009240001707983 */ /* 0x000f640000300800 */
[----:B------:R-:W-:Y:S01]  /*54f40*/  @!P5 IMAD.X R13, R98, 0x1, R13, P6 ;  /* 0x00000001620dd824 */ /* 0x000fe200030e060d */
[----:B------:R-:W-:-:S02]  /*54f50*/  LOP3.LUT P6, RZ, R0, 0x800000, RZ, 0xc0, !PT ;  /* 0x0080000000ff7812 */ /* 0x000fc400078cc0ff */
[----:B------:R-:W-:Y:S01]  /*54f60*/  F2FP.SATFINITE.E4M3.F32.PACK_AB_MERGE_C R19, RZ, R9, RZ ;  /* 0x00000009ff13723e */ /* 0x000fe200048070ff */
[----:B---3--:R-:W-:Y:S01]  /*54f70*/  FMUL R9, R110, UR47 ;  /* 0x0000002f6e097c20 */ /* 0x008fe20008400000 */
[----:B------:R0:W-:Y:S04]  /*54f80*/  @!P5 STG.E.U8 desc[UR52][R12.64+0xa1], R21 ;  /* 0x0000a1150c00d986 */ /* 0x0001e8000c101134 */
[----:B------:R-:W-:Y:S04]  /*54f90*/  @!P4 STG.E.U8 desc[UR52][R48.64+0xa8], R27 ;  /* 0x0000a81b3000c986 */ /* 0x000fe8000c101134 */
[----:B------:R-:W3:Y:S01]  /*54fa0*/  LDL.LU R110, [R1+0x928] ;  /* 0x00092800016e7983 */ /* 0x000ee20000300800 */
[----:B0-----:R-:W-:Y:S01]  /*54fb0*/  F2FP.SATFINITE.E4M3.F32.PACK_AB_MERGE_C R21, RZ, R9, RZ ;  /* 0x00000009ff15723e */ /* 0x001fe200048070ff */
[----:B------:R-:W-:-:S02]  /*54fc0*/  FMUL R9, R115, UR47 ;  /* 0x0000002f73097c20 */ /* 0x000fc40008400000 */
[----:B------:R0:W-:Y:S03]  /*54fd0*/  @!P6 STG.E.U8 desc[UR52][R42.64+0xa9], R19 ;  /* 0x0000a9132a00e986 */ /* 0x0001e6000c101134 */
[----:B0-----:R-:W-:Y:S01]  /*54fe0*/  F2FP.SATFINITE.E4M3.F32.PACK_AB_MERGE_C R19, RZ, R9, RZ ;  /* 0x00000009ff13723e */ /* 0x001fe200048070ff */
[----:B----4-:R-:W-:-:S05]  /*54ff0*/  FMUL R9, R114, UR47 ;  /* 0x0000002f72097c20 */ /* 0x010fca0008400000 */
[----:B------:R-:W-:Y:S01]  /*55000*/  F2FP.SATFINITE.E4M3.F32.PACK_AB_MERGE_C R27, RZ, R9, RZ ;  /* 0x00000009ff1b723e */ /* 0x000fe200048070ff */
[----:B--2---:R-:W-:Y:S02]  /*55010*/  FMUL R9, R108, UR47 ;  /* 0x0000002f6c097c20 */ /* 0x004fe40008400000 */
[----:B------:R-:W2:Y:S01]  /*55020*/  LDL.LU R108, [R1+0x92c] ;  /* 0x00092c00016c7983 */ /* 0x000ea20000300800 */
[----:B------:R-:W-:-:S03]  /*55030*/  ISETP.LT.OR P4, PT, R30, 0xa9, !P3 ;  /* 0x000000a91e00780c */ /* 0x000fc60005f81670 */
[----:B------:R-:W4:Y:S04]  /*55040*/  LDL.LU R115, [R1+0x930] ;  /* 0x0009300001737983 */ /* 0x000f280000300800 */
[----:B------:R-:W4:Y:S06]  /*55050*/  LDL.LU R114, [R1+0x934] ;  /* 0x0009340001727983 */ /* 0x000f2c0000300800 */
        /* <DEDUP_REMOVED lines=9> */
[----:B-----5:R-:W-:Y:S02]  /*550f0*/  FMUL R9, R113, UR47 ;  /* 0x0000002f71097c20 */ /* 0x020fe40008400000 */
[----:B------:R-:W5:Y:S01]  /*55100*/  LDL.LU R113, [R1+0x938] ;  /* 0x0009380001717983 */ /* 0x000f620000300800 */
[----:B0-----:R-:W-:-:S05]  /*55110*/  @!P4 IADD3 R12, P6, R96, R12, RZ ;  /* 0x0000000c600cc210 */ /* 0x001fca0007fde0ff */
[----:B------:R-:W-:Y:S01]  /*55120*/  @!P4 IMAD.X R13, R95, 0x1, R13, P6 ;  /* 0x000000015f0dc824 */ /* 0x000fe200030e060d */
[----:B------:R-:W-:-:S04]  /*55130*/  LOP3.LUT P6, RZ, R0, 0x200000, RZ, 0xc0, !PT ;  /* 0x0020000000ff7812 */ /* 0x000fc800078cc0ff */
[----:B------:R0:W-:Y:S02]  /*55140*/  @!P4 STG.E.U8 desc[UR52][R12.64+0xa9], R19 ;  /* 0x0000a9130c00c986 */ /* 0x0001e4000c101134 */
[----:B0-----:R-:W-:Y:S01]  /*55150*/  F2FP.SATFINITE.E4M3.F32.PACK_AB_MERGE_C R19, RZ, R9, RZ ;  /* 0x00000009ff13723e */ /* 0x001fe200048070ff */
[----:B------:R-:W-:Y:S02]  /*55160*/  FMUL R9, R112, UR47 ;  /* 0x0000002f70097c20 */ /* 0x000fe40008400000 */
[----:B------:R-:W5:Y:S04]  /*55170*/  LDL.LU R112, [R1+0x93c] ;  /* 0x00093c0001707983 */ /* 0x000f680000300800 */
[----:B------:R-:W-:Y:S04]  /*55180*/  @!P2 STG.E.U8 desc[UR52][R36.64+0xb0], R27 ;  /* 0x0000b01b2400a986 */ /* 0x000fe8000c101134 */
[----:B------:R0:W-:Y:S02]  /*55190*/  @!P6 STG.E.U8 desc[UR52][R22.64+0xb1], R21 ;  /* 0x0000b1151600e986 */ /* 0x0001e4000c101134 */
[----:B0-----:R-:W-:Y:S01]  /*551a0*/  F2FP.SATFINITE.E4M3.F32.PACK_AB_MERGE_C R21, RZ, R9, RZ ;  /* 0x00000009ff15723e */ /* 0x001fe200048070ff */
[----:B---3--:R-:W-:-:S02]  /*551b0*/  FMUL R9, R110, UR47 ;  /* 0x0000002f6e097c20 */ /* 0x008fc40008400000 */
[----:B------:R-:W3:Y:S03]  /*551c0*/  LDL.LU R110, [R1+0x940] ;  /* 0x00094000016e7983 */ /* 0x000ee60000300800 */
[----:B------:R-:W-:Y:S02]  /*551d0*/  F2FP.SATFINITE.E4M3.F32.PACK_AB_MERGE_C R23, RZ, R9, RZ ;  /* 0x00000009ff17723e */ /* 0x000fe400048070ff */
[----:B------:R-:W-:Y:S02]  /*551e0*/  ISETP.NE.AND P4, PT, R102, RZ, PT ;  /* 0x000000ff6600720c */ /* 0x000fe40003f85270 */
[----:B------:R-:W-:-:S11]  /*551f0*/  ISETP.NE.AND P5, PT, R99, RZ, PT ;  /* 0x000000ff6300720c */ /* 0x000fd60003fa5270 */
[----:B------:R-:W0:Y:S08]  /*55200*/  @!P4 LDC.64 R12, c[0x0][0x5c0] ;  /* 0x00017000ff0ccb82 */ /* 0x000e300000000a00 */
[----:B------:R-:W1:Y:S01]  /*55210*/  @!P5 LDC.64 R28, c[0x0][0x5c0] ;  /* 0x00017000ff1cdb82 */ /* 0x000e620000000a00 */
[----:B--2---:R-:W-:Y:S02]  /*55220*/  FMUL R9, R108, UR47 ;  /* 0x0000002f6c097c20 */ /* 0x004fe40008400000 */
[----:B------:R-:W2:Y:S01]  /*55230*/  LDL.LU R108, [R1+0x944] ;  /* 0x00094400016c7983 */ /* 0x000ea20000300800 */
[----:B0-----:R-:W-:-:S05]  /*55240*/  @!P4 IADD3 R12, P6, R94, R12, RZ ;  /* 0x0000000c5e0cc210 */ /* 0x001fca0007fde0ff */
[----:B------:R-:W-:Y:S01]  /*55250*/  @!P4 IMAD.X R13, R93, 0x1, R13, P6 ;  /* 0x000000015d0dc824 */ /* 0x000fe200030e060d */
[----:B------:R-:W-:-:S13]  /*55260*/  ISETP.LT.OR P6, PT, R30, 0xb1, !P3 ;  /* 0x000000b11e00780c */ /* 0x000fda0005fc1670 */
[----:B------:R-:W-:Y:S01]  /*55270*/  @!P6 STG.E.U8 desc[UR52][R12.64+0xb0], R19 ;  /* 0x0000b0130c00e986 */ /* 0x000fe2000c101134 */
[----:B-1----:R-:W-:-:S05]  /*55280*/  @!P5 IADD3 R92, P6, R92, R28, RZ ;  /* 0x0000001c5c5cd210 */ /* 0x002fca0007fde0ff */
[----:B------:R-:W-:Y:S01]  /*55290*/  @!P5 IMAD.X R93, R89, 0x1, R29, P6 ;  /* 0x00000001595dd824 */ /* 0x000fe200030e061d */
[----:B------:R-:W-:-:S04]  /*552a0*/  LOP3.LUT P6, RZ, R0, 0x80000, RZ, 0xc0, !PT ;  /* 0x0008000000ff7812 */ /* 0x000fc800078cc0ff */
[----:B------:R0:W-:Y:S01]  /*552b0*/  @!P5 STG.E.U8 desc[UR52][R92.64+0xb1], R21 ;  /* 0x0000b1155c00d986 */ /* 0x0001e2000c101134 */
[----:B------:R-:W-:Y:S02]  /*552c0*/  LOP3.LUT P5, RZ, R0, 0x100000, RZ, 0xc0, !PT ;  /* 0x0010000000ff7812 */ /* 0x000fe400078ac0ff */
[----:B------:R-:W-:Y:S02]  /*552d0*/  ISETP.NE.AND P1, PT, R88, RZ, PT ;  /* 0x000000ff5800720c */ /* 0x000fe40003f25270 */
[----:B------:R-:W-:Y:S02]  /*552e0*/  ISETP.NE.AND P0, PT, R76, RZ, PT ;  /* 0x000000ff4c00720c */ /* 0x000fe40003f05270 */
[----:B------:R-:W-:Y:S02]  /*552f0*/  ISETP.NE.AND P4, PT, R105, RZ, PT ;  /* 0x000000ff6900720c */ /* 0x000fe40003f85270 */
[----:B0-----:R-:W-:-:S05]  /*55300*/  F2FP.SATFINITE.E4M3.F32.PACK_AB_MERGE_C R21, RZ, R9, RZ ;  /* 0x00000009ff15723e */ /* 0x001fca00048070ff */
[----:B------:R0:W-:Y:S02]  /*55310*/  @!P5 STG.E.U8 desc[UR52][R16.64+0xb8], R23 ;  /* 0x0000b8171000d986 */ /* 0x0001e4000c101134 */
[----:B------:R-:W1:Y:S02]  /*55320*/  @!P1 LDC.64 R26, c[0x0][0x5c0] ;  /* 0x00017000ff1a9b82 */ /* 0x000e640000000a00 */
[----:B------:R4:W-:Y:S01]  /*55330*/  @!P6 STG.E.U8 desc[UR52][R14.64+0xb9], R21 ;  /* 0x0000b9150e00e986 */ /* 0x0009e2000c101134 */
[----:B------:R-:W-:-:S05]  /*55340*/  ISETP.LT.OR P6, PT, R30, 0xa1, !P4 ;  /* 0x000000a11e00780c */ /* 0x000fca00067c1670 */
[----:B------:R-:W1:Y:S08]  /*55350*/  @!P0 LDC.64 R12, c[0x0][0x5c0] ;  /* 0x00017000ff0c8b82 */ /* 0x000e700000000a00 */
[----:B0-----:R-:W0:Y:S01]  /*55360*/  @!P6 LDC.64 R22, c[0x0][0x5c0] ;  /* 0x00017000ff16eb82 */ /* 0x001e220000000a00 */
[----:B----4-:R-:W-:Y:S02]  /*55370*/  @!P6 IMAD.MOV.U32 R14, RZ, RZ, R24 ;  /* 0x000000ffff0ee224 */ /* 0x010fe400078e0018 */
[----:B------:R-:W-:Y:S01]  /*55380*/  @!P6 IMAD.MOV.U32 R15, RZ, RZ, R31 ;  /* 0x000000ffff0fe224 */ /* 0x000fe200078e001f */
[----:B-1----:R-:W-:Y:S01]  /*55390*/  @!P1 IADD3 R18, P5, R85, R26, RZ ;  /* 0x0000001a55129210 */ /* 0x002fe20007fbe0ff */
[----:B------:R-:W-:-:S04]  /*553a0*/  @!P6 IMAD.WIDE.U32 R16, R10, 0x180, R14 ;  /* 0x000001800a10e825 */ /* 0x000fc800078e000e */
[----:B------:R-:W-:Y:S01]  /*553b0*/  @!P1 IMAD.X R19, R84, 0x1, R27, P5 ;  /* 0x0000000154139824 */ /* 0x000fe200028e061b */
[----:B------:R-:W-:Y:S01]  /*553c0*/  @!P0 IADD3 R12, P5, R83, R12, RZ ;  /* 0x0000000c530c8210 */ /* 0x000fe20007fbe0ff */
[----:B------:R-:W-:-:S04]  /*553d0*/  @!P6 IMAD R9, R11, 0x180, RZ ;  /* 0x000001800b09e824 */ /* 0x000fc800078e02ff */
[----:B------:R-:W-:Y:S01]  /*553e0*/  @!P0 IMAD.X R13, R82, 0x1, R13, P5 ;  /* 0x00000001520d8824 */ /* 0x000fe200028e060d */
[----:B0-----:R-:W-:-:S04]  /*553f0*/  @!P6 IADD3 R16, P5, R16, R22, RZ ;  /* 0x000000161010e210 */ /* 0x001fc80007fbe0ff */
[----:B------:R-:W-:Y:S02]  /*55400*/  @!P6 IADD3.X R17, R23, R17, R9, P5, !PT ;  /* 0x000000111711e210 */ /* 0x000fe40002ffe409 */
[----:B------:R-:W-:-:S13]  /*55410*/  ISETP.LT.OR P5, PT, R30, 0xa2, !P4 ;  /* 0x000000a21e00780c */ /* 0x000fda00067a1670 */
[----:B------:R-:W0:Y:S01]  /*55420*/  @!P5 LDC.64 R20, c[0x0][0x5c0] ;  /* 0x00017000ff14db82 */ /* 0x000e220000000a00 */
[----:B------:R-:W-:Y:S01]  /*55430*/  FMUL R9, R115, UR47 ;  /* 0x0000002f73097c20 */ /* 0x000fe20008400000 */
[----:B------:R-:W-:Y:S02]  /*55440*/  @!P5 IMAD.MOV.U32 R14, RZ, RZ, R24 ;  /* 0x000000ffff0ed224 */ /* 0x000fe400078e0018 */
[----:B------:R-:W-:Y:S02]  /*55450*/  @!P5 IMAD.MOV.U32 R15, RZ, RZ, R31 ;  /* 0x000000ffff0fd224 */ /* 0x000fe400078e001f */
[----:B------:R-:W-:Y:S01]  /*55460*/  F2FP.SATFINITE.E4M3.F32.PACK_AB_MERGE_C R23, RZ, R9, RZ ;  /* 0x00000009ff17723e */ /* 0x000fe200048070ff */
[----:B------:R-:W-:-:S04]  /*55470*/  @!P5 IMAD.WIDE.U32 R14, R10, 0x180, R14 ;  /* 0x000001800a0ed825 */ /* 0x000fc800078e000e */
[----:B------:R1:W-:Y:S01]  /*55480*/  @!P1 STG.E.U8 desc[UR52][R18.64+0xb8], R23 ;  /* 0x0000b81712009986 */ /* 0x0003e2000c101134 */
[----:B------:R-:W-:Y:S01]  /*55490*/  @!P5 IMAD R9, R11, 0x180, RZ ;  /* 0x000001800b09d824 */ /* 0x000fe200078e02ff */
[----:B0-----:R-:W-:-:S04]  /*554a0*/  @!P5 IADD3 R14, P1, R14, R20, RZ ;  /* 0x000000140e0ed210 */ /* 0x001fc80007f3e0ff */
[----:B------:R-:W-:Y:S01]  /*554b0*/  @!P5 IADD3.X R15, R21, R15, R9, P1, !PT ;  /* 0x0000000f150fd210 */ /* 0x000fe20000ffe409 */
[----:B------:R-:W-:-:S05]  /*554c0*/  FMUL R9, R114, UR47 ;  /* 0x0000002f72097c20 */ /* 0x000fca0008400000 */
[----:B------:R-:W-:Y:S01]  /*554d0*/  F2FP.SATFINITE.E4M3.F32.PACK_AB_MERGE_C R21, RZ, R9, RZ ;  /* 0x00000009ff15723e */ /* 0x000fe200048070ff */
[----:B-----5:R-:W-:-:S05]  /*554e0*/  FMUL R9, R113, UR47 ;  /* 0x0000002f71097c20 */ /* 0x020fca0008400000 */
[----:B-1----:R-:W-:Y:S01]  /*554f0*/  F2FP.SATFINITE.E4M3.F32.PACK_AB_MERGE_C R19, RZ, R9, RZ ;  /* 0x00000009ff13723e */ /* 0x002fe200048070ff */
[----:B------:R-:W-:Y:S01]  /*55500*/  FMUL R9, R112, UR47 ;  /* 0x0000002f70097c20 */ /* 0x000fe20008400000 */
        /* <DEDUP_REMOVED lines=8> */
[----:B------:R-:W-:Y:S02]  /*55590*/  ISETP.NE.AND P2, PT, R101, RZ, PT ;  /* 0x000000ff6500720c */ /* 0x000fe40003f45270 */
[----:B------:R-:W-:Y:S02]  /*555a0*/  ISETP.NE.AND P1, PT, R103, RZ, PT ;  /* 0x000000ff6700720c */ /* 0x000fe40003f25270 */
[----:B------:R-:W-:Y:S02]  /*555b0*/  ISETP.NE.AND P0, PT, R104, RZ, PT ;  /* 0x000000ff6800720c */ /* 0x000fe40003f05270 */
        /* <DEDUP_REMOVED lines=15> */
.L_x_121:
[----:B------:R-:W-:Y:S05]  /*556b0*/  BSYNC B1 ;  /* 0x0000000000017941 */ /* 0x000fea0003800000 */
.L_x_120:
        /* <DEDUP_REMOVED lines=15> */
.L_x_123:
[----:B------:R-:W-:Y:S05]  /*557b0*/  BSYNC B1 ;  /* 0x0000000000017941 */ /* 0x000fea0003800000 */
.L_x_122:
[----:B------:R-:W2:Y:S04]  /*557c0*/  LDL.LU R22, [R1+0x948] ;  /* 0x0009480001167983 */ /* 0x000ea80000300800 */
[----:B------:R-:W3:Y:S04]  /*557d0*/  LDL.LU R19, [R1+0x94c] ;  /* 0x00094c0001137983 */ /* 0x000ee80000300800 */
[----:B------:R-:W4:Y:S04]  /*557e0*/  LDL.LU R21, [R1+0x950] ;  /* 0x0009500001157983 */ /* 0x000f280000300800 */
[----:B------:R-:W5:Y:S01]  /*557f0*/  LDL.LU R20, [R1+0x954] ;  /* 0x0009540001147983 */ /* 0x000f620000300800 */
[----:B------:R-:W-:Y:S01]  /*55800*/  ISETP.LT.OR P6, PT, R30, 0xa9, !P4 ;  /* 0x000000a91e00780c */ /* 0x000fe200067c1670 */
[----:B------:R-:W-:Y:S01]  /*55810*/  BSSY B1, `(.L_x_124) ;  /* 0x000002a000017945 */ /* 0x000fe20003800000 */
[----:B------:R-:W-:-:S11]  /*55820*/  P2R R18, PR, RZ, 0x1 ;  /* 0x00000001ff127803 */ /* 0x000fd60000000000 */
[----:B------:R-:W0:Y:S02]  /*55830*/  @!P6 LDC.64 R14, c[0x0][0x5c0] ;  /* 0x00017000ff0eeb82 */ /* 0x000e240000000a00 */
[----:B01----:R-:W-:Y:S02]  /*55840*/  @!P6 IMAD.MOV.U32 R12, RZ, RZ, R24 ;  /* 0x000000ffff0ce224 */ /* 0x003fe400078e0018 */
[----:B------:R-:W-:Y:S02]  /*55850*/  @!P6 IMAD.MOV.U32 R13, RZ, RZ, R31 ;  /* 0x000000ffff0de224 */ /* 0x000fe400078e001f */
[----:B------:R-:W-:Y:S02]  /*55860*/  @!P6 IMAD R9, R11, 0x180, RZ ;  /* 0x000001800b09e824 */ /* 0x000fe400078e02ff */
[----:B------:R-:W-:-:S03]  /*55870*/  @!P6 IMAD.WIDE.U32 R12, R10, 0x180, R12 ;  /* 0x000001800a0ce825 */ /* 0x000fc600078e000c */
[----:B------:R-:W-:-:S04]  /*55880*/  @!P6 IADD3 R12, P5, R12, R14, RZ ;  /* 0x0000000e0c0ce210 */ /* 0x000fc80007fbe0ff */
        /* <DEDUP_REMOVED lines=34> */
.L_x_125:
[----:B------:R-:W-:Y:S05]  /*55ab0*/  BSYNC B1 ;  /* 0x0000000000017941 */ /* 0x000fea0003800000 */
.L_x_124:
        /* <DEDUP_REMOVED lines=15> */
.L_x_127:
[----:B------:R-:W-:Y:S05]  /*55bb0*/  BSYNC B1 ;  /* 0x0000000000017941 */ /* 0x000fea0003800000 */
.L_x_126:
[----:B------:R-:W2:Y:S04]  /*55bc0*/  LDL.LU R22, [R1+0x958] ;  /* 0x0009580001167983 */ /* 0x000ea80000300800 */
[----:B------:R-:W3:Y:S04]  /*55bd0*/  LDL.LU R19, [R1+0x95c] ;  /* 0x00095c0001137983 */ /* 0x000ee80000300800 */
[----:B-1----:R-:W4:Y:S04]  /*55be0*/  LDL.LU R21, [R1+0x960] ;  /* 0x0009600001157983 */ /* 0x002f280000300800 */
[----:B------:R-:W5:Y:S01]  /*55bf0*/  LDL.LU R20, [R1+0x964] ;  /* 0x0009640001147983 */ /* 0x000f620000300800 */
[----:B------:R-:W-:Y:S01]  /*55c00*/  ISETP.LT.OR P6, PT, R30, 0xb1, !P4 ;  /* 0x000000b11e00780c */ /* 0x000fe200067c1670 */
[----:B------:R-:W-:Y:S01]  /*55c10*/  BSSY B1, `(.L_x_128) ;  /* 0x000002a000017945 */ /* 0x000fe20003800000 */
[----:B------:R-:W-:-:S11]  /*55c20*/  P2R R18, PR, RZ, 0x1 ;  /* 0x00000001ff127803 */ /* 0x000fd60000000000 */
[----:B------:R-:W1:Y:S01]  /*55c30*/  @!P6 LDC.64 R14, c[0x0][0x5c0] ;  /* 0x00017000ff0eeb82 */ /* 0x000e620000000a00 */
[----:B0-----:R-:W-:Y:S02]  /*55c40*/  @!P6 IMAD.MOV.U32 R12, RZ, RZ, R24 ;  /* 0x000000ffff0ce224 */ /* 0x001fe400078e0018 */
[----:B------:R-:W-:Y:S02]  /*55c50*/  @!P6 IMAD.MOV.U32 R13, RZ, RZ, R31 ;  /* 0x000000ffff0de224 */ /* 0x000fe400078e001f */
[----:B------:R-:W-:Y:S02]  /*55c60*/  @!P6 IMAD R9, R11, 0x180, RZ ;  /* 0x000001800b09e824 */ /* 0x000fe400078e02ff */
[----:B------:R-:W-:-:S03]  /*55c70*/  @!P6 IMAD.WIDE.U32 R12, R10, 0x180, R12 ;  /* 0x000001800a0ce825 */ /* 0x000fc600078e000c */
[----:B-1----:R-:W-:-:S04]  /*55c80*/  @!P6 IADD3 R12, P5, R12, R14, RZ ;  /* 0x0000000e0c0ce210 */ /* 0x002fc80007fbe0ff */
        /* <DEDUP_REMOVED lines=34> */
.L_x_129:
[----:B------:R-:W-:Y:S05]  /*55eb0*/  BSYNC B1 ;  /* 0x0000000000017941 */ /* 0x000fea0003800000 */
.L_x_128:
        /* <DEDUP_REMOVED lines=15> */
.L_x_131:
[----:B------:R-:W-:Y:S05]  /*55fb0*/  BSYNC B1 ;  /* 0x0000000000017941 */ /* 0x000fea0003800000 */
.L_x_130:
        /* <DEDUP_REMOVED lines=47> */
.L_x_133:
[----:B------:R-:W-:Y:S05]  /*562b0*/  BSYNC B1 ;  /* 0x0000000000017941 */ /* 0x000fea0003800000 */
.L_x_132:
        /* <DEDUP_REMOVED lines=15> */
.L_x_135:
[----:B------:R-:W-:Y:S05]  /*563b0*/  BSYNC B1 ;  /* 0x0000000000017941 */ /* 0x000fea0003800000 */
.L_x_134:
[----:B------:R-:W-:Y:S01]  /*563c0*/  P2R R99, PR, RZ, 0x10 ;  /* 0x00000010ff637803 */ /* 0x000fe20000000000 */
[----:B------:R-:W2:Y:S01]  /*563d0*/  LDL.LU R67, [R1+0x978] ;  /* 0x0009780001437983 */ /* 0x000ea20000300800 */
[----:B------:R-:W-:Y:S02]  /*563e0*/  LOP3.LUT P4, RZ, R0, 0x8000, RZ, 0xc0, !PT ;  /* 0x0000800000ff7812 */ /* 0x000fe4000788c0ff */
[----:B01----:R-:W-:Y:S01]  /*563f0*/  P2R R12, PR, RZ, 0x8 ;  /* 0x00000008ff0c7803 */ /* 0x003fe20000000000 */
[----:B------:R-:W-:Y:S01]  /*56400*/  IMAD.U32 R97, RZ, RZ, UR8 ;  /* 0x00000008ff617e24 */ /* 0x000fe2000f8e00ff */
[----:B------:R-:W-:Y:S01]  /*56410*/  ISETP.LT.OR P3, PT, R30, 0xc1, !P4 ;  /* 0x000000c11e00780c */ /* 0x000fe20006761670 */
[----:B------:R-:W-:Y:S01]  /*56420*/  IMAD.U32 R98, RZ, RZ, UR7 ;  /* 0x00000007ff627e24 */ /* 0x000fe2000f8e00ff */
[----:B------:R-:W3:Y:S11]  /*56430*/  LDL.LU R123, [R1+0x97c] ;  /* 0x00097c00017b7983 */ /* 0x000ef60000300800 */
[----:B------:R-:W0:Y:S01]  /*56440*/  @!P3 LDC.64 R60, c[0x0][0x5c0] ;  /* 0x00017000ff3cbb82 */ /* 0x000e220000000a00 */
[----:B------:R-:W-:Y:S01]  /*56450*/  P2R R9, PR, RZ, 0x8 ;  /* 0x00000008ff097803 */ /* 0x000fe20000000000 */
[----:B------:R-:W-:Y:S01]  /*56460*/  IMAD.U32 R95, RZ, RZ, UR8 ;  /* 0x00000008ff5f7e24 */ /* 0x000fe2000f8e00ff */
[----:B------:R-:W4:Y:S01]  /*56470*/  LDL.LU R143, [R1+0x980] ;  /* 0x00098000018f7983 */ /* 0x000f220000300800 */
[----:B------:R-:W-:-:S03]  /*56480*/  IMAD.U32 R96, RZ, RZ, UR7 ;  /* 0x00000007ff607e24 */ /* 0x000fc6000f8e00ff */
[----:B------:R-:W5:Y:S01]  /*56490*/  LDL.LU R141, [R1+0x984] ;  /* 0x00098400018d7983 */ /* 0x000f620000300800 */
[----:B------:R-:W-:-:S03]  /*564a0*/  IMAD.U32 R93, RZ, RZ, UR8 ;  /* 0x00000008ff5d7e24 */ /* 0x000fc6000f8e00ff */
[----:B------:R-:W4:Y:S01]  /*564b0*/  LDL.LU R139, [R1+0x988] ;  /* 0x00098800018b7983 */ /* 0x000f220000300800 */
[----:B------:R-:W-:Y:S02]  /*564c0*/  IMAD.U32 R94, RZ, RZ, UR7 ;  /* 0x00000007ff5e7e24 */ /* 0x000fe4000f8e00ff */
[----:B------:R-:W-:Y:S01]  /*564d0*/  IMAD.U32 R91, RZ, RZ, UR8 ;  /* 0x00000008ff5b7e24 */ /* 0x000fe2000f8e00ff */
[----:B------:R-:W4:Y:S01]  /*564e0*/  LDL.LU R140, [R1+0x98c] ;  /* 0x00098c00018c7983 */ /* 0x000f220000300800 */
[----:B------:R-:W-:Y:S02]  /*564f0*/  IMAD.U32 R92, RZ, RZ, UR7 ;  /* 0x00000007ff5c7e24 */ /* 0x000fe4000f8e00ff */
[----:B------:R-:W-:Y:S01]  /*56500*/  IMAD.U32 R89, RZ, RZ, UR8 ;  /* 0x00000008ff597e24 */ /* 0x000fe2000f8e00ff */
[----:B------:R-:W4:Y:S01]  /*56510*/  LDL.LU R144, [R1+0x990] ;  /* 0x0009900001907983 */ /* 0x000f220000300800 */
[----:B------:R-:W-:Y:S02]  /*56520*/  IMAD.U32 R90, RZ, RZ, UR7 ;  /* 0x00000007ff5a7e24 */ /* 0x000fe4000f8e00ff */
[----:B------:R-:W-:Y:S01]  /*56530*/  IMAD.U32 R87, RZ, RZ, UR8 ;  /* 0x00000008ff577e24 */ /* 0x000fe2000f8e00ff */
[----:B------:R-:W4:Y:S01]  /*56540*/  LDL.LU R142, [R1+0x994] ;  /* 0x00099400018e7983 */ /* 0x000f220000300800 */
[----:B0-----:R-:W-:Y:S01]  /*56550*/  @!P3 IADD3 R60, P5, P6, R24, UR8, R60 ;  /* 0x00000008183cbc10 */ /* 0x001fe2000febe03c */
[----:B------:R-:W-:-:S02]  /*56560*/  IMAD.U32 R88, RZ, RZ, UR7 ;  /* 0x00000007ff587e24 */ /* 0x000fc4000f8e00ff */
[----:B------:R-:W-:Y:S01]  /*56570*/  IMAD.U32 R85, RZ, RZ, UR8 ;  /* 0x00000008ff557e24 */ /* 0x000fe2000f8e00ff */
[----:B------:R-:W-:Y:S01]  /*56580*/  @!P3 IADD3.X R61, R31, UR7, R61, P5, P6 ;  /* 0x000000071f3dbc10 */ /* 0x000fe2000afec43d */
[----:B------:R-:W-:Y:S01]  /*56590*/  IMAD.U32 R86, RZ, RZ, UR7 ;  /* 0x00000007ff567e24 */ /* 0x000fe2000f8e00ff */
[----:B------:R-:W-:Y:S01]  /*565a0*/  ISETP.LT.OR P3, PT, R30, 0xc2, !P4 ;  /* 0x000000c21e00780c */ /* 0x000fe20006761670 */
[----:B------:R-:W-:Y:S02]  /*565b0*/  IMAD.U32 R83, RZ, RZ, UR8 ;  /* 0x00000008ff537e24 */ /* 0x000fe4000f8e00ff */
[----:B------:R-:W-:Y:S01]  /*565c0*/  IMAD.U32 R84, RZ, RZ, UR7 ;  /* 0x00000007ff547e24 */ /* 0x000fe2000f8e00ff */
[----:B------:R-:W-:Y:S01]  /*565d0*/  P2R R65, PR, RZ, 0x8 ;  /* 0x00000008ff417803 */ /* 0x000fe20000000000 */
[----:B------:R-:W-:Y:S02]  /*565e0*/  IMAD.U32 R81, RZ, RZ, UR8 ;  /* 0x00000008ff517e24 */ /* 0x000fe4000f8e00ff */
[----:B------:R-:W-:-:S02]  /*565f0*/  IMAD.U32 R82, RZ, RZ, UR7 ;  /* 0x00000007ff527e24 */ /* 0x000fc4000f8e00ff */
[----:B------:R-:W-:Y:S02]  /*56600*/  IMAD.U32 R79, RZ, RZ, UR8 ;  /* 0x00000008ff4f7e24 */ /* 0x000fe4000f8e00ff */
[----:B------:R-:W-:Y:S02]  /*56610*/  IMAD.U32 R80, RZ, RZ, UR7 ;  /* 0x00000007ff507e24 */ /* 0x000fe4000f8e00ff */
[----:B------:R-:W0:Y:S01]  /*56620*/  @!P3 LDC.64 R62, c[0x0][0x5c0] ;  /* 0x00017000ff3ebb82 */ /* 0x000e220000000a00 */
[----:B------:R-:W-:Y:S02]  /*56630*/  IMAD.U32 R77, RZ, RZ, UR8 ;  /* 0x00000008ff4d7e24 */ /* 0x000fe4000f8e00ff */
[----:B------:R-:W-:Y:S02]  /*56640*/  IMAD.U32 R78, RZ, RZ, UR7 ;  /* 0x00000007ff4e7e24 */ /* 0x000fe4000f8e00ff */
[----:B------:R-:W-:Y:S02]  /*56650*/  IMAD.U32 R75, RZ, RZ, UR8 ;  /* 0x00000008ff4b7e24 */ /* 0x000fe4000f8e00ff */
        /* <DEDUP_REMOVED lines=10> */
[----:B------:R-:W-:-:S04]  /*56700*/  ISETP.LT.OR P3, PT, R30, 0xc9, !P4 ;  /* 0x000000c91e00780c */ /* 0x000fc80006761670 */
[----:B------:R-:W-:-:S09]  /*56710*/  P2R R64, PR, RZ, 0x8 ;  /* 0x00000008ff407803 */ /* 0x000fd20000000000 */
[----:B------:R-:W0:Y:S02]  /*56720*/  @!P3 LDC.64 R58, c[0x0][0x5c0] ;  /* 0x00017000ff3abb82 */ /* 0x000e240000000a00 */
        /* <DEDUP_REMOVED lines=17> */
[C---:B------:R-:W-:Y:S02]  /*56840*/  ISETP.LT.OR P3, PT, R30.reuse, 0xd9, !P4 ;  /* 0x000000d91e00780c */ /* 0x040fe40006761670 */
[----:B------:R-:W-:Y:S02]  /*56850*/  ISETP.LT.OR P4, PT, R30, 0xda, !P4 ;  /* 0x000000da1e00780c */ /* 0x000fe40006781670 */
[----:B------:R-:W-:Y:S02]  /*56860*/  P2R R132, PR, RZ, 0x8 ;  /* 0x00000008ff847803 */ /* 0x000fe40000000000 */
[----:B------:R-:W-:-:S07]  /*56870*/  P2R R122, PR, RZ, 0x10 ;  /* 0x00000010ff7a7803 */ /* 0x000fce0000000000 */
[----:B------:R-:W0:Y:S08]  /*56880*/  @!P3 LDC.64 R50, c[0x0][0x5c0] ;  /* 0x00017000ff32bb82 */ /* 0x000e300000000a00 */
[----:B------:R-:W1:Y:S01]  /*56890*/  @!P4 LDC.64 R48, c[0x0][0x5c0] ;  /* 0x00017000ff30cb82 */ /* 0x000e620000000a00 */
[----:B0-----:R-:W-:-:S04]  /*568a0*/  @!P3 IADD3 R50, P5, P6, R24, UR8, R50 ;  /* 0x000000081832bc10 */ /* 0x001fc8000febe032 */
[----:B------:R-:W-:Y:S02]  /*568b0*/  @!P3 IADD3.X R51, R31, UR7, R51, P5, P6 ;  /* 0x000000071f33bc10 */ /* 0x000fe4000afec433 */
[----:B------:R-:W-:-:S04]  /*568c0*/  ISETP.LT.OR P3, PT, R30, 0xc1, !P0 ;  /* 0x000000c11e00780c */ /* 0x000fc80004761670 */
[----:B------:R-:W-:-:S09]  /*568d0*/  P2R R128, PR, RZ, 0x8 ;  /* 0x00000008ff807803 */ /* 0x000fd20000000000 */
[----:B------:R-:W0:Y:S02]  /*568e0*/  @!P3 LDC.64 R46, c[0x0][0x5c0] ;  /* 0x00017000ff2ebb82 */ /* 0x000e240000000a00 */
[----:B0-----:R-:W-:-:S04]  /*568f0*/  @!P3 IADD3 R46, P5, P6, R24, UR6, R46 ;  /* 0x00000006182ebc10 */ /* 0x001fc8000febe02e */
[C---:B------:R-:W-:Y:S02]  /*56900*/  @!P3 IADD3.X R47, R31.reuse, UR5, R47, P5, P6 ;  /* 0x000000051f2fbc10 */ /* 0x040fe4000afec42f */
[----:B-1----:R-:W-:Y:S02]  /*56910*/  @!P4 IADD3 R48, P5, P6, R24, UR8, R48 ;  /* 0x000000081830cc10 */ /* 0x002fe4000febe030 */
[----:B------:R-:W-:Y:S02]  /*56920*/  ISETP.NE.AND P3, PT, R12, RZ, PT ;  /* 0x000000ff0c00720c */ /* 0x000fe40003f65270 */
        /* <DEDUP_REMOVED lines=68> */
[C---:B------:R-:W-:Y:S02]  /*56d70*/  @!P4 IADD3.X R17, R31.reuse, UR10, R17, P0, P5 ;  /* 0x0000000a1f11cc10 */ /* 0x040fe400087ea411 */
[----:B------:R-:W-:Y:S02]  /*56d80*/  ISETP.LT.OR P4, PT, R30, 0xda, !P1 ;  /* 0x000000da1e00780c */ /* 0x000fe40004f81670 */
[----:B-1----:R-:W-:Y:S02]  /*56d90*/  @!P6 IADD3 R14, P0, P5, R24, UR11, R14 ;  /* 0x0000000b180eec10 */ /* 0x002fe4000fd1e00e */
[----:B------:R-:W-:Y:S02]  /*56da0*/  P2R R110, PR, RZ, 0x10 ;  /* 0x00000010ff6e7803 */ /* 0x000fe40000000000 */
[----:B------:R-:W-:-:S07]  /*56db0*/  @!P6 IADD3.X R15, R31, UR10, R15, P0, P5 ;  /* 0x0000000a1f0fec10 */ /* 0x000fce00087ea40f */
[----:B------:R-:W0:Y:S02]  /*56dc0*/  @!P4 LDC.64 R12, c[0x0][0x5c0] ;  /* 0x00017000ff0ccb82 */ /* 0x000e240000000a00 */
[----:B0-----:R-:W-:-:S04]  /*56dd0*/  @!P4 IADD3 R12, P0, P1, R24, UR11, R12 ;  /* 0x0000000b180ccc10 */ /* 0x001fc8000f91e00c */
[----:B------:R-:W-:Y:S02]  /*56de0*/  @!P4 IADD3.X R13, R31, UR10, R13, P0, P1 ;  /* 0x0000000a1f0dcc10 */ /* 0x000fe400087e240d */
[----:B------:R-:W-:-:S04]  /*56df0*/  ISETP.LT.OR P4, PT, R30, 0xc1, !P2 ;  /* 0x000000c11e00780c */ /* 0x000fc80005781670 */
[----:B------:R-:W-:-:S09]  /*56e00*/  P2R R134, PR, RZ, 0x10 ;  /* 0x00000010ff867803 */ /* 0x000fd20000000000 */
[----:B------:R-:W-:-:S04]  /*56e10*/  @!P4 IADD3 R97, P0, P1, R97, UR6, R24 ;  /* 0x000000066161cc10 */ /* 0x000fc8000f91e018 */
        /* <DEDUP_REMOVED lines=21> */
[C---:B------:R-:W-:Y:S02]  /*56f70*/  ISETP.LT.OR P4, PT, R30.reuse, 0xd9, !P2 ;  /* 0x000000d91e00780c */ /* 0x040fe40005781670 */
[----:B------:R-:W-:Y:S02]  /*56f80*/  ISETP.LT.OR P2, PT, R30, 0xda, !P2 ;  /* 0x000000da1e00780c */ /* 0x000fe40005741670 */
[----:B------:R-:W-:Y:S02]  /*56f90*/  P2R R124, PR, RZ, 0x10 ;  /* 0x00000010ff7c7803 */ /* 0x000fe40000000000 */
[----:B------:R-:W-:-:S07]  /*56fa0*/  P2R R121, PR, RZ, 0x4 ;  /* 0x00000004ff797803 */ /* 0x000fce0000000000 */
[----:B------:R-:W-:-:S04]  /*56fb0*/  @!P4 IADD3 R85, P0, P1, R85, UR6, R24 ;  /* 0x000000065555cc10 */ /* 0x000fc8000f91e018 */
[--C-:B------:R-:W-:Y:S02]  /*56fc0*/  @!P4 IADD3.X R86, R86, UR5, R31.reuse, P0, P1 ;  /* 0x000000055656cc10 */ /* 0x100fe400087e241f */
[----:B------:R-:W-:Y:S02]  /*56fd0*/  @!P2 IADD3 R83, P0, P1, R83, UR6, R24 ;  /* 0x000000065353ac10 */ /* 0x000fe4000f91e018 */
[----:B------:R-:W-:Y:S02]  /*56fe0*/  ISETP.LT.OR P4, PT, R30, 0xca, !P3 ;  /* 0x000000ca1e00780c */ /* 0x000fe40005f81670 */
[----:B------:R-:W-:Y:S02]  /*56ff0*/  @!P2 IADD3.X R84, R84, UR5, R31, P0, P1 ;  /* 0x000000055454ac10 */ /* 0x000fe400087e241f */
[----:B------:R-:W-:Y:S02]  /*57000*/  ISETP.LT.OR P2, PT, R30, 0xc1, !P3 ;  /* 0x000000c11e00780c */ /* 0x000fe40005f41670 */
[----:B------:R-:W-:-:S02]  /*57010*/  P2R R114, PR, RZ, 0x10 ;  /* 0x00000010ff727803 */ /* 0x000fc40000000000 */
        /* <DEDUP_REMOVED lines=10> */
[--C-:B------:R-:W-:Y:S02]  /*570c0*/  @!P2 IADD3.X R78, R78, UR10, R31.reuse, P0, P1 ;  /* 0x0000000a4e4eac10 */ /* 0x100fe400087e241f */
[----:B------:R-:W-:Y:S02]  /*570d0*/  ISETP.LT.OR P2, PT, R30, 0xd1, !P3 ;  /* 0x000000d11e00780c */ /* 0x000fe40005f41670 */
[----:B------:R-:W-:Y:S02]  /*570e0*/  @!P4 IADD3 R75, P0, P1, R75, UR11, R24 ;  /* 0x0000000b4b4bcc10 */ /* 0x000fe4000f91e018 */
[----:B------:R-:W-:Y:S02]  /*570f0*/  P2R R113, PR, RZ, 0x4 ;  /* 0x00000004ff717803 */ /* 0x000fe40000000000 */
[----:B------:R-:W-:Y:S02]  /*57100*/  @!P4 IADD3.X R76, R76, UR10, R31, P0, P1 ;  /* 0x0000000a4c4ccc10 */ /* 0x000fe400087e241f */
[----:B------:R-:W-:-:S05]  /*57110*/  LOP3.LUT P4, RZ, R0, 0x10000, RZ, 0xc0, !PT ;  /* 0x0001000000ff7812 */ /* 0x000fca000788c0ff */
[----:B------:R-:W-:-:S04]  /*57120*/  @!P2 IADD3 R73, P0, P1, R73, UR11, R24 ;  /* 0x0000000b4949ac10 */ /* 0x000fc8000f91e018 */
[----:B------:R-:W-:Y:S02]  /*57130*/  @!P2 IADD3.X R74, R74, UR10, R31, P0, P1 ;  /* 0x0000000a4a4aac10 */ /* 0x000fe400087e241f */
[----:B------:R-:W-:Y:S02]  /*57140*/  ISETP.LT.OR P1, PT, R30, 0xd2, !P3 ;  /* 0x000000d21e00780c */ /* 0x000fe40005f21670 */
[----:B------:R-:W-:Y:S01]  /*57150*/  ISETP.NE.AND P2, PT, R66, RZ, PT ;  /* 0x000000ff4200720c */ /* 0x000fe20003f45270 */
[----:B--2---:R-:W-:Y:S01]  /*57160*/  FMUL R66, R67, UR47 ;  /* 0x0000002f43427c20 */ /* 0x004fe20008400000 */
[----:B------:R-:W-:-:S09]  /*57170*/  P2R R115, PR, RZ, 0x2 ;  /* 0x00000002ff737803 */ /* 0x000fd20000000000 */
[----:B------:R-:W-:-:S04]  /*57180*/  @!P1 IADD3 R71, P0, P5, R71, UR11, R24 ;  /* 0x0000000b47479c10 */ /* 0x000fc8000fd1e018 */
[----:B------:R-:W-:Y:S02]  /*57190*/  @!P1 IADD3.X R72, R72, UR10, R31, P0, P5 ;  /* 0x0000000a48489c10 */ /* 0x000fe400087ea41f */
[C---:B------:R-:W-:Y:S02]  /*571a0*/  ISETP.LT.OR P0, PT, R30.reuse, 0xd9, !P3 ;  /* 0x000000d91e00780c */ /* 0x040fe40005f01670 */
[----:B------:R-:W-:Y:S02]  /*571b0*/  ISETP.LT.OR P3, PT, R30, 0xda, !P3 ;  /* 0x000000da1e00780c */ /* 0x000fe40005f61670 */
[----:B------:R-:W-:Y:S02]  /*571c0*/  P2R R116, PR, RZ, 0x1 ;  /* 0x00000001ff747803 */ /* 0x000fe40000000000 */
[----:B------:R-:W-:Y:S02]  /*571d0*/  P2R R117, PR, RZ, 0x8 ;  /* 0x00000008ff757803 */ /* 0x000fe40000000000 */
[----:B------:R-:W-:-:S05]  /*571e0*/  ISETP.NE.AND P1, PT, R65, RZ, PT ;  /* 0x000000ff4100720c */ /* 0x000fca0003f25270 */
[----:B------:R-:W-:-:S04]  /*571f0*/  @!P0 IADD3 R69, P5, P6, R69, UR11, R24 ;  /* 0x0000000b45458c10 */ /* 0x000fc8000febe018 */
[----:B------:R-:W-:Y:S02]  /*57200*/  @!P0 IADD3.X R70, R70, UR10, R31, P5, P6 ;  /* 0x0000000a46468c10 */ /* 0x000fe4000afec41f */
[----:B------:R-:W-:Y:S01]  /*57210*/  ISETP.NE.AND P0, PT, R9, RZ, PT ;  /* 0x000000ff0900720c */ /* 0x000fe20003f05270 */
[----:B------:R-:W-:-:S05]  /*57220*/  IMAD.U32 R9, RZ, RZ, UR8 ;  /* 0x00000008ff097e24 */ /* 0x000fca000f8e00ff */
[----:B------:R-:W-:-:S04]  /*57230*/  @!P3 IADD3 R9, P5, P6, R9, UR11, R24 ;  /* 0x0000000b0909bc10 */ /* 0x000fc8000febe018 */
[----:B------:R-:W-:Y:S02]  /*57240*/  @!P3 IADD3.X R68, R68, UR10, R31, P5, P6 ;  /* 0x0000000a4444bc10 */ /* 0x000fe4000afec41f */
[----:B------:R-:W-:Y:S02]  /*57250*/  ISETP.LT.OR P5, PT, R30, 0xc1, !P4 ;  /* 0x000000c11e00780c */ /* 0x000fe400067a1670 */
[----:B------:R-:W-:-:S11]  /*57260*/  ISETP.NE.AND P3, PT, R64, RZ, PT ;  /* 0x000000ff4000720c */ /* 0x000fd60003f65270 */
[----:B------:R-:W0:Y:S01]  /*57270*/  @!P5 LDC.64 R64, c[0x0][0x5c0] ;  /* 0x00017000ff40db82 */ /* 0x000e220000000a00 */
[----:B------:R-:W-:Y:S02]  /*57280*/  F2FP.SATFINITE.E4M3.F32.PACK_AB_MERGE_C R135, RZ, R66, RZ ;  /* 0x00000042ff87723e */ /* 0x000fe400048070ff */
[----:B0-----:R-:W-:-:S05]  /*57290*/  @!P5 IADD3 R64, P6, R24, R64, RZ ;  /* 0x000000401840d210 */ /* 0x001fca0007fde0ff */
[----:B------:R-:W-:-:S05]  /*572a0*/  @!P5 IMAD.X R65, R31, 0x1, R65, P6 ;  /* 0x000000011f41d824 */ /* 0x000fca00030e0641 */
[----:B------:R5:W-:Y:S01]  /*572b0*/  @!P5 STG.E.U8 desc[UR52][R64.64+0xc0], R135 ;  /* 0x0000c0874000d986 */ /* 0x000be2000c101134 */
[----:B------:R-:W-:-:S13]  /*572c0*/  ISETP.LT.OR P5, PT, R30, 0xc2, !P4 ;  /* 0x000000c21e00780c */ /* 0x000fda00067a1670 */
[----:B------:R-:W0:Y:S01]  /*572d0*/  @!P5 LDC.64 R66, c[0x0][0x5c0] ;  /* 0x00017000ff42db82 */ /* 0x000e220000000a00 */
[----:B---3--:R-:W-:Y:S01]  /*572e0*/  FMUL R123, R123, UR47 ;  /* 0x0000002f7b7b7c20 */ /* 0x008fe20008400000 */
[----:B-----5:R-:W-:-:S04]  /*572f0*/  FMUL R64, R141, UR47 ;  /* 0x0000002f8d407c20 */ /* 0x020fc80008400000 */
[----:B------:R-:W-:Y:S01]  /*57300*/  F2FP.SATFINITE.E4M3.F32.PACK_AB_MERGE_C R137, RZ, R123, RZ ;  /* 0x0000007bff89723e */ /* 0x000fe200048070ff */
[----:B----4-:R-:W-:Y:S02]  /*57310*/  FMUL R123, R143, UR47 ;  /* 0x0000002f8f7b7c20 */ /* 0x010fe40008400000 */
[----:B------:R-:W2:Y:S04]  /*57320*/  LDL.LU R143, [R1+0x998] ;  /* 0x00099800018f7983 */ /* 0x000ea80000300800 */
[----:B------:R-:W3:Y:S01]  /*57330*/  LDL.LU R141, [R1+0x99c] ;  /* 0x00099c00018d7983 */ /* 0x000ee20000300800 */
[----:B0-----:R-:W-:-:S05]  /*57340*/  @!P5 IADD3 R66, P6, R24, R66, RZ ;  /* 0x000000421842d210 */ /* 0x001fca0007fde0ff */
[----:B------:R-:W-:-:S05]  /*57350*/  @!P5 IMAD.X R67, R31, 0x1, R67, P6 ;  /* 0x000000011f43d824 */ /* 0x000fca00030e0643 */
[----:B------:R0:W-:Y:S02]  /*57360*/  @!P5 STG.E.U8 desc[UR52][R66.64+0xc1], R137 ;  /* 0x0000c1894200d986 */ /* 0x0001e4000c101134 */
[----:B0-----:R-:W-:Y:S02]  /*57370*/  FMUL R66, R139, UR47 ;  /* 0x0000002f8b427c20 */ /* 0x001fe40008400000 */
[----:B------:R-:W4:Y:S01]  /*57380*/  LDL.LU R139, [R1+0x9a0] ;  /* 0x0009a000018b7983 */ /* 0x000f220000300800 */
[----:B------:R-:W-:Y:S02]  /*57390*/  ISETP.LT.OR P5, PT, R30, 0xc9, !P4 ;  /* 0x000000c91e00780c */ /* 0x000fe400067a1670 */
[----:B------:R-:W-:-:S11]  /*573a0*/  F2FP.SATFINITE.E4M3.F32.PACK_AB_MERGE_C R135, RZ, R64, RZ ;  /* 0x00000040ff87723e */ /* 0x000fd600048070ff */
[----:B------:R-:W0:Y:S01]  /*573b0*/  @!P5 LDC.64 R64, c[0x0][0x5c0] ;  /* 0x00017000ff40db82 */ /* 0x000e220000000a00 */
[----:B------:R-:W-:Y:S02]  /*573c0*/  F2FP.SATFINITE.E4M3.F32.PACK_AB_MERGE_C R123, RZ, R123, RZ ;  /* 0x0000007bff7b723e */ /* 0x000fe400048070ff */
[----:B------:R-:W-:-:S03]  /*573d0*/  F2FP.SATFINITE.E4M3.F32.PACK_AB_MERGE_C R67, RZ, R66, RZ ;  /* 0x00000042ff43723e */ /* 0x000fc600048070ff */
[----:B------:R1:W-:Y:S04]  /*573e0*/  @!P0 STG.E.U8 desc[UR52][R60.64+0xc0], R123 ;  /* 0x0000c07b3c008986 */ /* 0x0003e8000c101134 */
[----:B------:R5:W-:Y:S01]  /*573f0*/  @!P1 STG.E.U8 desc[UR52][R62.64+0xc1], R135 ;  /* 0x0000c1873e009986 */ /* 0x000be2000c101134 */
[----:B0-----:R-:W-:-:S05]  /*57400*/  @!P5 IADD3 R64, P6, R24, R64, RZ ;  /* 0x000000401840d210 */ /* 0x001fca0007fde0ff */
[----:B------:R-:W-:-:S05]  /*57410*/  @!P5 IMAD.X R65, R31, 0x1, R65, P6 ;  /* 0x000000011f41d824 */ /* 0x000fca00030e0641 */
[----:B------:R0:W-:Y:S01]  /*57420*/  @!P5 STG.E.U8 desc[UR52][R64.64+0xc8], R67 ;  /* 0x0000c8434000d986 */ /* 0x0001e2000c101134 */
[----:B------:R-:W-:-:S13]  /*57430*/  ISETP.LT.OR P5, PT, R30, 0xca, !P4 ;  /* 0x000000ca1e00780c */ /* 0x000fda00067a1670 */
[----:B-1----:R-:W1:Y:S01]  /*57440*/  @!P5 LDC.64 R60, c[0x0][0x5c0] ;  /* 0x00017000ff3cdb82 */ /* 0x002e620000000a00 */
[----:B-----5:R-:W-:Y:S02]  /*57450*/  FMUL R62, R140, UR47 ;  /* 0x0000002f8c3e7c20 */ /* 0x020fe40008400000 */
[----:B------:R-:W5:Y:S03]  /*57460*/  LDL.LU R140, [R1+0x9a4] ;  /* 0x0009a400018c7983 */ /* 0x000f660000300800 */
[----:B------:R-:W-:Y:S01]  /*57470*/  F2FP.SATFINITE.E4M3.F32.PACK_AB_MERGE_C R123, RZ, R62, RZ ;  /* 0x0000003eff7b723e */ /* 0x000fe200048070ff */
[----:B------:R-:W-:-:S05]  /*57480*/  FMUL R62, R144, UR47 ;  /* 0x0000002f903e7c20 */ /* 0x000fca0008400000 */
[----:B------:R-:W-:Y:S01]  /*57490*/  F2FP.SATFINITE.E4M3.F32.PACK_AB_MERGE_C R135, RZ, R62, RZ ;  /* 0x0000003eff87723e */ /* 0x000fe200048070ff */
[----:B------:R-:W-:Y:S02]  /*574a0*/  FMUL R62, R142, UR47 ;  /* 0x0000002f8e3e7c20 */ /* 0x000fe40008400000 */
[----:B------:R-:W5:Y:S01]  /*574b0*/  LDL.LU R142, [R1+0x9a8] ;  /* 0x0009a800018e7983 */ /* 0x000f620000300800 */
[----:B-1----:R-:W-:-:S03]  /*574c0*/  @!P5 IADD3 R60, P6, R24, R60, RZ ;  /* 0x0000003c183cd210 */ /* 0x002fc60007fde0ff */
[----:B------:R-:W5:Y:S01]  /*574d0*/  LDL.LU R144, [R1+0x9ac] ;  /* 0x0009ac0001907983 */ /* 0x000f620000300800 */
[----:B0-----:R-:W-:Y:S01]  /*574e0*/  F2FP.SATFINITE.E4M3.F32.PACK_AB_MERGE_C R65, RZ, R62, RZ ;  /* 0x0000003eff41723e */ /* 0x001fe200048070ff */
[----:B------:R-:W-:-:S05]  /*574f0*/  @!P5 IMAD.X R61, R31, 0x1, R61, P6 ;  /* 0x000000011f3dd824 */ /* 0x000fca00030e063d */
[----:B------:R-:W-:Y:S04]  /*57500*/  @!P5 STG.E.U8 desc[UR52][R60.64+0xc9], R123 ;  /* 0x0000c97b3c00d986 */ /* 0x000fe8000c101134 */
[----:B------:R-:W-:Y:S04]  /*57510*/  @!P3 STG.E.U8 desc[UR52][R58.64+0xc8], R135 ;  /* 0x0000c8873a00b986 */ /* 0x000fe8000c101134 */
[----:B------:R3:W-:Y:S02]  /*57520*/  @!P2 STG.E.U8 desc[UR52][R56.64+0xc9], R65 ;  /* 0x0000c9413800a986 */ /* 0x0007e4000c101134 */
[----:B---3--:R-:W-:-:S05]  /*57530*/  FMUL R56, R141, UR47 ;  /* 0x0000002f8d387c20 */ /* 0x008fca0008400000 */
[----:B------:R-:W-:Y:S01]  /*57540*/  F2FP.SATFINITE.E4M3.F32.PACK_AB_MERGE_C R65, RZ, R56, RZ ;  /* 0x00000038ff41723e */ /* 0x000fe200048070ff */
[----:B----4-:R-:W-:Y:S02]  /*57550*/  FMUL R56, R139, UR47 ;  /* 0x0000002f8b387c20 */ /* 0x010fe40008400000 */
[----:B------:R-:W3:Y:S01]  /*57560*/  LDL.LU R139, [R1+0x9b0] ;  /* 0x0009b000018b7983 */ /* 0x000ee20000300800 */
[----:B------:R-:W-:-:S13]  /*57570*/  ISETP.LT.OR P5, PT, R30, 0xd1, !P4 ;  /* 0x000000d11e00780c */ /* 0x000fda00067a1670 */
[----:B------:R-:W0:Y:S01]  /*57580*/  @!P5 LDC.64 R62, c[0x0][0x5c0] ;  /* 0x00017000ff3edb82 */ /* 0x000e220000000a00 */
[----:B--2---:R-:W-:Y:S02]  /*57590*/  FMUL R60, R143, UR47 ;  /* 0x0000002f8f3c7c20 */ /* 0x004fe40008400000 */
[----:B------:R-:W2:Y:S03]  /*575a0*/  LDL.LU R143, [R1+0x9b4] ;  /* 0x0009b400018f7983 */ /* 0x000ea60000300800 */
[----:B------:R-:W-:Y:S01]  /*575b0*/  F2FP.SATFINITE.E4M3.F32.PACK_AB_MERGE_C R61, RZ, R60, RZ ;  /* 0x0000003cff3d723e */ /* 0x000fe200048070ff */
[----:B------:R-:W4:Y:S01]  /*575c0*/  LDL.LU R141, [R1+0x9b8] ;  /* 0x0009b800018d7983 */ /* 0x000f220000300800 */
[----:B0-----:R-:W-:-:S05]  /*575d0*/  @!P5 IADD3 R62, P6, R24, R62, RZ ;  /* 0x0000003e183ed210 */ /* 0x001fca0007fde0ff */
[----:B------:R-:W-:-:S05]  /*575e0*/  @!P5 IMAD.X R63, R31, 0x1, R63, P6 ;  /* 0x000000011f3fd824 */ /* 0x000fca00030e063f */
[----:B------:R0:W-:Y:S01]  /*575f0*/  @!P5 STG.E.U8 desc[UR52][R62.64+0xd0], R61 ;  /* 0x0000d03d3e00d986 */ /* 0x0001e2000c101134 */
[----:B------:R-:W-:-:S13]  /*57600*/  ISETP.LT.OR P5, PT, R30, 0xd2, !P4 ;  /* 0x000000d21e00780c */ /* 0x000fda00067a1670 */
[----:B------:R-:W1:Y:S01]  /*57610*/  @!P5 LDC.64 R58, c[0x0][0x5c0] ;  /* 0x00017000ff3adb82 */ /* 0x000e620000000a00 */
[----:B------:R-:W-:Y:S02]  /*57620*/  ISETP.NE.AND P0, PT, R136, RZ, PT ;  /* 0x000000ff8800720c */ /* 0x000fe40003f05270 */
[----:B------:R-:W-:Y:S02]  /*57630*/  ISETP.NE.AND P1, PT, R138, RZ, PT ;  /* 0x000000ff8a00720c */ /* 0x000fe40003f25270 */
[----:B------:R-:W-:Y:S01]  /*57640*/  F2FP.SATFINITE.E4M3.F32.PACK_AB_MERGE_C R67, RZ, R56, RZ ;  /* 0x00000038ff43723e */ /* 0x000fe200048070ff */
[----:B-----5:R-:W-:Y:S02]  /*57650*/  FMUL R56, R140, UR47 ;  /* 0x0000002f8c387c20 */ /* 0x020fe40008400000 */
[----:B------:R-:W5:Y:S03]  /*57660*/  LDL.LU R140, [R1+0x9bc] ;  /* 0x0009bc00018c7983 */ /* 0x000f660000300800 */
[----:B0-----:R-:W-:-:S02]  /*57670*/  F2FP.SATFINITE.E4M3.F32.PACK_AB_MERGE_C R61, RZ, R56, RZ ;  /* 0x00000038ff3d723e */ /* 0x001fc400048070ff */
[----:B-1----:R-:W-:-:S05]  /*57680*/  @!P5 IADD3 R58, P6, R24, R58, RZ ;  /* 0x0000003a183ad210 */ /* 0x002fca0007fde0ff */
[----:B------:R-:W-:-:S05]  /*57690*/  @!P5 IMAD.X R59, R31, 0x1, R59, P6 ;  /* 0x000000011f3bd824 */ /* 0x000fca00030e063b */
[----:B------:R0:W-:Y:S04]  /*576a0*/  @!P5 STG.E.U8 desc[UR52][R58.64+0xd1], R65 ;  /* 0x0000d1413a00d986 */ /* 0x0001e8000c101134 */
[----:B------:R-:W-:Y:S04]  /*576b0*/  @!P0 STG.E.U8 desc[UR52][R54.64+0xd0], R67 ;  /* 0x0000d04336008986 */ /* 0x000fe8000c101134 */
[----:B------:R1:W-:Y:S01]  /*576c0*/  @!P1 STG.E.U8 desc[UR52][R52.64+0xd1], R61 ;  /* 0x0000d13d34009986 */ /* 0x0003e2000c101134 */
[----:B0-----:R-:W-:-:S03]  /*576d0*/  FMUL R58, R142, UR47 ;  /* 0x0000002f8e3a7c20 */ /* 0x001fc60008400000 */
[----:B------:R-:W5:Y:S01]  /*576e0*/  LDL.LU R142, [R1+0x9c0] ;  /* 0x0009c000018e7983 */ /* 0x000f620000300800 */
[----:B-1----:R-:W-:-:S05]  /*576f0*/  FMUL R52, R144, UR47 ;  /* 0x0000002f90347c20 */ /* 0x002fca0008400000 */
[----:B------:R-:W-:Y:S01]  /*57700*/  F2FP.SATFINITE.E4M3.F32.PACK_AB_MERGE_C R53, RZ, R52, RZ ;  /* 0x00000034ff35723e */ /* 0x000fe200048070ff */
[----:B---3--:R-:W-:Y:S02]  /*57710*/  FMUL R52, R139, UR47 ;  /* 0x0000002f8b347c20 */ /* 0x008fe40008400000 */
[----:B------:R-:W3:Y:S01]  /*57720*/  LDL.LU R139, [R1+0x9c4] ;  /* 0x0009c400018b7983 */ /* 0x000ee20000300800 */
[----:B------:R-:W-:Y:S02]  /*57730*/  ISETP.LT.OR P5, PT, R30, 0xd9, !P4 ;  /* 0x000000d91e00780c */ /* 0x000fe400067a1670 */
[----:B------:R-:W-:Y:S01]  /*57740*/  F2FP.SATFINITE.E4M3.F32.PACK_AB_MERGE_C R59, RZ, R58, RZ ;  /* 0x0000003aff3b723e */ /* 0x000fe200048070ff */
[----:B------:R-:W3:Y:S10]  /*57750*/  LDL.LU R144, [R1+0x9c8] ;  /* 0x0009c80001907983 */ /* 0x000ef40000300800 */
[----:B------:R-:W0:Y:S01]  /*57760*/  @!P5 LDC.64 R56, c[0x0][0x5c0] ;  /* 0x00017000ff38db82 */ /* 0x000e220000000a00 */
[----:B------:R-:W-:Y:S01]  /*57770*/  F2FP.SATFINITE.E4M3.F32.PACK_AB_MERGE_C R61, RZ, R52, RZ ;  /* 0x00000034ff3d723e */ /* 0x000fe200048070ff */
[----:B--2---:R-:W-:Y:S01]  /*57780*/  FMUL R52, R143, UR47 ;  /* 0x0000002f8f347c20 */ /* 0x004fe20008400000 */
[----:B0-----:R-:W-:-:S05]  /*57790*/  @!P5 IADD3 R56, P6, R24, R56, RZ ;  /* 0x000000381838d210 */ /* 0x001fca0007fde0ff */
[----:B------:R-:W-:-:S05]  /*577a0*/  @!P5 IMAD.X R57, R31, 0x1, R57, P6 ;  /* 0x000000011f39d824 */ /* 0x000fca00030e0639 */
[----:B------:R0:W-:Y:S01]  /*577b0*/  @!P5 STG.E.U8 desc[UR52][R56.64+0xd8], R59 ;  /* 0x0000d83b3800d986 */ /* 0x0001e2000c101134 */
[----:B------:R-:W-:Y:S02]  /*577c0*/  ISETP.LT.OR P5, PT, R30, 0xda, !P4 ;  /* 0x000000da1e00780c */ /* 0x000fe400067a1670 */
[----:B0-----:R-:W-:-:S11]  /*577d0*/  F2FP.SATFINITE.E4M3.F32.PACK_AB_MERGE_C R57, RZ, R52, RZ ;  /* 0x00000034ff39723e */ /* 0x001fd600048070ff */
[----:B------:R-:W0:Y:S01]  /*577e0*/  @!P5 LDC.64 R54, c[0x0][0x5c0] ;  /* 0x00017000ff36db82 */ /* 0x000e220000000a00 */
[----:B----4-:R-:W-:Y:S02]  /*577f0*/  FMUL R52, R141, UR47 ;  /* 0x0000002f8d347c20 */ /* 0x010fe40008400000 */
[----:B------:R-:W2:Y:S01]  /*57800*/  LDL.LU R141, [R1+0x9cc] ;  /* 0x0009cc00018d7983 */ /* 0x000ea20000300800 */
[----:B------:R-:W-:Y:S02]  /*57810*/  ISETP.NE.AND P2, PT, R132, RZ, PT ;  /* 0x000000ff8400720c */ /* 0x000fe40003f45270 */
[----:B------:R-:W-:Y:S02]  /*57820*/  ISETP.NE.AND P3, PT, R128, RZ, PT ;  /* 0x000000ff8000720c */ /* 0x000fe40003f65270 */
[----:B------:R-:W-:Y:S01]  /*57830*/  F2FP.SATFINITE.E4M3.F32.PACK_AB_MERGE_C R59, RZ, R52, RZ ;  /* 0x00000034ff3b723e */ /* 0x000fe200048070ff */
[----:B-----5:R-:W-:Y:S02]  /*57840*/  FMUL R52, R140, UR47 ;  /* 0x0000002f8c347c20 */ /* 0x020fe40008400000 */
[----:B------:R-:W4:Y:S04]  /*57850*/  LDL.LU R140, [R1+0x9d0] ;  /* 0x0009d000018c7983 */ /* 0x000f280000300800 */
[----:B------:R-:W5:Y:S01]  /*57860*/  LDL.LU R143, [R1+0x9d4] ;  /* 0x0009d400018f7983 */ /* 0x000f620000300800 */
[----:B0-----:R-:W-:-:S05]  /*57870*/  @!P5 IADD3 R54, P6, R24, R54, RZ ;  /* 0x000000361836d210 */ /* 0x001fca0007fde0ff */
[----:B------:R-:W-:Y:S01]  /*57880*/  @!P5 IMAD.X R55, R31, 0x1, R55, P6 ;  /* 0x000000011f37d824 */ /* 0x000fe200030e0637 */
[----:B------:R-:W-:-:S04]  /*57890*/  ISETP.NE.AND P6, PT, R122, RZ, PT ;  /* 0x000000ff7a00720c */ /* 0x000fc80003fc5270 */
[----:B------:R-:W-:Y:S04]  /*578a0*/  @!P5 STG.E.U8 desc[UR52][R54.64+0xd9], R53 ;  /* 0x0000d9353600d986 */ /* 0x000fe8000c101134 */
[----:B------:R0:W-:Y:S05]  /*578b0*/  @!P2 STG.E.U8 desc[UR52][R50.64+0xd8], R61 ;  /* 0x0000d83d3200a986 */ /* 0x0001ea000c101134 */
[----:B------:R-:W-:Y:S01]  /*578c0*/  @!P6 STG.E.U8 desc[UR52][R48.64+0xd9], R57 ;  /* 0x0000d9393000e986 */ /* 0x000fe2000c101134 */
[----:B0-----:R-:W-:-:S03]  /*578d0*/  FMUL R50, R142, UR47 ;  /* 0x0000002f8e327c20 */ /* 0x001fc60008400000 */
[----:B------:R-:W5:Y:S04]  /*578e0*/  LDL.LU R142, [R1+0x9d8] ;  /* 0x0009d800018e7983 */ /* 0x000f680000300800 */
[----:B------:R3:W-:Y:S02]  /*578f0*/  @!P3 STG.E.U8 desc[UR52][R46.64+0xc0], R59 ;  /* 0x0000c03b2e00b986 */ /* 0x0007e4000c101134 */
[----:B---3--:R-:W-:Y:S02]  /*57900*/  FMUL R46, R139, UR47 ;  /* 0x0000002f8b2e7c20 */ /* 0x008fe40008400000 */
[----:B------:R-:W3:Y:S01]  /*57910*/  LDL.LU R139, [R1+0x9dc] ;  /* 0x0009dc00018b7983 */ /* 0x000ee20000300800 */
[----:B------:R-:W-:Y:S02]  /*57920*/  ISETP.NE.AND P1, PT, R134, RZ, PT ;  /* 0x000000ff8600720c */ /* 0x000fe40003f25270 */
[----:B------:R-:W-:-:S04]  /*57930*/  ISETP.NE.AND P4, PT, R125, RZ, PT ;  /* 0x000000ff7d00720c */ /* 0x000fc80003f85270 */
[----:B------:R-:W-:Y:S02]  /*57940*/  P2R R56, PR, RZ, 0x10 ;  /* 0x00000010ff387803 */ /* 0x000fe40000000000 */
[----:B------:R-:W-:Y:S02]  /*57950*/  ISETP.NE.AND P4, PT, R133, RZ, PT ;  /* 0x000000ff8500720c */ /* 0x000fe40003f85270 */
[----:B------:R-:W-:Y:S02]  /*57960*/  ISETP.NE.AND P0, PT, R127, RZ, PT ;  /* 0x000000ff7f00720c */ /* 0x000fe40003f05270 */
[----:B------:R-:W-:Y:S02]  /*57970*/  F2FP.SATFINITE.E4M3.F32.PACK_AB_MERGE_C R55, RZ, R52, RZ ;  /* 0x00000034ff37723e */ /* 0x000fe400048070ff */
[----:B------:R-:W0:Y:S08]  /*57980*/  @!P1 LDC.64 R52, c[0x0][0x5c0] ;  /* 0x00017000ff349b82 */ /* 0x000e300000000a00 */
[----:B------:R-:W1:Y:S01]  /*57990*/  @!P4 LDC.64 R48, c[0x0][0x5c0] ;  /* 0x00017000ff30cb82 */ /* 0x000e620000000a00 */
[----:B------:R0:W-:Y:S02]  /*579a0*/  @!P0 STG.E.U8 desc[UR52][R44.64+0xc1], R55 ;  /* 0x0000c1372c008986 */ /* 0x0001e4000c101134 */
[----:B0-----:R-:W-:-:S05]  /*579b0*/  FMUL R44, R144, UR47 ;  /* 0x0000002f902c7c20 */ /* 0x001fca0008400000 */
[----:B------:R-:W-:Y:S02]  /*579c0*/  F2FP.SATFINITE.E4M3.F32.PACK_AB_MERGE_C R55, RZ, R44, RZ ;  /* 0x0000002cff37723e */ /* 0x000fe400048070ff */
[----:B------:R-:W-:-:S05]  /*579d0*/  @!P1 IADD3 R52, P5, R97, R52, RZ ;  /* 0x0000003461349210 */ /* 0x000fca0007fbe0ff */
[----:B------:R-:W-:Y:S01]  /*579e0*/  @!P1 IMAD.X R53, R98, 0x1, R53, P5 ;  /* 0x0000000162359824 */ /* 0x000fe200028e0635 */
[----:B-1----:R-:W-:Y:S01]  /*579f0*/  @!P4 IADD3 R48, P5, R95, R48, RZ ;  /* 0x000000305f30c210 */ /* 0x002fe20007fbe0ff */
[----:B--2---:R-:W-:Y:S02]  /*57a00*/  FMUL R44, R141, UR47 ;  /* 0x0000002f8d2c7c20 */ /* 0x004fe40008400000 */
[----:B------:R-:W2:Y:S01]  /*57a10*/  LDL.LU R141, [R1+0x9e0] ;  /* 0x0009e000018d7983 */ /* 0x000ea20000300800 */
[----:B------:R-:W-:Y:S01]  /*57a20*/  F2FP.SATFINITE.E4M3.F32.PACK_AB_MERGE_C R51, RZ, R50, RZ ;  /* 0x00000032ff33723e */ /* 0x000fe200048070ff */
[----:B------:R-:W-:Y:S01]  /*57a30*/  @!P4 IMAD.X R49, R96, 0x1, R49, P5 ;  /* 0x000000016031c824 */ /* 0x000fe200028e0631 */
[----:B------:R-:W-:-:S03]  /*57a40*/  F2FP.SATFINITE.E4M3.F32.PACK_AB_MERGE_C R47, RZ, R46, RZ ;  /* 0x0000002eff2f723e */ /* 0x000fc600048070ff */
[----:B------:R0:W-:Y:S01]  /*57a50*/  @!P1 STG.E.U8 desc[UR52][R52.64+0xc0], R51 ;  /* 0x0000c03334009986 */ /* 0x0001e2000c101134 */
[----:B------:R-:W-:-:S03]  /*57a60*/  ISETP.NE.AND P5, PT, R107, RZ, PT ;  /* 0x000000ff6b00720c */ /* 0x000fc60003fa5270 */
[----:B------:R-:W-:Y:S01]  /*57a70*/  @!P4 STG.E.U8 desc[UR52][R48.64+0xc1], R47 ;  /* 0x0000c12f3000c986 */ /* 0x000fe2000c101134 */
[----:B------:R-:W-:Y:S01]  /*57a80*/  ISETP.NE.AND P4, PT, R56, RZ, PT ;  /* 0x000000ff3800720c */ /* 0x000fe20003f85270 */
[----:B----4-:R-:W-:Y:S02]  /*57a90*/  FMUL R46, R140, UR47 ;  /* 0x0000002f8c2e7c20 */ /* 0x010fe40008400000 */
[----:B------:R-:W4:Y:S01]  /*57aa0*/  LDL.LU R140, [R1+0x9e4] ;  /* 0x0009e400018c7983 */ /* 0x000f220000300800 */
[----:B0-----:R-:W-:-:S09]  /*57ab0*/  F2FP.SATFINITE.E4M3.F32.PACK_AB_MERGE_C R51, RZ, R44, RZ ;  /* 0x0000002cff33723e */ /* 0x001fd200048070ff */
[----:B------:R5:W-:Y:S04]  /*57ac0*/  @!P4 STG.E.U8 desc[UR52][R42.64+0xc8], R55 ;  /* 0x0000c8372a00c986 */ /* 0x000be8000c101134 */
[----:B------:R0:W-:Y:S01]  /*57ad0*/  @!P5 STG.E.U8 desc[UR52][R40.64+0xc9], R51 ;  /* 0x0000c9332800d986 */ /* 0x0001e2000c101134 */
[----:B-----5:R-:W-:-:S03]  /*57ae0*/  FMUL R42, R143, UR47 ;  /* 0x0000002f8f2a7c20 */ /* 0x020fc60008400000 */
[----:B------:R-:W5:Y:S01]  /*57af0*/  LDL.LU R143, [R1+0x9e8] ;  /* 0x0009e800018f7983 */ /* 0x000f620000300800 */
[----:B0-----:R-:W-:-:S03]  /*57b00*/  FMUL R40, R142, UR47 ;  /* 0x0000002f8e287c20 */ /* 0x001fc60008400000 */
[----:B------:R-:W5:Y:S02]  /*57b10*/  LDL.LU R142, [R1+0x9ec] ;  /* 0x0009ec00018e7983 */ /* 0x000f640000300800 */
[----:B------:R-:W-:Y:S01]  /*57b20*/  F2FP.SATFINITE.E4M3.F32.PACK_AB_MERGE_C R51, RZ, R40, RZ ;  /* 0x00000028ff33723e */ /* 0x000fe200048070ff */
[----:B---3--:R-:W-:Y:S02]  /*57b30*/  FMUL R40, R139, UR47 ;  /* 0x0000002f8b287c20 */ /* 0x008fe40008400000 */
[----:B------:R-:W3:Y:S01]  /*57b40*/  LDL.LU R139, [R1+0x9f0] ;  /* 0x0009f000018b7983 */ /* 0x000ee20000300800 */
[----:B------:R-:W-:-:S13]  /*57b50*/  ISETP.NE.AND P2, PT, R131, RZ, PT ;  /* 0x000000ff8300720c */ /* 0x000fda0003f45270 */
[----:B------:R-:W0:Y:S01]  /*57b60*/  @!P2 LDC.64 R44, c[0x0][0x5c0] ;  /* 0x00017000ff2cab82 */ /* 0x000e220000000a00 */
[----:B------:R-:W-:Y:S02]  /*57b70*/  ISETP.NE.AND P6, PT, R130, RZ, PT ;  /* 0x000000ff8200720c */ /* 0x000fe40003fc5270 */
[----:B------:R-:W-:Y:S02]  /*57b80*/  ISETP.NE.AND P1, PT, R129, RZ, PT ;  /* 0x000000ff8100720c */ /* 0x000fe40003f25270 */
[----:B------:R-:W-:Y:S02]  /*57b90*/  F2FP.SATFINITE.E4M3.F32.PACK_AB_MERGE_C R49, RZ, R46, RZ ;  /* 0x0000002eff31723e */ /* 0x000fe400048070ff */
[----:B------:R-:W-:-:S07]  /*57ba0*/  F2FP.SATFINITE.E4M3.F32.PACK_AB_MERGE_C R43, RZ, R42, RZ ;  /* 0x0000002aff2b723e */ /* 0x000fce00048070ff */
[----:B------:R-:W1:Y:S01]  /*57bb0*/  @!P6 LDC.64 R46, c[0x0][0x5c0] ;  /* 0x00017000ff2eeb82 */ /* 0x000e620000000a00 */
[----:B0-----:R-:W-:-:S05]  /*57bc0*/  @!P2 IADD3 R44, P5, R93, R44, RZ ;  /* 0x0000002c5d2ca210 */ /* 0x001fca0007fbe0ff */
[----:B------:R-:W-:-:S05]  /*57bd0*/  @!P2 IMAD.X R45, R94, 0x1, R45, P5 ;  /* 0x000000015e2da824 */ /* 0x000fca00028e062d */
[----:B------:R0:W-:Y:S02]  /*57be0*/  @!P2 STG.E.U8 desc[UR52][R44.64+0xc8], R49 ;  /* 0x0000c8312c00a986 */ /* 0x0001e4000c101134 */
[----:B0-----:R-:W-:Y:S02]  /*57bf0*/  F2FP.SATFINITE.E4M3.F32.PACK_AB_MERGE_C R45, RZ, R40, RZ ;  /* 0x00000028ff2d723e */ /* 0x001fe400048070ff */
[----:B------:R-:W0:Y:S01]  /*57c00*/  @!P1 LDC.64 R40, c[0x0][0x5c0] ;  /* 0x00017000ff289b82 */ /* 0x000e220000000a00 */
[----:B--2---:R-:W-:Y:S02]  /*57c10*/  FMUL R42, R141, UR47 ;  /* 0x0000002f8d2a7c20 */ /* 0x004fe40008400000 */
[----:B------:R-:W2:Y:S01]  /*57c20*/  LDL.LU R141, [R1+0x9f4] ;  /* 0x0009f400018d7983 */ /* 0x000ea20000300800 */
[----:B-1----:R-:W-:Y:S02]  /*57c30*/  @!P6 IADD3 R46, P5, R91, R46, RZ ;  /* 0x0000002e5b2ee210 */ /* 0x002fe40007fbe0ff */
[----:B------:R-:W-:Y:S01]  /*57c40*/  ISETP.NE.AND P3, PT, R112, RZ, PT ;  /* 0x000000ff7000720c */ /* 0x000fe20003f65270 */
[----:B------:R-:W2:Y:S01]  /*57c50*/  LDL.LU R144, [R1+0x9f8] ;  /* 0x0009f80001907983 */ /* 0x000ea20000300800 */
[----:B------:R-:W-:Y:S01]  /*57c60*/  ISETP.NE.AND P0, PT, R111, RZ, PT ;  /* 0x000000ff6f00720c */ /* 0x000fe20003f05270 */
[----:B------:R-:W-:-:S05]  /*57c70*/  @!P6 IMAD.X R47, R92, 0x1, R47, P5 ;  /* 0x000000015c2fe824 */ /* 0x000fca00028e062f */
[----:B------:R1:W-:Y:S01]  /*57c80*/  @!P6 STG.E.U8 desc[UR52][R46.64+0xc9], R43 ;  /* 0x0000c92b2e00e986 */ /* 0x0003e2000c101134 */
[----:B0-----:R-:W-:Y:S02]  /*57c90*/  @!P1 IADD3 R40, P5, R89, R40, RZ ;  /* 0x0000002859289210 */ /* 0x001fe40007fbe0ff */
[----:B-1----:R-:W-:Y:S01]  /*57ca0*/  F2FP.SATFINITE.E4M3.F32.PACK_AB_MERGE_C R43, RZ, R42, RZ ;  /* 0x0000002aff2b723e */ /* 0x002fe200048070ff */
[----:B----4-:R-:W-:Y:S02]  /*57cb0*/  FMUL R42, R140, UR47 ;  /* 0x0000002f8c2a7c20 */ /* 0x010fe40008400000 */
[----:B------:R-:W-:Y:S01]  /*57cc0*/  @!P1 IMAD.X R41, R90, 0x1, R41, P5 ;  /* 0x000000015a299824 */ /* 0x000fe200028e0629 */
[----:B------:R-:W-:Y:S04]  /*57cd0*/  @!P3 STG.E.U8 desc[UR52][R38.64+0xd0], R51 ;  /* 0x0000d0332600b986 */ /* 0x000fe8000c101134 */
[----:B------:R-:W4:Y:S04]  /*57ce0*/  LDL.LU R140, [R1+0x9fc] ;  /* 0x0009fc00018c7983 */ /* 0x000f280000300800 */
[----:B------:R5:W-:Y:S04]  /*57cf0*/  @!P0 STG.E.U8 desc[UR52][R36.64+0xd1], R45 ;  /* 0x0000d12d24008986 */ /* 0x000be8000c101134 */
[----:B------:R0:W-:Y:S01]  /*57d00*/  @!P1 STG.E.U8 desc[UR52][R40.64+0xd0], R43 ;  /* 0x0000d02b28009986 */ /* 0x0001e2000c101134 */
[----:B-----5:R-:W-:-:S03]  /*57d10*/  FMUL R36, R143, UR47 ;  /* 0x0000002f8f247c20 */ /* 0x020fc60008400000 */
[----:B------:R-:W5:Y:S01]  /*57d20*/  LDL.LU R143, [R1+0xa00] ;  /* 0x000a0000018f7983 */ /* 0x000f620000300800 */
[----:B0-----:R-:W-:-:S05]  /*57d30*/  FMUL R40, R142, UR47 ;  /* 0x0000002f8e287c20 */ /* 0x001fca0008400000 */
[----:B------:R-:W-:Y:S01]  /*57d40*/  F2FP.SATFINITE.E4M3.F32.PACK_AB_MERGE_C R41, RZ, R40, RZ ;  /* 0x00000028ff29723e */ /* 0x000fe200048070ff */
[----:B---3--:R-:W-:Y:S02]  /*57d50*/  FMUL R40, R139, UR47 ;  /* 0x0000002f8b287c20 */ /* 0x008fe40008400000 */
[----:B------:R-:W3:Y:S01]  /*57d60*/  LDL.LU R139, [R1+0xa04] ;  /* 0x000a0400018b7983 */ /* 0x000ee20000300800 */
[----:B------:R-:W-:Y:S02]  /*57d70*/  ISETP.NE.AND P4, PT, R126, RZ, PT ;  /* 0x000000ff7e00720c */ /* 0x000fe40003f85270 */
[----:B------:R-:W-:Y:S01]  /*57d80*/  ISETP.NE.AND P2, PT, R124, RZ, PT ;  /* 0x000000ff7c00720c */ /* 0x000fe20003f45270 */
[----:B------:R-:W3:Y:S10]  /*57d90*/  LDL.LU R142, [R1+0xa08] ;  /* 0x000a0800018e7983 */ /* 0x000ef40000300800 */
[----:B------:R-:W0:Y:S01]  /*57da0*/  @!P4 LDC.64 R46, c[0x0][0x5c0] ;  /* 0x00017000ff2ecb82 */ /* 0x000e220000000a00 */
[----:B------:R-:W-:-:S02]  /*57db0*/  ISETP.NE.AND P3, PT, R121, RZ, PT ;  /* 0x000000ff7900720c */ /* 0x000fc40003f65270 */
[----:B------:R-:W-:-:S11]  /*57dc0*/  F2FP.SATFINITE.E4M3.F32.PACK_AB_MERGE_C R45, RZ, R42, RZ ;  /* 0x0000002aff2d723e */ /* 0x000fd600048070ff */
[----:B------:R-:W1:Y:S01]  /*57dd0*/  @!P3 LDC.64 R42, c[0x0][0x5c0] ;  /* 0x00017000ff2abb82 */ /* 0x000e620000000a00 */
[----:B0-----:R-:W-:-:S05]  /*57de0*/  @!P4 IADD3 R38, P5, R87, R46, RZ ;  /* 0x0000002e5726c210 */ /* 0x001fca0007fbe0ff */
[----:B------:R-:W-:Y:S01]  /*57df0*/  @!P4 IMAD.X R39, R88, 0x1, R47, P5 ;  /* 0x000000015827c824 */ /* 0x000fe200028e062f */
[----:B------:R-:W-:Y:S02]  /*57e00*/  F2FP.SATFINITE.E4M3.F32.PACK_AB_MERGE_C R47, RZ, R36, RZ ;  /* 0x00000024ff2f723e */ /* 0x000fe400048070ff */
[----:B------:R-:W0:Y:S02]  /*57e10*/  @!P2 LDC.64 R36, c[0x0][0x5c0] ;  /* 0x00017000ff24ab82 */ /* 0x000e240000000a00 */
[----:B------:R2:W-:Y:S01]  /*57e20*/  @!P4 STG.E.U8 desc[UR52][R38.64+0xd1], R45 ;  /* 0x0000d12d2600c986 */ /* 0x0005e2000c101134 */
[----:B------:R-:W-:Y:S01]  /*57e30*/  ISETP.NE.AND P5, PT, R100, RZ, PT ;  /* 0x000000ff6400720c */ /* 0x000fe20003fa5270 */
[----:B--2---:R-:W-:Y:S02]  /*57e40*/  FMUL R38, R141, UR47 ;  /* 0x0000002f8d267c20 */ /* 0x004fe40008400000 */
[----:B------:R-:W2:Y:S01]  /*57e50*/  LDL.LU R141, [R1+0xa0c] ;  /* 0x000a0c00018d7983 */ /* 0x000ea20000300800 */
[----:B------:R-:W-:-:S09]  /*57e60*/  ISETP.NE.AND P6, PT, R102, RZ, PT ;  /* 0x000000ff6600720c */ /* 0x000fd20003fc5270 */
[----:B------:R1:W-:Y:S01]  /*57e70*/  @!P5 STG.E.U8 desc[UR52][R34.64+0xd8], R47 ;  /* 0x0000d82f2200d986 */ /* 0x0003e2000c101134 */
[----:B0-----:R-:W-:Y:S02]  /*57e80*/  @!P2 IADD3 R36, P5, R85, R36, RZ ;  /* 0x000000245524a210 */ /* 0x001fe40007fbe0ff */
[----:B------:R-:W-:-:S03]  /*57e90*/  F2FP.SATFINITE.E4M3.F32.PACK_AB_MERGE_C R39, RZ, R40, RZ ;  /* 0x00000028ff27723e */ /* 0x000fc600048070ff */
[----:B------:R-:W-:Y:S01]  /*57ea0*/  @!P2 IMAD.X R37, R86, 0x1, R37, P5 ;  /* 0x000000015625a824 */ /* 0x000fe200028e0625 */
[----:B-1----:R-:W-:Y:S01]  /*57eb0*/  @!P3 IADD3 R34, P5, R83, R42, RZ ;  /* 0x0000002a5322b210 */ /* 0x002fe20007fbe0ff */
[----:B------:R4:W-:Y:S04]  /*57ec0*/  @!P6 STG.E.U8 desc[UR52][R32.64+0xd9], R41 ;  /* 0x0000d9292000e986 */ /* 0x0009e8000c101134 */
[----:B------:R-:W-:Y:S01]  /*57ed0*/  @!P3 IMAD.X R35, R84, 0x1, R43, P5 ;  /* 0x000000015423b824 */ /* 0x000fe200028e062b */
[----:B------:R-:W-:Y:S01]  /*57ee0*/  F2FP.SATFINITE.E4M3.F32.PACK_AB_MERGE_C R43, RZ, R38, RZ ;  /* 0x00000026ff2b723e */ /* 0x000fe200048070ff */
[----:B------:R5:W-:Y:S01]  /*57ef0*/  @!P2 STG.E.U8 desc[UR52][R36.64+0xd8], R39 ;  /* 0x0000d8272400a986 */ /* 0x000be2000c101134 */
[----:B------:R-:W-:Y:S01]  /*57f00*/  FMUL R38, R144, UR47 ;  /* 0x0000002f90267c20 */ /* 0x000fe20008400000 */
[----:B----4-:R-:W-:-:S02]  /*57f10*/  FMUL R32, R140, UR47 ;  /* 0x0000002f8c207c20 */ /* 0x010fc40008400000 */
[----:B------:R-:W4:Y:S04]  /*57f20*/  LDL.LU R140, [R1+0xa10] ;  /* 0x000a1000018c7983 */ /* 0x000f280000300800 */
[----:B------:R-:W4:Y:S04]  /*57f30*/  LDL.LU R144, [R1+0xa14] ;  /* 0x000a140001907983 */ /* 0x000f280000300800 */
[----:B------:R3:W-:Y:S01]  /*57f40*/  @!P3 STG.E.U8 desc[UR52][R34.64+0xd9], R43 ;  /* 0x0000d92b2200b986 */ /* 0x0007e2000c101134 */
[----:B-----5:R-:W-:-:S03]  /*57f50*/  FMUL R36, R143, UR47 ;  /* 0x0000002f8f247c20 */ /* 0x020fc60008400000 */
[----:B------:R-:W5:Y:S01]  /*57f60*/  LDL.LU R143, [R1+0xa18] ;  /* 0x000a1800018f7983 */ /* 0x000f620000300800 */
[----:B---3--:R-:W-:-:S03]  /*57f70*/  FMUL R34, R139, UR47 ;  /* 0x0000002f8b227c20 */ /* 0x008fc60008400000 */
[----:B------:R-:W3:Y:S01]  /*57f80*/  LDL.LU R139, [R1+0xa1c] ;  /* 0x000a1c00018b7983 */ /* 0x000ee20000300800 */
[----:B------:R-:W-:Y:S02]  /*57f90*/  ISETP.NE.AND P1, PT, R120, RZ, PT ;  /* 0x000000ff7800720c */ /* 0x000fe40003f25270 */
[----:B------:R-:W-:Y:S02]  /*57fa0*/  ISETP.NE.AND P4, PT, R119, RZ, PT ;  /* 0x000000ff7700720c */ /* 0x000fe40003f85270 */
[----:B------:R-:W-:Y:S02]  /*57fb0*/  F2FP.SATFINITE.E4M3.F32.PACK_AB_MERGE_C R37, RZ, R32, RZ ;  /* 0x00000020ff25723e */ /* 0x000fe400048070ff */
[----:B------:R-:W-:-:S07]  /*57fc0*/  F2FP.SATFINITE.E4M3.F32.PACK_AB_MERGE_C R41, RZ, R38, RZ ;  /* 0x00000026ff29723e */ /* 0x000fce00048070ff */
[----:B------:R-:W0:Y:S01]  /*57fd0*/  @!P1 LDC.64 R32, c[0x0][0x5c0] ;  /* 0x00017000ff209b82 */ /* 0x000e220000000a00 */
[----:B------:R-:W-:Y:S02]  /*57fe0*/  ISETP.NE.AND P0, PT, R101, RZ, PT ;  /* 0x000000ff6500720c */ /* 0x000fe40003f05270 */
[----:B------:R-:W-:-:S05]  /*57ff0*/  ISETP.NE.AND P5, PT, R103, RZ, PT ;  /* 0x000000ff6700720c */ /* 0x000fca0003fa5270 */
[----:B------:R-:W1:Y:S06]  /*58000*/  @!P4 LDC.64 R38, c[0x0][0x5c0] ;  /* 0x00017000ff26cb82 */ /* 0x000e6c0000000a00 */
[----:B------:R1:W-:Y:S04]  /*58010*/  @!P0 STG.E.U8 desc[UR52][R28.64+0xc0], R41 ;  /* 0x0000c0291c008986 */ /* 0x0003e8000c101134 */
[----:B------:R1:W-:Y:S01]  /*58020*/  @!P5 STG.E.U8 desc[UR52][R26.64+0xc1], R37 ;  /* 0x0000c1251a00d986 */ /* 0x0003e2000c101134 */
[----:B0-----:R-:W-:-:S05]  /*58030*/  @!P1 IADD3 R32, P5, R81, R32, RZ ;  /* 0x0000002051209210 */ /* 0x001fca0007fbe0ff */
[----:B------:R-:W-:Y:S01]  /*58040*/  @!P1 IMAD.X R33, R82, 0x1, R33, P5 ;  /* 0x0000000152219824 */ /* 0x000fe200028e0621 */
[----:B-1----:R-:W-:Y:S02]  /*58050*/  @!P4 IADD3 R28, P5, R79, R38, RZ ;  /* 0x000000264f1cc210 */ /* 0x002fe40007fbe0ff */
[----:B------:R-:W-:Y:S01]  /*58060*/  F2FP.SATFINITE.E4M3.F32.PACK_AB_MERGE_C R35, RZ, R36, RZ ;  /* 0x00000024ff23723e */ /* 0x000fe200048070ff */
[----:B------:R-:W-:Y:S01]  /*58070*/  FMUL R26, R142, UR47 ;  /* 0x0000002f8e1a7c20 */ /* 0x000fe20008400000 */
[----:B------:R-:W-:Y:S01]  /*58080*/  ISETP.NE.AND P2, PT, R118, RZ, PT ;  /* 0x000000ff7600720c */ /* 0x000fe20003f45270 */
[----:B------:R-:W-:Y:S01]  /*58090*/  @!P4 IMAD.X R29, R80, 0x1, R39, P5 ;  /* 0x00000001501dc824 */ /* 0x000fe200028e0627 */
[----:B------:R-:W-:Y:S01]  /*580a0*/  F2FP.SATFINITE.E4M3.F32.PACK_AB_MERGE_C R37, RZ, R34, RZ ;  /* 0x00000022ff25723e */ /* 0x000fe200048070ff */
[----:B------:R0:W-:Y:S01]  /*580b0*/  @!P1 STG.E.U8 desc[UR52][R32.64+0xc0], R35 ;  /* 0x0000c02320009986 */ /* 0x0001e2000c101134 */
[----:B------:R-:W-:-:S03]  /*580c0*/  F2FP.SATFINITE.E4M3.F32.PACK_AB_MERGE_C R39, RZ, R26, RZ ;  /* 0x0000001aff27723e */ /* 0x000fc600048070ff */
[----:B------:R-:W-:Y:S01]  /*580d0*/  @!P4 STG.E.U8 desc[UR52][R28.64+0xc1], R37 ;  /* 0x0000c1251c00c986 */ /* 0x000fe2000c101134 */
[----:B------:R-:W-:-:S03]  /*580e0*/  ISETP.NE.AND P4, PT, R114, RZ, PT ;  /* 0x000000ff7200720c */ /* 0x000fc60003f85270 */
[----:B------:R-:W3:Y:S01]  /*580f0*/  LDL.LU R142, [R1+0xa20] ;  /* 0x000a2000018e7983 */ /* 0x000ee20000300800 */
[----:B--2---:R-:W-:Y:S01]  /*58100*/  FMUL R26, R141, UR47 ;  /* 0x0000002f8d1a7c20 */ /* 0x004fe20008400000 */
[----:B------:R-:W-:Y:S02]  /*58110*/  ISETP.NE.AND P5, PT, R104, RZ, PT ;  /* 0x000000ff6800720c */ /* 0x000fe40003fa5270 */
[----:B------:R-:W2:Y:S02]  /*58120*/  LDL.LU R141, [R1+0xa24] ;  /* 0x000a2400018d7983 */ /* 0x000ea40000300800 */
[----:B0-----:R-:W-:Y:S02]  /*58130*/  F2FP.SATFINITE.E4M3.F32.PACK_AB_MERGE_C R33, RZ, R26, RZ ;  /* 0x0000001aff21723e */ /* 0x001fe400048070ff */
[----:B------:R-:W0:Y:S08]  /*58140*/  @!P2 LDC.64 R26, c[0x0][0x5c0] ;  /* 0x00017000ff1aab82 */ /* 0x000e300000000a00 */
[----:B------:R-:W1:Y:S01]  /*58150*/  @!P4 LDC.64 R34, c[0x0][0x5c0] ;  /* 0x00017000ff22cb82 */ /* 0x000e620000000a00 */
[----:B------:R-:W-:Y:S01]  /*58160*/  ISETP.NE.AND P6, PT, R105, RZ, PT ;  /* 0x000000ff6900720c */ /* 0x000fe20003fc5270 */
[----:B------:R1:W-:Y:S01]  /*58170*/  @!P5 STG.E.U8 desc[UR52][R22.64+0xc8], R39 ;  /* 0x0000c8271600d986 */ /* 0x0003e2000c101134 */
[----:B0-----:R-:W-:Y:S01]  /*58180*/  @!P2 IADD3 R26, P5, R77, R26, RZ ;  /* 0x0000001a4d1aa210 */ /* 0x001fe20007fbe0ff */
[----:B----4-:R-:W-:-:S02]  /*58190*/  FMUL R32, R140, UR47 ;  /* 0x0000002f8c207c20 */ /* 0x010fc40008400000 */
[----:B------:R-:W4:Y:S02]  /*581a0*/  LDL.LU R140, [R1+0xa28] ;  /* 0x000a2800018c7983 */ /* 0x000f240000300800 */
[----:B------:R-:W-:-:S06]  /*581b0*/  @!P2 IMAD.X R27, R78, 0x1, R27, P5 ;  /* 0x000000014e1ba824 */ /* 0x000fcc00028e061b */
[----:B------:R5:W-:Y:S01]  /*581c0*/  @!P6 STG.E.U8 desc[UR52][R20.64+0xc9], R33 ;  /* 0x0000c9211400e986 */ /* 0x000be2000c101134 */
[----:B-1----:R-:W-:-:S05]  /*581d0*/  @!P4 IADD3 R22, P5, R75, R34, RZ ;  /* 0x000000224b16c210 */ /* 0x002fca0007fbe0ff */
[----:B------:R-:W-:Y:S02]  /*581e0*/  @!P4 IMAD.X R23, R76, 0x1, R35, P5 ;  /* 0x000000014c17c824 */ /* 0x000fe400028e0623 */
[----:B-----5:R-:W-:Y:S02]  /*581f0*/  FMUL R20, R143, UR47 ;  /* 0x0000002f8f147c20 */ /* 0x020fe40008400000 */
[----:B------:R-:W5:Y:S03]  /*58200*/  LDL.LU R143, [R1+0xa2c] ;  /* 0x000a2c00018f7983 */ /* 0x000f660000300800 */
[----:B------:R-:W-:Y:S01]  /*58210*/  F2FP.SATFINITE.E4M3.F32.PACK_AB_MERGE_C R35, RZ, R20, RZ ;  /* 0x00000014ff23723e */ /* 0x000fe200048070ff */
[----:B---3--:R-:W-:Y:S02]  /*58220*/  FMUL R20, R139, UR47 ;  /* 0x0000002f8b147c20 */ /* 0x008fe40008400000 */
[----:B------:R-:W3:Y:S01]  /*58230*/  LDL.LU R139, [R1+0xa30] ;  /* 0x000a3000018b7983 */ /* 0x000ee20000300800 */
[----:B------:R-:W-:-:S05]  /*58240*/  F2FP.SATFINITE.E4M3.F32.PACK_AB_MERGE_C R29, RZ, R32, RZ ;  /* 0x00000020ff1d723e */ /* 0x000fca00048070ff */
[----:B------:R0:W-:Y:S01]  /*58250*/  @!P2 STG.E.U8 desc[UR52][R26.64+0xc8], R29 ;  /* 0x0000c81d1a00a986 */ /* 0x0001e2000c101134 */
[----:B------:R-:W-:Y:S02]  /*58260*/  ISETP.NE.AND P2, PT, R113, RZ, PT ;  /* 0x000000ff7100720c */ /* 0x000fe40003f45270 */
[----:B------:R-:W-:Y:S01]  /*58270*/  ISETP.NE.AND P1, PT, R115, RZ, PT ;  /* 0x000000ff7300720c */ /* 0x000fe20003f25270 */
[----:B------:R-:W-:Y:S01]  /*58280*/  FMUL R28, R144, UR47 ;  /* 0x0000002f901c7c20 */ /* 0x000fe20008400000 */
[----:B0-----:R-:W-:-:S09]  /*58290*/  F2FP.SATFINITE.E4M3.F32.PACK_AB_MERGE_C R27, RZ, R20, RZ ;  /* 0x00000014ff1b723e */ /* 0x001fd200048070ff */
[----:B------:R-:W0:Y:S01]  /*582a0*/  @!P2 LDC.64 R20, c[0x0][0x5c0] ;  /* 0x00017000ff14ab82 */ /* 0x000e220000000a00 */
[----:B------:R-:W-:Y:S02]  /*582b0*/  ISETP.NE.AND P5, PT, R106, RZ, PT ;  /* 0x000000ff6a00720c */ /* 0x000fe40003fa5270 */
[----:B------:R-:W-:-:S05]  /*582c0*/  F2FP.SATFINITE.E4M3.F32.PACK_AB_MERGE_C R33, RZ, R28, RZ ;  /* 0x0000001cff21723e */ /* 0x000fca00048070ff */
[----:B------:R-:W1:Y:S01]  /*582d0*/  @!P1 LDC.64 R28, c[0x0][0x5c0] ;  /* 0x00017000ff1c9b82 */ /* 0x000e620000000a00 */
[----:B------:R2:W-:Y:S01]  /*582e0*/  @!P4 STG.E.U8 desc[UR52][R22.64+0xc9], R33 ;  /* 0x0000c9211600c986 */ /* 0x0005e2000c101134 */
[----:B------:R-:W-:-:S04]  /*582f0*/  ISETP.NE.AND P4, PT, R108, RZ, PT ;  /* 0x000000ff6c00720c */ /* 0x000fc80003f85270 */
[----:B------:R1:W-:Y:S01]  /*58300*/  @!P5 STG.E.U8 desc[UR52][R18.64+0xd0], R35 ;  /* 0x0000d0231200d986 */ /* 0x0003e2000c101134 */
[----:B------:R-:W-:-:S03]  /*58310*/  FMUL R26, R142, UR47 ;  /* 0x0000002f8e1a7c20 */ /* 0x000fc60008400000 */
[----:B------:R-:W5:Y:S01]  /*58320*/  LDL.LU R142, [R1+0xa34] ;  /* 0x000a3400018e7983 */ /* 0x000f620000300800 */
[----:B--2---:R-:W-:-:S03]  /*58330*/  FMUL R22, R141, UR47 ;  /* 0x0000002f8d167c20 */ /* 0x004fc60008400000 */
[----:B------:R-:W2:Y:S01]  /*58340*/  LDL.LU R141, [R1+0xa38] ;  /* 0x000a3800018d7983 */ /* 0x000ea20000300800 */
[----:B0-----:R-:W-:Y:S02]  /*58350*/  @!P2 IADD3 R20, P5, R73, R20, RZ ;  /* 0x000000144914a210 */ /* 0x001fe40007fbe0ff */
[----:B------:R-:W-:-:S03]  /*58360*/  F2FP.SATFINITE.E4M3.F32.PACK_AB_MERGE_C R23, RZ, R26, RZ ;  /* 0x0000001aff17723e */ /* 0x000fc600048070ff */
[----:B------:R-:W-:Y:S01]  /*58370*/  @!P2 IMAD.X R21, R74, 0x1, R21, P5 ;  /* 0x000000014a15a824 */ /* 0x000fe200028e0615 */
[----:B------:R0:W-:Y:S04]  /*58380*/  @!P4 STG.E.U8 desc[UR52][R16.64+0xd1], R27 ;  /* 0x0000d11b1000c986 */ /* 0x0001e8000c101134 */
[----:B------:R-:W-:Y:S01]  /*58390*/  @!P2 STG.E.U8 desc[UR52][R20.64+0xd0], R23 ;  /* 0x0000d0171400a986 */ /* 0x000fe2000c101134 */
[----:B-1----:R-:W-:-:S05]  /*583a0*/  @!P1 IADD3 R18, P2, R71, R28, RZ ;  /* 0x0000001c47129210 */ /* 0x002fca0007f5e0ff */
[----:B------:R-:W-:Y:S01]  /*583b0*/  @!P1 IMAD.X R19, R72, 0x1, R29, P2 ;  /* 0x0000000148139824 */ /* 0x000fe200010e061d */
[----:B0-----:R-:W-:Y:S01]  /*583c0*/  F2FP.SATFINITE.E4M3.F32.PACK_AB_MERGE_C R27, RZ, R22, RZ ;  /* 0x00000016ff1b723e */ /* 0x001fe200048070ff */
[----:B----4-:R-:W-:Y:S02]  /*583d0*/  FMUL R16, R140, UR47 ;  /* 0x0000002f8c107c20 */ /* 0x010fe40008400000 */
[----:B------:R-:W4:Y:S04]  /*583e0*/  LDL.LU R140, [R1+0xa3c] ;  /* 0x000a3c00018c7983 */ /* 0x000f280000300800 */
[----:B------:R3:W-:Y:S01]  /*583f0*/  @!P1 STG.E.U8 desc[UR52][R18.64+0xd1], R27 ;  /* 0x0000d11b12009986 */ /* 0x0007e2000c101134 */
[----:B------:R-:W-:-:S13]  /*58400*/  ISETP.NE.AND P0, PT, R116, RZ, PT ;  /* 0x000000ff7400720c */ /* 0x000fda0003f05270 */
[----:B------:R-:W0:Y:S01]  /*58410*/  @!P0 LDC.64 R32, c[0x0][0x5c0] ;  /* 0x00017000ff208b82 */ /* 0x000e220000000a00 */
[----:B---3--:R-:W-:Y:S02]  /*58420*/  FMUL R18, R139, UR47 ;  /* 0x0000002f8b127c20 */ /* 0x008fe40008400000 */
[----:B------:R-:W3:Y:S01]  /*58430*/  LDL.LU R139, [R1+0xa40] ;  /* 0x000a4000018b7983 */ /* 0x000ee20000300800 */
[----:B------:R-:W-:Y:S02]  /*58440*/  ISETP.NE.AND P3, PT, R117, RZ, PT ;  /* 0x000000ff7500720c */ /* 0x000fe40003f65270 */
[----:B------:R-:W-:Y:S02]  /*58450*/  F2FP.SATFINITE.E4M3.F32.PACK_AB_MERGE_C R29, RZ, R16, RZ ;  /* 0x00000010ff1d723e */ /* 0x000fe400048070ff */
[----:B0-----:R-:W-:Y:S02]  /*58460*/  @!P0 IADD3 R16, P1, R69, R32, RZ ;  /* 0x0000002045108210 */ /* 0x001fe40007f3e0ff */
[----:B------:R-:W-:-:S03]  /*58470*/  ISETP.NE.AND P4, PT, R99, RZ, PT ;  /* 0x000000ff6300720c */ /* 0x000fc60003f85270 */
[----:B------:R-:W-:Y:S01]  /*58480*/  @!P0 IMAD.X R17, R70, 0x1, R33, P1 ;  /* 0x0000000146118824 */ /* 0x000fe200008e0621 */
[----:B------:R-:W-:-:S03]  /*58490*/  ISETP.LT.OR P1, PT, R30, 0xc1, !P4 ;  /* 0x000000c11e00780c */ /* 0x000fc60006721670 */
[----:B------:R-:W0:Y:S01]  /*584a0*/  @!P3 LDC.64 R32, c[0x0][0x5c0] ;  /* 0x00017000ff20bb82 */ /* 0x000e220000000a00 */
[----:B------:R-:W-:Y:S02]  /*584b0*/  ISETP.NE.AND P6, PT, R109, RZ, PT ;  /* 0x000000ff6d00720c */ /* 0x000fe40003fc5270 */
[----:B------:R-:W-:Y:S01]  /*584c0*/  ISETP.NE.AND P5, PT, R110, RZ, PT ;  /* 0x000000ff6e00720c */ /* 0x000fe20003fa5270 */
[----:B-----5:R-:W-:Y:S01]  /*584d0*/  FMUL R20, R143, UR47 ;  /* 0x0000002f8f147c20 */ /* 0x020fe20008400000 */
[----:B------:R-:W-:-:S05]  /*584e0*/  ISETP.LT.OR P2, PT, R30, 0xc2, !P4 ;  /* 0x000000c21e00780c */ /* 0x000fca0006741670 */
[----:B------:R-:W1:Y:S01]  /*584f0*/  @!P1 LDC.64 R34, c[0x0][0x5c0] ;  /* 0x00017000ff229b82 */ /* 0x000e620000000a00 */
[----:B------:R-:W-:Y:S02]  /*58500*/  F2FP.SATFINITE.E4M3.F32.PACK_AB_MERGE_C R21, RZ, R20, RZ ;  /* 0x00000014ff15723e */ /* 0x000fe400048070ff */
[----:B------:R-:W-:Y:S01]  /*58510*/  F2FP.SATFINITE.E4M3.F32.PACK_AB_MERGE_C R23, RZ, R18, RZ ;  /* 0x00000012ff17723e */ /* 0x000fe200048070ff */
[----:B------:R0:W-:Y:S04]  /*58520*/  @!P6 STG.E.U8 desc[UR52][R14.64+0xd8], R29 ;  /* 0x0000d81d0e00e986 */ /* 0x0001e8000c101134 */
[----:B------:R5:W-:Y:S04]  /*58530*/  @!P5 STG.E.U8 desc[UR52][R12.64+0xd9], R21 ;  /* 0x0000d9150c00d986 */ /* 0x000be8000c101134 */
[----:B------:R2:W-:Y:S01]  /*58540*/  @!P0 STG.E.U8 desc[UR52][R16.64+0xd8], R23 ;  /* 0x0000d81710008986 */ /* 0x0005e2000c101134 */
[----:B0-----:R-:W-:Y:S01]  /*58550*/  @!P3 IADD3 R14, P0, R9, R32, RZ ;  /* 0x00000020090eb210 */ /* 0x001fe20007f1e0ff */
[----:B------:R-:W0:Y:S01]  /*58560*/  @!P2 LDC.64 R28, c[0x0][0x5c0] ;  /* 0x00017000ff1cab82 */ /* 0x000e220000000a00 */
[----:B-----5:R-:W-:-:S02]  /*58570*/  @!P1 IMAD.MOV.U32 R12, RZ, RZ, R24 ;  /* 0x000000ffff0c9224 */ /* 0x020fc400078e0018 */
[----:B------:R-:W-:Y:S02]  /*58580*/  @!P1 IMAD.MOV.U32 R13, RZ, RZ, R31 ;  /* 0x000000ffff0d9224 */ /* 0x000fe400078e001f */
[----:B------:R-:W-:-:S04]  /*58590*/  @!P1 IMAD.WIDE.U32 R18, R10, 0x180, R12 ;  /* 0x000001800a129825 */ /* 0x000fc800078e000c */
[----:B------:R-:W-:Y:S02]  /*585a0*/  @!P3 IMAD.X R15, R68, 0x1, R33, P0 ;  /* 0x00000001440fb824 */ /* 0x000fe400000e0621 */
[----:B------:R-:W-:Y:S01]  /*585b0*/  FMUL R9, R142, UR47 ;  /* 0x0000002f8e097c20 */ /* 0x000fe20008400000 */
[----:B------:R-:W-:Y:S01]  /*585c0*/  @!P1 IMAD R20, R11, 0x180, RZ ;  /* 0x000001800b149824 */ /* 0x000fe200078e02ff */
[----:B-1----:R-:W-:-:S03]  /*585d0*/  @!P1 IADD3 R18, P0, R18, R34, RZ ;  /* 0x0000002212129210 */ /* 0x002fc60007f1e0ff */
[----:B------:R-:W-:Y:S02]  /*585e0*/  F2FP.SATFINITE.E4M3.F32.PACK_AB_MERGE_C R27, RZ, R9, RZ ;  /* 0x00000009ff1b723e */ /* 0x000fe400048070ff */
[----:B------:R-:W-:Y:S02]  /*585f0*/  @!P1 IADD3.X R19, R35, R19, R20, P0, !PT ;  /* 0x0000001323139210 */ /* 0x000fe400007fe414 */
[C---:B------:R-:W-:Y:S01]  /*58600*/  ISETP.LT.OR P0, PT, R30.reuse, 0xca, !P4 ;  /* 0x000000ca1e00780c */ /* 0x040fe20006701670 */
[----:B------:R1:W-:Y:S01]  /*58610*/  @!P3 STG.E.U8 desc[UR52][R14.64+0xd9], R27 ;  /* 0x0000d91b0e00b986 */ /* 0x0003e2000c101134 */
[----:B------:R-:W-:Y:S01]  /*58620*/  ISETP.LT.OR P3, PT, R30, 0xc9, !P4 ;  /* 0x000000c91e00780c */ /* 0x000fe20006761670 */
[----:B--2---:R-:W-:Y:S01]  /*58630*/  FMUL R9, R141, UR47 ;  /* 0x0000002f8d097c20 */ /* 0x004fe20008400000 */
[----:B------:R-:W-:Y:S02]  /*58640*/  @!P2 IMAD.MOV.U32 R12, RZ, RZ, R24 ;  /* 0x000000ffff0ca224 */ /* 0x000fe400078e0018 */
[----:B------:R-:W-:-:S02]  /*58650*/  @!P2 IMAD.MOV.U32 R13, RZ, RZ, R31 ;  /* 0x000000ffff0da224 */ /* 0x000fc400078e001f */
[----:B------:R-:W-:Y:S01]  /*58660*/  F2FP.SATFINITE.E4M3.F32.PACK_AB_MERGE_C R17, RZ, R9, RZ ;  /* 0x00000009ff11723e */ /* 0x000fe200048070ff */
[----:B------:R-:W-:Y:S01]  /*58670*/  @!P2 IMAD.WIDE.U32 R12, R10, 0x180, R12 ;  /* 0x000001800a0ca825 */ /* 0x000fe200078e000c */
[----:B------:R-:W-:-:S03]  /*58680*/  LOP3.LUT P6, RZ, R0, 0x40000, RZ, 0xc0, !PT ;  /* 0x0004000000ff7812 */ /* 0x000fc600078cc0ff */
[----:B------:R-:W-:Y:S01]  /*58690*/  @!P1 STG.E.U8 desc[UR52][R18.64+0xc0], R17 ;  /* 0x0000c01112009986 */ /* 0x000fe2000c101134 */
[----:B-1----:R-:W-:Y:S01]  /*586a0*/  @!P2 IMAD R14, R11, 0x180, RZ ;  /* 0x000001800b0ea824 */ /* 0x002fe200078e02ff */
[----:B------:R-:W1:Y:S01]  /*586b0*/  @!P3 LDC.64 R22, c[0x0][0x5c0] ;  /* 0x00017000ff16bb82 */ /* 0x000e620000000a00 */
[----:B0-----:R-:W-:-:S07]  /*586c0*/  @!P2 IADD3 R12, P1, R12, R28, RZ ;  /* 0x0000001c0c0ca210 */ /* 0x001fce0007f3e0ff */
[----:B------:R-:W0:Y:S01]  /*586d0*/  @!P0 LDC.64 R32, c[0x0][0x5c0] ;  /* 0x00017000ff208b82 */ /* 0x000e220000000a00 */
[----:B------:R-:W-:Y:S02]  /*586e0*/  @!P2 IADD3.X R13, R29, R13, R14, P1, !PT ;  /* 0x0000000d1d0da210 */ /* 0x000fe40000ffe40e */
[----:B------:R-:W-:Y:S01]  /*586f0*/  ISETP.LT.OR P1, PT, R30, 0xc1, !P6 ;  /* 0x000000c11e00780c */ /* 0x000fe20007721670 */
[----:B----4-:R-:W-:-:S05]  /*58700*/  FMUL R9, R140, UR47 ;  /* 0x0000002f8c097c20 */ /* 0x010fca0008400000 */
[----:B------:R-:W-:Y:S01]  /*58710*/  F2FP.SATFINITE.E4M3.F32.PACK_AB_MERGE_C R21, RZ, R9, RZ ;  /* 0x00000009ff15723e */ /* 0x000fe200048070ff */
[----:B------:R-:W-:Y:S04]  /*58720*/  BSSY B1, `(.L_x_136) ;  /* 0x0000013000017945 */ /* 0x000fe80003800000 */
[----:B------:R2:W-:Y:S02]  /*58730*/  @!P2 STG.E.U8 desc[UR52][R12.64+0xc1], R21 ;  /* 0x0000c1150c00a986 */ /* 0x0005e4000c101134 */
[----:B--2---:R-:W-:Y:S02]  /*58740*/  @!P3 IMAD.MOV.U32 R12, RZ, RZ, R24 ;  /* 0x000000ffff0cb224 */ /* 0x004fe400078e0018 */
[----:B------:R-:W-:Y:S02]  /*58750*/  @!P3 IMAD.MOV.U32 R13, RZ, RZ, R31 ;  /* 0x000000ffff0db224 */ /* 0x000fe400078e001f */
[----:B------:R-:W-:-:S04]  /*58760*/  @!P3 IMAD.WIDE.U32 R14, R10, 0x180, R12 ;  /* 0x000001800a0eb825 */ /* 0x000fc800078e000c */
[----:B---3--:R-:W-:-:S05]  /*58770*/  FMUL R9, R139, UR47 ;  /* 0x0000002f8b097c20 */ /* 0x008fca0008400000 */
[----:B------:R-:W-:Y:S01]  /*58780*/  F2FP.SATFINITE.E4M3.F32.PACK_AB_MERGE_C R9, RZ, R9, RZ ;  /* 0x00000009ff09723e */ /* 0x000fe200048070ff */
[----:B01----:R-:W-:Y:S06]  /*58790*/  @P1 BRA `(.L_x_137) ;  /* 0x00000000002c1947 */ /* 0x003fec0003800000 */
        /* <DEDUP_REMOVED lines=11> */
.L_x_137:
[----:B------:R-:W-:Y:S05]  /*58850*/  BSYNC B1 ;  /* 0x0000000000017941 */ /* 0x000fea0003800000 */
.L_x_136:
[----:B0-----:R-:W2:Y:S01]  /*58860*/  LDL.LU R9, [R1+0xa44] ;  /* 0x000a440001097983 */ /* 0x001ea20000300800 */
[----:B------:R-:W-:Y:S01]  /*58870*/  ISETP.LT.OR P1, PT, R30, 0xc2, !P6 ;  /* 0x000000c21e00780c */ /* 0x000fe20007721670 */
[----:B------:R-:W-:Y:S01]  /*58880*/  @!P3 IMAD R12, R11, 0x180, RZ ;  /* 0x000001800b0cb824 */ /* 0x000fe200078e02ff */
[----:B------:R-:W-:Y:S01]  /*58890*/  @!P3 IADD3 R14, P2, R14, R22, RZ ;  /* 0x000000160e0eb210 */ /* 0x000fe20007f5e0ff */
[----:B------:R-:W-:Y:S03]  /*588a0*/  BSSY B1, `(.L_x_138) ;  /* 0x0000010000017945 */ /* 0x000fe60003800000 */
[----:B------:R-:W-:Y:S01]  /*588b0*/  @!P3 IADD3.X R15, R23, R15, R12, P2, !PT ;  /* 0x0000000f170fb210 */ /* 0x000fe200017fe40c */
[----:B--2---:R-:W-:-:S05]  /*588c0*/  FMUL R9, R9, UR47 ;  /* 0x0000002f09097c20 */ /* 0x004fca0008400000 */
[----:B------:R-:W-:Y:S01]  /*588d0*/  F2FP.SATFINITE.E4M3.F32.PACK_AB_MERGE_C R9, RZ, R9, RZ ;  /* 0x00000009ff09723e */ /* 0x000fe200048070ff */
[----:B------:R-:W-:Y:S06]  /*588e0*/  @P1 BRA `(.L_x_139) ;  /* 0x00000000002c1947 */ /* 0x000fec0003800000 */
        /* <DEDUP_REMOVED lines=11> */
.L_x_139:
[----:B------:R-:W-:Y:S05]  /*589a0*/  BSYNC B1 ;  /* 0x0000000000017941 */ /* 0x000fea0003800000 */
.L_x_138:
[----:B0-----:R-:W2:Y:S04]  /*589b0*/  LDL.LU R9, [R1+0xa48] ;  /* 0x000a480001097983 */ /* 0x001ea80000300800 */
[----:B------:R-:W3:Y:S04]  /*589c0*/  LDL.LU R19, [R1+0xa4c] ;  /* 0x000a4c0001137983 */ /* 0x000ee80000300800 */
[----:B------:R-:W4:Y:S01]  /*589d0*/  LDL.LU R18, [R1+0xa50] ;  /* 0x000a500001127983 */ /* 0x000f220000300800 */
[----:B------:R-:W-:Y:S01]  /*589e0*/  @!P0 IMAD.MOV.U32 R12, RZ, RZ, R24 ;  /* 0x000000ffff0c8224 */ /* 0x000fe200078e0018 */
[C---:B------:R-:W-:Y:S01]  /*589f0*/  ISETP.LT.OR P2, PT, R30.reuse, 0xd1, !P4 ;  /* 0x000000d11e00780c */ /* 0x040fe20006741670 */
[----:B------:R-:W-:Y:S01]  /*58a00*/  @!P0 IMAD.MOV.U32 R13, RZ, RZ, R31 ;  /* 0x000000ffff0d8224 */ /* 0x000fe200078e001f */
[----:B------:R-:W-:Y:S01]  /*58a10*/  ISETP.LT.OR P1, PT, R30, 0xd2, !P4 ;  /* 0x000000d21e00780c */ /* 0x000fe20006721670 */
[----:B------:R-:W-:Y:S01]  /*58a20*/  @!P0 IMAD R16, R11, 0x180, RZ ;  /* 0x000001800b108824 */ /* 0x000fe200078e02ff */
[----:B------:R-:W-:Y:S01]  /*58a30*/  BSSY B1, `(.L_x_140) ;  /* 0x000001b000017945 */ /* 0x000fe20003800000 */
[----:B------:R-:W-:-:S08]  /*58a40*/  @!P0 IMAD.WIDE.U32 R12, R10, 0x180, R12 ;  /* 0x000001800a0c8825 */ /* 0x000fd000078e000c */
[----:B------:R-:W0:Y:S08]  /*58a50*/  @!P2 LDC.64 R20, c[0x0][0x5c0] ;  /* 0x00017000ff14ab82 */ /* 0x000e300000000a00 */
[----:B------:R-:W1:Y:S01]  /*58a60*/  @!P1 LDC.64 R22, c[0x0][0x5c0] ;  /* 0x00017000ff169b82 */ /* 0x000e620000000a00 */
[----:B--2---:R-:W-:-:S05]  /*58a70*/  FMUL R9, R9, UR47 ;  /* 0x0000002f09097c20 */ /* 0x004fca0008400000 */
[----:B------:R-:W-:Y:S01]  /*58a80*/  F2FP.SATFINITE.E4M3.F32.PACK_AB_MERGE_C R17, RZ, R9, RZ ;  /* 0x00000009ff11723e */ /* 0x000fe200048070ff */
[----:B---3--:R-:W-:-:S04]  /*58a90*/  FMUL R9, R19, UR47 ;  /* 0x0000002f13097c20 */ /* 0x008fc80008400000 */
[----:B------:R2:W-:Y:S01]  /*58aa0*/  @!P3 STG.E.U8 desc[UR52][R14.64+0xc8], R17 ;  /* 0x0000c8110e00b986 */ /* 0x0005e2000c101134 */
[----:B------:R-:W-:Y:S02]  /*58ab0*/  @!P0 IADD3 R12, P3, R12, R32, RZ ;  /* 0x000000200c0c8210 */ /* 0x000fe40007f7e0ff */
[----:B------:R-:W-:Y:S01]  /*58ac0*/  F2FP.SATFINITE.E4M3.F32.PACK_AB_MERGE_C R19, RZ, R9, RZ ;  /* 0x00000009ff13723e */ /* 0x000fe200048070ff */
[----:B----4-:R-:W-:Y:S01]  /*58ad0*/  FMUL R9, R18, UR47 ;  /* 0x0000002f12097c20 */ /* 0x010fe20008400000 */
[----:B------:R-:W-:Y:S02]  /*58ae0*/  @!P0 IADD3.X R13, R33, R13, R16, P3, !PT ;  /* 0x0000000d210d8210 */ /* 0x000fe40001ffe410 */
[----:B------:R-:W-:Y:S02]  /*58af0*/  ISETP.LT.OR P3, PT, R30, 0xc9, !P6 ;  /* 0x000000c91e00780c */ /* 0x000fe40007761670 */
[----:B------:R-:W-:Y:S01]  /*58b00*/  F2FP.SATFINITE.E4M3.F32.PACK_AB_MERGE_C R9, RZ, R9, RZ ;  /* 0x00000009ff09723e */ /* 0x000fe200048070ff */
[----:B------:R2:W-:Y:S10]  /*58b10*/  @!P0 STG.E.U8 desc[UR52][R12.64+0xc9], R19 ;  /* 0x0000c9130c008986 */ /* 0x0005f4000c101134 */
[----:B01----:R-:W-:Y:S05]  /*58b20*/  @P3 BRA `(.L_x_141) ;  /* 0x00000000002c3947 */ /* 0x003fea0003800000 */
[----:B--2---:R-:W-:Y:S01]  /*58b30*/  IMAD.MOV.U32 R12, RZ, RZ, R24 ;  /* 0x000000ffff0c7224 */ /* 0x004fe200078e0018 */
        /* <DEDUP_REMOVED lines=10> */
.L_x_141:
[----:B------:R-:W-:Y:S05]  /*58be0*/  BSYNC B1 ;  /* 0x0000000000017941 */ /* 0x000fea0003800000 */
.L_x_140:
[----:B0-----:R-:W3:Y:S01]  /*58bf0*/  LDL.LU R9, [R1+0xa54] ;  /* 0x000a540001097983 */ /* 0x001ee20000300800 */
[----:B------:R-:W-:Y:S01]  /*58c00*/  ISETP.LT.OR P0, PT, R30, 0xca, !P6 ;  /* 0x000000ca1e00780c */ /* 0x000fe20007701670 */
[----:B------:R-:W-:Y:S01]  /*58c10*/  BSSY B1, `(.L_x_142) ;  /* 0x000000f000017945 */ /* 0x000fe20003800000 */
[----:B---3--:R-:W-:-:S05]  /*58c20*/  FMUL R9, R9, UR47 ;  /* 0x0000002f09097c20 */ /* 0x008fca0008400000 */
[----:B------:R-:W-:-:S06]  /*58c30*/  F2FP.SATFINITE.E4M3.F32.PACK_AB_MERGE_C R9, RZ, R9, RZ ;  /* 0x00000009ff09723e */ /* 0x000fcc00048070ff */
[----:B------:R-:W-:Y:S05]  /*58c40*/  @P0 BRA `(.L_x_143) ;  /* 0x00000000002c0947 */ /* 0x000fea0003800000 */
        /* <DEDUP_REMOVED lines=11> */
.L_x_143:
[----:B------:R-:W-:Y:S05]  /*58d00*/  BSYNC B1 ;  /* 0x0000000000017941 */ /* 0x000fea0003800000 */
.L_x_142:
[----:B0-----:R-:W3:Y:S04]  /*58d10*/  LDL.LU R9, [R1+0xa58] ;  /* 0x000a580001097983 */ /* 0x001ee80000300800 */
[----:B--2---:R-:W2:Y:S04]  /*58d20*/  LDL.LU R19, [R1+0xa5c] ;  /* 0x000a5c0001137983 */ /* 0x004ea80000300800 */
[----:B------:R-:W4:Y:S01]  /*58d30*/  LDL.LU R18, [R1+0xa60] ;  /* 0x000a600001127983 */ /* 0x000f220000300800 */
[--C-:B------:R-:W-:Y:S01]  /*58d40*/  @!P2 IMAD.MOV.U32 R12, RZ, RZ, R24.reuse ;  /* 0x000000ffff0ca224 */ /* 0x100fe200078e0018 */
[C---:B------:R-:W-:Y:S01]  /*58d50*/  ISETP.LT.OR P0, PT, R30.reuse, 0xd9, !P4 ;  /* 0x000000d91e00780c */ /* 0x040fe20006701670 */
[----:B------:R-:W-:Y:S01]  /*58d60*/  @!P2 IMAD.MOV.U32 R13, RZ, RZ, R31 ;  /* 0x000000ffff0da224 */ /* 0x000fe200078e001f */
[----:B------:R-:W-:Y:S01]  /*58d70*/  ISETP.LT.OR P4, PT, R30, 0xda, !P4 ;  /* 0x000000da1e00780c */ /* 0x000fe20006781670 */
[----:B------:R-:W-:Y:S01]  /*58d80*/  @!P1 IMAD.MOV.U32 R14, RZ, RZ, R24 ;  /* 0x000000ffff0e9224 */ /* 0x000fe200078e0018 */
[----:B------:R-:W-:Y:S01]  /*58d90*/  BSSY B1, `(.L_x_144) ;  /* 0x0000021000017945 */ /* 0x000fe20003800000 */
[----:B------:R-:W-:-:S04]  /*58da0*/  @!P2 IMAD.WIDE.U32 R12, R10, 0x180, R12 ;  /* 0x000001800a0ca825 */ /* 0x000fc800078e000c */
[----:B------:R-:W-:Y:S01]  /*58db0*/  @!P1 IMAD.MOV.U32 R15, RZ, RZ, R31 ;  /* 0x000000ffff0f9224 */ /* 0x000fe200078e001f */
[----:B------:R-:W-:Y:S01]  /*58dc0*/  @!P2 IADD3 R12, P3, R12, R20, RZ ;  /* 0x000000140c0ca210 */ /* 0x000fe20007f7e0ff */
[----:B------:R-:W-:Y:S02]  /*58dd0*/  @!P2 IMAD R16, R11, 0x180, RZ ;  /* 0x000001800b10a824 */ /* 0x000fe400078e02ff */
[----:B------:R-:W-:Y:S01]  /*58de0*/  @!P1 IMAD.WIDE.U32 R14, R10, 0x180, R14 ;  /* 0x000001800a0e9825 */ /* 0x000fe200078e000e */
[----:B------:R-:W0:Y:S02]  /*58df0*/  @!P0 LDC.64 R26, c[0x0][0x5c0] ;  /* 0x00017000ff1a8b82 */ /* 0x000e240000000a00 */
[----:B------:R-:W-:Y:S01]  /*58e00*/  @!P2 IADD3.X R13, R21, R13, R16, P3, !PT ;  /* 0x0000000d150da210 */ /* 0x000fe20001ffe410 */
[----:B------:R-:W-:Y:S01]  /*58e10*/  @!P1 IMAD R16, R11, 0x180, RZ ;  /* 0x000001800b109824 */ /* 0x000fe200078e02ff */
[----:B------:R-:W-:-:S04]  /*58e20*/  @!P1 IADD3 R14, P3, R14, R22, RZ ;  /* 0x000000160e0e9210 */ /* 0x000fc80007f7e0ff */
[----:B------:R-:W-:Y:S01]  /*58e30*/  @!P1 IADD3.X R15, R23, R15, R16, P3, !PT ;  /* 0x0000000f170f9210 */ /* 0x000fe20001ffe410 */
[----:B------:R-:W1:Y:S01]  /*58e40*/  @!P4 LDC.64 R28, c[0x0][0x5c0] ;  /* 0x00017000ff1ccb82 */ /* 0x000e620000000a00 */
[----:B---3--:R-:W-:-:S05]  /*58e50*/  FMUL R9, R9, UR47 ;  /* 0x0000002f09097c20 */ /* 0x008fca0008400000 */
[----:B------:R-:W-:Y:S01]  /*58e60*/  F2FP.SATFINITE.E4M3.F32.PACK_AB_MERGE_C R17, RZ, R9, RZ ;  /* 0x00000009ff11723e */ /* 0x000fe200048070ff */
[----:B--2---:R-:W-:-:S04]  /*58e70*/  FMUL R9, R19, UR47 ;  /* 0x0000002f13097c20 */ /* 0x004fc80008400000 */
[----:B------:R2:W-:Y:S01]  /*58e80*/  @!P2 STG.E.U8 desc[UR52][R12.64+0xd0], R17 ;  /* 0x0000d0110c00a986 */ /* 0x0005e2000c101134 */
[----:B------:R-:W-:Y:S01]  /*58e90*/  F2FP.SATFINITE.E4M3.F32.PACK_AB_MERGE_C R19, RZ, R9, RZ ;  /* 0x00000009ff13723e */ /* 0x000fe200048070ff */
[----:B----4-:R-:W-:Y:S01]  /*58ea0*/  FMUL R9, R18, UR47 ;  /* 0x0000002f12097c20 */ /* 0x010fe20008400000 */
[----:B------:R-:W-:-:S03]  /*58eb0*/  ISETP.LT.OR P2, PT, R30, 0xd1, !P6 ;  /* 0x000000d11e00780c */ /* 0x000fc60007741670 */
[----:B------:R2:W-:Y:S01]  /*58ec0*/  @!P1 STG.E.U8 desc[UR52][R14.64+0xd1], R19 ;  /* 0x0000d1130e009986 */ /* 0x0005e2000c101134 */
[----:B------:R-:W-:-:S09]  /*58ed0*/  F2FP.SATFINITE.E4M3.F32.PACK_AB_MERGE_C R9, RZ, R9, RZ ;  /* 0x00000009ff09723e */ /* 0x000fd200048070ff */
        /* <DEDUP_REMOVED lines=12> */
.L_x_145:
[----:B------:R-:W-:Y:S05]  /*58fa0*/  BSYNC B1 ;  /* 0x0000000000017941 */ /* 0x000fea0003800000 */
.L_x_144:
[----:B0-2---:R-:W2:Y:S04]  /*58fb0*/  LDL.LU R12, [R1+0xa68] ;  /* 0x000a6800010c7983 */ /* 0x005ea80000300800 */
[----:B------:R-:W3:Y:S04]  /*58fc0*/  LDL.LU R20, [R1+0xa6c] ;  /* 0x000a6c0001147983 */ /* 0x000ee80000300800 */
[----:B------:R-:W4:Y:S01]  /*58fd0*/  LDL.LU R9, [R1+0xa64] ;  /* 0x000a640001097983 */ /* 0x000f220000300800 */
[--C-:B------:R-:W-:Y:S01]  /*58fe0*/  @!P0 IMAD.MOV.U32 R13, RZ, RZ, R31.reuse ;  /* 0x000000ffff0d8224 */ /* 0x100fe200078e001f */
[----:B------:R-:W-:Y:S01]  /*58ff0*/  ISETP.LT.OR P1, PT, R30, 0xd2, !P6 ;  /* 0x000000d21e00780c */ /* 0x000fe20007721670 */
[----:B------:R-:W-:Y:S01]  /*59000*/  @!P4 IMAD.MOV.U32 R14, RZ, RZ, R24 ;  /* 0x000000ffff0ec224 */ /* 0x000fe200078e0018 */
[----:B------:R-:W-:Y:S01]  /*59010*/  BSSY B1, `(.L_x_146) ;  /* 0x000001d000017945 */ /* 0x000fe20003800000 */
[----:B------:R-:W-:-:S02]  /*59020*/  @!P4 IMAD.MOV.U32 R15, RZ, RZ, R31 ;  /* 0x000000ffff0fc224 */ /* 0x000fc400078e001f */
[----:B------:R-:W-:Y:S02]  /*59030*/  @!P4 IMAD R19, R11, 0x180, RZ ;  /* 0x000001800b13c824 */ /* 0x000fe400078e02ff */
[----:B------:R-:W-:-:S04]  /*59040*/  @!P4 IMAD.WIDE.U32 R16, R10, 0x180, R14 ;  /* 0x000001800a10c825 */ /* 0x000fc800078e000e */
[----:B------:R-:W-:Y:S01]  /*59050*/  @!P0 IMAD R15, R11, 0x180, RZ ;  /* 0x000001800b0f8824 */ /* 0x000fe200078e02ff */
[----:B------:R-:W-:-:S04]  /*59060*/  @!P4 IADD3 R16, P3, R16, R28, RZ ;  /* 0x0000001c1010c210 */ /* 0x000fc80007f7e0ff */
[----:B------:R-:W-:Y:S01]  /*59070*/  @!P4 IADD3.X R17, R29, R17, R19, P3, !PT ;  /* 0x000000111d11c210 */ /* 0x000fe20001ffe413 */
[----:B--2---:R-:W-:Y:S01]  /*59080*/  FMUL R18, R12, UR47 ;  /* 0x0000002f0c127c20 */ /* 0x004fe20008400000 */
[----:B------:R-:W-:-:S04]  /*59090*/  @!P0 IMAD.MOV.U32 R12, RZ, RZ, R24 ;  /* 0x000000ffff0c8224 */ /* 0x000fc800078e0018 */
[----:B------:R-:W-:Y:S01]  /*590a0*/  @!P0 IMAD.WIDE.U32 R12, R10, 0x180, R12 ;  /* 0x000001800a0c8825 */ /* 0x000fe200078e000c */
[----:B------:R-:W-:-:S03]  /*590b0*/  F2FP.SATFINITE.E4M3.F32.PACK_AB_MERGE_C R19, RZ, R18, RZ ;  /* 0x00000012ff13723e */ /* 0x000fc600048070ff */
[----:B----4-:R-:W-:Y:S01]  /*590c0*/  FMUL R9, R9, UR47 ;  /* 0x0000002f09097c20 */ /* 0x010fe20008400000 */
[----:B------:R-:W-:Y:S01]  /*590d0*/  @!P0 IADD3 R14, P2, R12, R26, RZ ;  /* 0x0000001a0c0e8210 */ /* 0x000fe20007f5e0ff */
[----:B---3--:R-:W-:-:S03]  /*590e0*/  FMUL R12, R20, UR47 ;  /* 0x0000002f140c7c20 */ /* 0x008fc60008400000 */
[----:B------:R-:W-:Y:S02]  /*590f0*/  F2FP.SATFINITE.E4M3.F32.PACK_AB_MERGE_C R9, RZ, R9, RZ ;  /* 0x00000009ff09723e */ /* 0x000fe400048070ff */
[----:B------:R-:W-:Y:S02]  /*59100*/  @!P0 IADD3.X R15, R27, R13, R15, P2, !PT ;  /* 0x0000000d1b0f8210 */ /* 0x000fe400017fe40f */
        /* <DEDUP_REMOVED lines=13> */
.L_x_147:
[----:B------:R-:W-:Y:S05]  /*591e0*/  BSYNC B1 ;  /* 0x0000000000017941 */ /* 0x000fea0003800000 */
.L_x_146:
[----:B0-----:R-:W2:Y:S04]  /*591f0*/  LDL.LU R9, [R1+0xa70] ;  /* 0x000a700001097983 */ /* 0x001ea80000300800 */
[----:B------:R-:W3:Y:S01]  /*59200*/  LDL.LU R12, [R1+0xa74] ;  /* 0x000a7400010c7983 */ /* 0x000ee20000300800 */
[C---:B------:R-:W-:Y:S01]  /*59210*/  ISETP.LT.OR P1, PT, R30.reuse, 0xd9, !P6 ;  /* 0x000000d91e00780c */ /* 0x040fe20007721670 */
[----:B------:R-:W-:Y:S02]  /*59220*/  BSSY B1, `(.L_x_148) ;  /* 0x0000012000017945 */ /* 0x000fe40003800000 */
[----:B------:R0:W-:Y:S01]  /*59230*/  @!P0 STG.E.U8 desc[UR52][R14.64+0xd8], R19 ;  /* 0x0000d8130e008986 */ /* 0x0001e2000c101134 */
[----:B------:R-:W-:-:S03]  /*59240*/  ISETP.LT.OR P0, PT, R30, 0xda, !P6 ;  /* 0x000000da1e00780c */ /* 0x000fc60007701670 */
[----:B------:R0:W-:Y:S01]  /*59250*/  @!P4 STG.E.U8 desc[UR52][R16.64+0xd9], R21 ;  /* 0x0000d9151000c986 */ /* 0x0001e2000c101134 */
[----:B--2---:R-:W-:Y:S01]  /*59260*/  FMUL R9, R9, UR47 ;  /* 0x0000002f09097c20 */ /* 0x004fe20008400000 */
[----:B---3--:R-:W-:-:S04]  /*59270*/  FMUL R18, R12, UR47 ;  /* 0x0000002f0c127c20 */ /* 0x008fc80008400000 */
[----:B------:R-:W-:Y:S01]  /*59280*/  F2FP.SATFINITE.E4M3.F32.PACK_AB_MERGE_C R9, RZ, R9, RZ ;  /* 0x00000009ff09723e */ /* 0x000fe200048070ff */
[----:B0-----:R-:W-:Y:S06]  /*59290*/  @P1 BRA `(.L_x_149) ;  /* 0x0000000000281947 */ /* 0x001fec0003800000 */
[----:B------:R-:W-:Y:S01]  /*592a0*/  IMAD.MOV.U32 R30, RZ, RZ, R24 ;  /* 0x000000ffff1e7224 */ /* 0x000fe200078e0018 */
[----:B------:R-:W-:Y:S01]  /*592b0*/  ULDC.64 UR12, c[0x0][0x5c0] ;  /* 0x00017000000c7ab9 */ /* 0x000fe20000000a00 */
        /* <DEDUP_REMOVED lines=8> */
.L_x_149:
[----:B------:R-:W-:Y:S05]  /*59340*/  BSYNC B1 ;  /* 0x0000000000017941 */ /* 0x000fea0003800000 */
.L_x_148:
[----:B0-----:R-:W-:Y:S01]  /*59350*/  F2FP.SATFINITE.E4M3.F32.PACK_AB_MERGE_C R9, RZ, R18, RZ ;  /* 0x00000012ff09723e */ /* 0x001fe200048070ff */
[----:B------:R-:W-:Y:S06]  /*59360*/  @P0 BRA `(.L_x_39) ;  /* 0x0000000000280947 */ /* 0x000fec0003800000 */
        /* <DEDUP_REMOVED lines=10> */
.L_x_39:
[----:B------:R-:W-:Y:S05]  /*59410*/  BSYNC B0 ;  /* 0x0000000000007941 */ /* 0x000fea0003800000 */
.L_x_35:
[----:B------:R-:W3:Y:S04]  /*59420*/  LDL.LU R11, [R1+0xa88] ;  /* 0x000a8800010b7983 */ /* 0x000ee80000300800 */
[----:B0-----:R-:W3:Y:S01]  /*59430*/  LDL.LU R10, [R1+0xa8c] ;  /* 0x000a8c00010a7983 */ /* 0x001ee20000300800 */
[----:B------:R-:W-:Y:S01]  /*59440*/  ULDC UR12, c[0x0][0xc] ;  /* 0x00000300000c7ab9 */ /* 0x000fe20000000800 */
[----:B------:R-:W-:Y:S01]  /*59450*/  ULDC UR13, c[0x0][0x10] ;  /* 0x00000400000d7ab9 */ /* 0x000fe20000000800 */
[----:B--2--5:R-:W3:Y:S01]  /*59460*/  LDC R9, c[0x0][0x14] ;  /* 0x00000500ff097b82 */ /* 0x024ee20000000800 */
[----:B------:R-:W-:Y:S01]  /*59470*/  UIMAD.WIDE.U32 UR12, UR12, UR13, URZ ;  /* 0x0000000d0c0c72a5 */ /* 0x000fe2000f8e003f */
[----:B------:R0:W5:Y:S01]  /*59480*/  LDL R34, [R1+0x138] ;  /* 0x0001380001227983 */ /* 0x0001620000100800 */
[----:B------:R-:W-:-:S04]  /*59490*/  UMOV UR48, 0xffffffff ;  /* 0xffffffff00307882 */ /* 0x000fc80000000000 */
[----:B---3--:R-:W-:-:S04]  /*594a0*/  IMAD.WIDE.U32 R10, R9, UR12, R10 ;  /* 0x0000000c090a7c25 */ /* 0x008fc8000f8e000a */
[----:B------:R-:W-:Y:S01]  /*594b0*/  IMAD R9, R9, UR13, RZ ;  /* 0x0000000d09097c24 */ /* 0x000fe2000f8e02ff */
[----:B------:R-:W-:Y:S01]  /*594c0*/  ULDC.64 UR12, c[0x0][0x650] ;  /* 0x00019400000c7ab9 */ /* 0x000fe20000000a00 */
[----:B------:R-:W-:Y:S01]  /*594d0*/  IMAD.MOV.U32 R27, RZ, RZ, R10 ;  /* 0x000000ffff1b7224 */ /* 0x000fe200078e000a */
[----:B------:R-:W-:Y:S01]  /*594e0*/  ISETP.GE.U32.AND P0, PT, R10, UR12, PT ;  /* 0x0000000c0a007c0c */ /* 0x000fe2000bf06070 */
[--C-:B-1----:R-:W-:Y:S01]  /*594f0*/  IMAD.IADD R28, R11, 0x1, R9.reuse ;  /* 0x000000010b1c7824 */ /* 0x102fe200078e0209 */
[----:B------:R-:W-:Y:S01]  /*59500*/  PRMT R9, RZ, 0x7610, R9 ;  /* 0x00007610ff097816 */ /* 0x000fe20000000009 */
[----:B------:R-:W-:-:S03]  /*59510*/  IMAD.MOV.U32 R10, RZ, RZ, -0x1 ;  /* 0xffffffffff0a7424 */ /* 0x000fc600078e00ff */
[----:B------:R0:W-:Y:S01]  /*59520*/  STL [R1+0xa88], R28 ;  /* 0x000a881c01007387 */ /* 0x0001e20000100800 */
[----:B------:R-:W-:-:S03]  /*59530*/  ISETP.GE.U32.AND.EX P0, PT, R28, UR13, PT, P0 ;  /* 0x0000000d1c007c0c */ /* 0x000fc6000bf06100 */
[----:B------:R0:W-:Y:S04]  /*59540*/  STL [R1+0xa8c], R27 ;  /* 0x000a8c1b01007387 */ /* 0x0001e80000100800 */
[----:B------:R0:W-:Y:S06]  /*59550*/  STL [R1+0xa7c], R10 ;  /* 0x000a7c0a01007387 */ /* 0x0001ec0000100800 */
[----:B------:R-:W-:Y:S05]  /*59560*/  @P0 BRA `(.L_x_150) ;  /* 0x00000004007c0947 */ /* 0x000fea0003800000 */
[----:B------:R-:W1:Y:S01]  /*59570*/  S2R R22, SR_CTAID.X ;  /* 0x0000000000167919 */ /* 0x000e620000002500 */
[----:B------:R-:W2:Y:S01]  /*59580*/  LDC.64 R16, c[0x0][0x628] ;  /* 0x00018a00ff107b82 */ /* 0x000ea20000000a00 */
[----:B------:R-:W-:Y:S01]  /*59590*/  ULDC UR9, c[0x0][0x150] ;  /* 0x0000540000097ab9 */ /* 0x000fe20000000800 */
[----:B------:R-:W-:Y:S01]  /*595a0*/  IMAD.MOV.U32 R14, RZ, RZ, R27 ;  /* 0x000000ffff0e7224 */ /* 0x000fe200078e001b */
[----:B------:R-:W3:Y:S01]  /*595b0*/  S2R R24, SR_CTAID.Y ;  /* 0x0000000000187919 */ /* 0x000ee20000002600 */
[----:B------:R-:W-:-:S04]  /*595c0*/  IMAD.MOV.U32 R15, RZ, RZ, R28 ;  /* 0x000000ffff0f7224 */ /* 0x000fc800078e001c */
[----:B------:R-:W4:Y:S08]  /*595d0*/  LDC R25, c[0x0][0x144] ;  /* 0x00005100ff197b82 */ /* 0x000f300000000800 */
[----:B------:R-:W0:Y:S08]  /*595e0*/  LDC R18, c[0x0][0x630] ;  /* 0x00018c00ff127b82 */ /* 0x000e300000000800 */
[----:B------:R-:W0:Y:S01]  /*595f0*/  LDC.64 R20, c[0x0][0x620] ;  /* 0x00018800ff147b82 */ /* 0x000e220000000a00 */
[----:B--2---:R-:W-:-:S04]  /*59600*/  ISETP.NE.U32.AND P0, PT, R16, RZ, PT ;  /* 0x000000ff1000720c */ /* 0x004fc80003f05070 */
[----:B------:R-:W-:Y:S02]  /*59610*/  ISETP.NE.AND.EX P0, PT, R17, RZ, PT, P0 ;  /* 0x000000ff1100720c */ /* 0x000fe40003f05300 */
[----:B-1----:R-:W-:-:S05]  /*59620*/  I2FP.F32.U32 R9, R22 ;  /* 0x0000001600097245 */ /* 0x002fca0000201000 */
[----:B------:R-:W-:-:S04]  /*59630*/  FMUL R9, R9, UR9 ;  /* 0x0000000909097c20 */ /* 0x000fc80008400000 */
[----:B------:R1:W2:Y:S02]  /*59640*/  F2I.U32.TRUNC.NTZ R23, R9 ;  /* 0x0000000900177305 */ /* 0x0002a4000020f000 */
[----:B---34-:R-:W-:Y:S05]  /*59650*/  @!P0 BRA `(.L_x_151) ;  /* 0x0000000000288947 */ /* 0x018fea0003800000 */
[----:B-1----:R-:W1:Y:S02]  /*59660*/  LDC R9, c[0x0][0x634] ;  /* 0x00018d00ff097b82 */ /* 0x002e640000000800 */
[----:B-1----:R-:W-:-:S05]  /*59670*/  IADD3 R9, P0, R27, R9, RZ ;  /* 0x000000091b097210 */ /* 0x002fca0007f1e0ff */
[----:B------:R-:W-:-:S04]  /*59680*/  IMAD.X R19, RZ, RZ, R28, P0 ;  /* 0x000000ffff137224 */ /* 0x000fc800000e061c */
[----:B0-----:R-:W-:-:S04]  /*59690*/  IMAD.WIDE.U32 R10, R19, R16, RZ ;  /* 0x00000010130a7225 */ /* 0x001fc800078e00ff */
[----:B------:R-:W-:-:S04]  /*596a0*/  IMAD.WIDE.U32 R12, P0, R9, R17, R10 ;  /* 0x00000011090c7225 */ /* 0x000fc8000780000a */
[----:B------:R-:W-:-:S04]  /*596b0*/  IMAD.WIDE.U32 R10, R9, R16, RZ ;  /* 0x00000010090a7225 */ /* 0x000fc800078e00ff */
[----:B------:R-:W-:Y:S01]  /*596c0*/  IMAD.X R15, RZ, RZ, RZ, P0 ;  /* 0x000000ffff0f7224 */ /* 0x000fe200000e06ff */
[----:B------:R-:W-:Y:S01]  /*596d0*/  IADD3 RZ, P0, R11, R12, RZ ;  /* 0x0000000c0bff7210 */ /* 0x000fe20007f1e0ff */
[----:B------:R-:W-:-:S04]  /*596e0*/  IMAD.MOV.U32 R14, RZ, RZ, R13 ;  /* 0x000000ffff0e7224 */ /* 0x000fc800078e000d */
[----:B------:R-:W-:-:S08]  /*596f0*/  IMAD.WIDE.U32.X R14, R19, R17, R14, P0 ;  /* 0x00000011130e7225 */ /* 0x000fd000000e040e */
.L_x_151:
[-CC-:B0-----:R-:W-:Y:S01]  /*59700*/  SHF.R.U64 R31, R14, R18.reuse, R15.reuse ;  /* 0x000000120e1f7219 */ /* 0x181fe2000000120f */
[----:B------:R-:W0:Y:S01]  /*59710*/  LDC.64 R32, c[0x0][0x640] ;  /* 0x00019000ff207b82 */ /* 0x000e220000000a00 */
[----:B-1----:R-:W-:Y:S01]  /*59720*/  SHF.R.U32.HI R9, RZ, R18, R15 ;  /* 0x00000012ff097219 */ /* 0x002fe2000001160f */
[----:B------:R-:W-:Y:S01]  /*59730*/  IMAD.MOV.U32 R10, RZ, RZ, R27 ;  /* 0x000000ffff0a7224 */ /* 0x000fe200078e001b */
[----:B------:R-:W-:Y:S01]  /*59740*/  IADD3 R13, P0, RZ, -R31, RZ ;  /* 0x8000001fff0d7210 */ /* 0x000fe20007f1e0ff */
[----:B------:R-:W-:Y:S01]  /*59750*/  IMAD.MOV.U32 R11, RZ, RZ, R28 ;  /* 0x000000ffff0b7224 */ /* 0x000fe200078e001c */
[----:B------:R-:W-:Y:S01]  /*59760*/  ULDC UR9, c[0x0][0x154] ;  /* 0x0000550000097ab9 */ /* 0x000fe20000000800 */
[----:B--2---:R-:W-:Y:S02]  /*59770*/  IMAD.MOV R23, RZ, RZ, -R23 ;  /* 0x000000ffff177224 */ /* 0x004fe400078e0a17 */
[----:B------:R-:W1:Y:S01]  /*59780*/  LDC R14, c[0x0][0x618] ;  /* 0x00018600ff0e7b82 */ /* 0x000e620000000800 */
[----:B------:R-:W-:-:S02]  /*59790*/  IMAD.X R9, RZ, RZ, ~R9, P0 ;  /* 0x000000ffff097224 */ /* 0x000fc400000e0e09 */
[----:B------:R-:W-:-:S04]  /*597a0*/  IMAD.WIDE.U32 R10, R13, R20, R10 ;  /* 0x000000140d0a7225 */ /* 0x000fc800078e000a */
[----:B------:R-:W-:Y:S01]  /*597b0*/  IMAD R12, R9, R20, RZ ;  /* 0x00000014090c7224 */ /* 0x000fe200078e02ff */
[----:B------:R-:W2:Y:S01]  /*597c0*/  LDC R26, c[0x0][0x608] ;  /* 0x00018200ff1a7b82 */ /* 0x000ea20000000800 */
[----:B------:R-:W-:Y:S02]  /*597d0*/  IMAD R28, R25, R23, R22 ;  /* 0x00000017191c7224 */ /* 0x000fe400078e0216 */
[----:B------:R-:W-:Y:S02]  /*597e0*/  IMAD R9, R13, R21, R12 ;  /* 0x000000150d097224 */ /* 0x000fe400078e020c */
[----:B------:R-:W-:Y:S02]  /*597f0*/  IMAD.MOV.U32 R13, RZ, RZ, 0x1 ;  /* 0x00000001ff0d7424 */ /* 0x000fe400078e00ff */
[----:B------:R-:W-:Y:S01]  /*59800*/  IMAD.IADD R9, R11, 0x1, R9 ;  /* 0x000000010b097824 */ /* 0x000fe200078e0209 */
[----:B------:R-:W3:Y:S01]  /*59810*/  LDC R30, c[0x0][0x658] ;  /* 0x00019600ff1e7b82 */ /* 0x000ee20000000800 */
[----:B------:R-:W-:-:S02]  /*59820*/  I2FP.F32.U32 R11, R24 ;  /* 0x00000018000b7245 */ /* 0x000fc40000201000 */
[----:B0-----:R-:W-:-:S03]  /*59830*/  ISETP.NE.U32.AND P0, PT, R32, RZ, PT ;  /* 0x000000ff2000720c */ /* 0x001fc60003f05070 */
[----:B------:R-:W-:Y:S01]  /*59840*/  FMUL R12, R11, UR9 ;  /* 0x000000090b0c7c20 */ /* 0x000fe20008400000 */
[----:B------:R-:W-:Y:S01]  /*59850*/  ISETP.NE.AND.EX P0, PT, R33, RZ, PT, P0 ;  /* 0x000000ff2100720c */ /* 0x000fe20003f05300 */
[----:B------:R-:W0:Y:S01]  /*59860*/  LDC R21, c[0x0][0x148] ;  /* 0x00005200ff157b82 */ /* 0x000e220000000800 */
[-CC-:B-1----:R-:W-:Y:S01]  /*59870*/  SHF.R.U64 R18, R10, R14.reuse, R9.reuse ;  /* 0x0000000e0a127219 */ /* 0x182fe20000001209 */
[----:B------:R1:W4:Y:S01]  /*59880*/  F2I.U32.TRUNC.NTZ R20, R12 ;  /* 0x0000000c00147305 */ /* 0x000322000020f000 */
[----:B------:R-:W-:Y:S01]  /*59890*/  SHF.R.U32.HI R9, RZ, R14, R9 ;  /* 0x0000000eff097219 */ /* 0x000fe20000011609 */
[----:B------:R-:W-:-:S04]  /*598a0*/  IMAD.MOV.U32 R11, RZ, RZ, -0x1 ;  /* 0xffffffffff0b7424 */ /* 0x000fc800078e00ff */
[----:B------:R-:W0:Y:S01]  /*598b0*/  LDC R22, c[0x0][0x600] ;  /* 0x00018000ff167b82 */ /* 0x000e220000000800 */
[-CC-:B--2---:R-:W-:Y:S02]  /*598c0*/  SHF.R.U64 R16, R18, R26.reuse, R9.reuse ;  /* 0x0000001a12107219 */ /* 0x184fe40000001209 */
[----:B------:R-:W-:-:S05]  /*598d0*/  SHF.R.U32.HI R9, RZ, R26, R9 ;  /* 0x0000001aff097219 */ /* 0x000fca0000011609 */
[----:B------:R-:W2:Y:S01]  /*598e0*/  LDC R25, c[0x0][0x648] ;  /* 0x00019200ff197b82 */ /* 0x000ea20000000800 */
[-C--:B---3--:R-:W-:Y:S02]  /*598f0*/  SHF.L.U32 R10, R11, R30.reuse, RZ ;  /* 0x0000001e0b0a7219 */ /* 0x088fe400000006ff */
[-CC-:B------:R-:W-:Y:S02]  /*59900*/  SHF.R.U64 R19, R16, R30.reuse, R9.reuse ;  /* 0x0000001e10137219 */ /* 0x180fe40000001209 */
[----:B------:R-:W-:Y:S02]  /*59910*/  SHF.R.U32.HI R11, RZ, R30, R9 ;  /* 0x0000001eff0b7219 */ /* 0x000fe40000011609 */
[----:B------:R-:W-:Y:S01]  /*59920*/  LOP3.LUT R23, RZ, R10, RZ, 0x33, !PT ;  /* 0x0000000aff177212 */ /* 0x000fe200078e33ff */
[----:B------:R-:W3:Y:S01]  /*59930*/  LDC R27, c[0x0][0x638] ;  /* 0x00018e00ff1b7b82 */ /* 0x000ee20000000800 */
[----:B------:R-:W-:Y:S01]  /*59940*/  SHF.L.U32 R30, R13, R30, RZ ;  /* 0x0000001e0d1e7219 */ /* 0x000fe200000006ff */
[----:B------:R-:W-:-:S06]  /*59950*/  IMAD.MOV.U32 R10, RZ, RZ, R19 ;  /* 0x000000ffff0a7224 */ /* 0x000fcc00078e0013 */
[----:B------:R-:W0:Y:S01]  /*59960*/  LDC R29, c[0x0][0x610] ;  /* 0x00018400ff1d7b82 */ /* 0x000e220000000800 */
[----:B-1--4-:R-:W-:Y:S05]  /*59970*/  @!P0 BRA `(.L_x_152) ;  /* 0x0000000000288947 */ /* 0x012fea0003800000 */
        /* <DEDUP_REMOVED lines=10> */
.L_x_152:
[----:B------:R-:W1:Y:S01]  /*59a20*/  LDC R12, c[0x0][0x65c] ;  /* 0x00019700ff0c7b82 */ /* 0x000e620000000800 */
[----:B--2---:R-:W-:Y:S01]  /*59a30*/  SHF.R.U64 R9, R10, R25, R11 ;  /* 0x000000190a097219 */ /* 0x004fe2000000120b */
[----:B0-----:R-:W-:Y:S01]  /*59a40*/  VIADD R11, R22, 0xffffffff ;  /* 0xffffffff160b7836 */ /* 0x001fe20000000000 */
[----:B------:R-:W-:Y:S01]  /*59a50*/  LOP3.LUT R16, R16, R23, RZ, 0xc0, !PT ;  /* 0x0000001710107212 */ /* 0x000fe200078ec0ff */
[----:B------:R-:W-:Y:S01]  /*59a60*/  IMAD.MOV R20, RZ, RZ, -R20 ;  /* 0x000000ffff147224 */ /* 0x000fe200078e0a14 */
[----:B------:R-:W-:Y:S01]  /*59a70*/  R2UR UR48, R31 ;  /* 0x000000001f3072ca */ /* 0x000fe200000e0000 */
[----:B------:R-:W-:Y:S01]  /*59a80*/  IMAD.MOV R10, RZ, RZ, -R9 ;  /* 0x000000ffff0a7224 */ /* 0x000fe200078e0a09 */
[----:B------:R-:W-:Y:S01]  /*59a90*/  LOP3.LUT R11, R18, R11, RZ, 0xc0, !PT ;  /* 0x0000000b120b7212 */ /* 0x000fe200078ec0ff */
[----:B------:R-:W-:Y:S02]  /*59aa0*/  IMAD R9, R30, R9, R16 ;  /* 0x000000091e097224 */ /* 0x000fe400078e0210 */
[----:B---3--:R-:W-:-:S04]  /*59ab0*/  IMAD R10, R10, R27, R19 ;  /* 0x0000001b0a0a7224 */ /* 0x008fc800078e0213 */
[----:B------:R-:W-:Y:S02]  /*59ac0*/  IMAD R10, R10, R22, R11 ;  /* 0x000000160a0a7224 */ /* 0x000fe400078e020b */
[----:B------:R-:W-:Y:S01]  /*59ad0*/  IMAD.MOV.U32 R11, RZ, RZ, 0x1 ;  /* 0x00000001ff0b7424 */ /* 0x000fe200078e00ff */
[----:B-1----:R-:W-:-:S13]  /*59ae0*/  ISETP.NE.AND P0, PT, R12, 0x1, PT ;  /* 0x000000010c00780c */ /* 0x002fda0003f05270 */
[----:B------:R-:W-:-:S04]  /*59af0*/  @P0 IMAD R28, R21, R20, R24 ;  /* 0x00000014151c0224 */ /* 0x000fc800078e0218 */
[----:B------:R-:W-:-:S05]  /*59b00*/  IMAD R9, R9, R29, R28 ;  /* 0x0000001d09097224 */ /* 0x000fca00078e021c */
[----:B------:R-:W-:Y:S02]  /*59b10*/  SEL R12, R10, R9, !P0 ;  /* 0x000000090a0c7207 */ /* 0x000fe40004000000 */
[----:B-----5:R-:W-:Y:S02]  /*59b20*/  SEL R34, R9, R10, !P0 ;  /* 0x0000000a09227207 */ /* 0x020fe40004000000 */
[----:B------:R-:W-:Y:S01]  /*59b30*/  PRMT R9, R11, 0x7610, R9 ;  /* 0x000076100b097816 */ /* 0x000fe20000000009 */
[----:B------:R1:W-:Y:S04]  /*59b40*/  STL [R1+0xa7c], R12 ;  /* 0x000a7c0c01007387 */ /* 0x0003e80000100800 */
[----:B------:R1:W-:Y:S02]  /*59b50*/  STL [R1+0x138], R34 ;  /* 0x0001382201007387 */ /* 0x0003e40000100800 */
.L_x_150:
[----:B------:R-:W-:Y:S01]  /*59b60*/  UIADD3 UR42, UR45, UR42, URZ ;  /* 0x0000002a2d2a7290 */ /* 0x000fe2000fffe03f */
[----:B------:R-:W-:Y:S01]  /*59b70*/  LOP3.LUT P0, RZ, R9, 0xff, RZ, 0xc0, !PT ;  /* 0x000000ff09ff7812 */ /* 0x000fe2000780c0ff */
[----:B-----5:R-:W-:Y:S02]  /*59b80*/  IMAD.MOV.U32 R9, RZ, RZ, R34 ;  /* 0x000000ffff097224 */ /* 0x020fe400078e0022 */
[----:B------:R-:W-:Y:S02]  /*59b90*/  USHF.R.U32.HI UR9, URZ, 0x2, UR42 ;  /* 0x000000023f097899 */ /* 0x000fe4000801162a */
[----:B------:R-:W-:Y:S01]  /*59ba0*/  UISETP.GT.U32.AND UP1, UPT, UR42, 0x3, UPT ;  /* 0x000000032a00788c */ /* 0x000fe2000bf24070 */
[----:B------:R2:W-:Y:S01]  /*59bb0*/  STL [R1+0xa78], R9 ;  /* 0x000a780901007387 */ /* 0x0005e20000100800 */
[----:B------:R-:W-:Y:S02]  /*59bc0*/  ULOP3.LUT UR9, UR9, 0x1, URZ, 0xc0, !UPT ;  /* 0x0000000109097892 */ /* 0x000fe4000f8ec03f */
[----:B------:R-:W-:-:S02]  /*59bd0*/  UISETP.LT.U32.AND UP1, UPT, UR45, 0x4, UP1 ;  /* 0x000000042d00788c */ /* 0x000fc40008f21070 */
[----:B------:R-:W-:Y:S02]  /*59be0*/  UISETP.NE.U32.AND UP0, UPT, UR9, 0x1, UPT ;  /* 0x000000010900788c */ /* 0x000fe4000bf05070 */
[----:B------:R-:W-:Y:S02]  /*59bf0*/  USEL UR12, URZ, 0x1, !UP1 ;  /* 0x000000013f0c7887 */ /* 0x000fe4000c800000 */
[----:B------:R-:W-:Y:S02]  /*59c00*/  UISETP.GT.U32.AND UP0, UPT, UR45, 0x3, !UP0 ;  /* 0x000000032d00788c */ /* 0x000fe4000c704070 */
[----:B------:R-:W-:Y:S02]  /*59c10*/  ULOP3.LUT UR42, UR42, 0x3, URZ, 0xc0, !UPT ;  /* 0x000000032a2a7892 */ /* 0x000fe4000f8ec03f */
[----:B------:R-:W-:-:S04]  /*59c20*/  USEL UR9, URZ, 0x1, !UP0 ;  /* 0x000000013f097887 */ /* 0x000fc8000c000000 */
[----:B------:R-:W-:Y:S01]  /*59c30*/  ULOP3.LUT UR43, UR9, UR43, UR12, 0x96, !UPT ;  /* 0x0000002b092b7292 */ /* 0x000fe2000f8e960c */
[----:B--2---:R-:W-:Y:S11]  /*59c40*/  @P0 BRA `(.L_x_153) ;  /* 0xfffffa7400cc0947 */ /* 0x004ff6000383ffff */
[----:B------:R-:W-:Y:S05]  /*59c50*/  EXIT ;  /* 0x000000000000794d */ /* 0x000fea0003800000 */
.L_x_7:
[----:B------:R-:W2:Y:S01]  /*59c60*/  LDL R17, [R1+0xa8c] ;  /* 0x000a8c0001117983 */ /* 0x000ea20000100800 */
[----:B------:R-:W-:-:S03]  /*59c70*/  ULDC.64 UR6, c[0x0][0x650] ;  /* 0x0001940000067ab9 */ /* 0x000fc60000000a00 */
[----:B------:R-:W3:Y:S01]  /*59c80*/  LDL R20, [R1+0xa88] ;  /* 0x000a880001147983 */ /* 0x000ee20000100800 */
[----:B------:R-:W-:Y:S01]  /*59c90*/  PRMT R6, RZ, 0x7610, R6 ;  /* 0x00007610ff067816 */ /* 0x000fe20000000006 */
[----:B------:R-:W-:Y:S02]  /*59ca0*/  IMAD.MOV.U32 R2, RZ, RZ, -0x1 ;  /* 0xffffffffff027424 */ /* 0x000fe400078e00ff */
[----:B------:R-:W-:Y:S02]  /*59cb0*/  IMAD.MOV.U32 R3, RZ, RZ, -0x1 ;  /* 0xffffffffff037424 */ /* 0x000fe400078e00ff */
[----:B------:R-:W-:Y:S01]  /*59cc0*/  IMAD.MOV.U32 R11, RZ, RZ, -0x1 ;  /* 0xffffffffff0b7424 */ /* 0x000fe200078e00ff */
[----:B--2---:R-:W-:-:S04]  /*59cd0*/  ISETP.GE.U32.AND P0, PT, R17, UR6, PT ;  /* 0x0000000611007c0c */ /* 0x004fc8000bf06070 */
[----:B---3--:R-:W-:-:S13]  /*59ce0*/  ISETP.GE.U32.AND.EX P0, PT, R20, UR7, PT, P0 ;  /* 0x0000000714007c0c */ /* 0x008fda000bf06100 */
[----:B------:R-:W-:Y:S05]  /*59cf0*/  @P0 BRA `(.L_x_154) ;  /* 0x0000000400340947 */ /* 0x000fea0003800000 */
        /* <DEDUP_REMOVED lines=18> */
.L_x_155:
[----:B0-----:R-:W0:Y:S01]  /*59e20*/  LDC.64 R22, c[0x0][0x640] ;  /* 0x00019000ff167b82 */ /* 0x001e220000000a00 */
[-CC-:B------:R-:W-:Y:S02]  /*59e30*/  SHF.R.U64 R14, R8, R16.reuse, R9.reuse ;  /* 0x00000010080e7219 */ /* 0x180fe40000001209 */
[----:B------:R-:W-:Y:S02]  /*59e40*/  SHF.R.U32.HI R2, RZ, R16, R9 ;  /* 0x00000010ff027219 */ /* 0x000fe40000011609 */
[----:B------:R-:W-:-:S03]  /*59e50*/  IADD3 R7, P0, RZ, -R14, RZ ;  /* 0x8000000eff077210 */ /* 0x000fc60007f1e0ff */
[----:B------:R-:W1:Y:S02]  /*59e60*/  LDC R8, c[0x0][0x618] ;  /* 0x00018600ff087b82 */ /* 0x000e640000000800 */
[----:B------:R-:W-:Y:S02]  /*59e70*/  IMAD.X R3, RZ, RZ, ~R2, P0 ;  /* 0x000000ffff037224 */ /* 0x000fe400000e0e02 */
[----:B------:R-:W-:Y:S02]  /*59e80*/  IMAD.MOV.U32 R2, RZ, RZ, R17 ;  /* 0x000000ffff027224 */ /* 0x000fe400078e0011 */
[----:B------:R-:W-:Y:S02]  /*59e90*/  IMAD R6, R3, R18, RZ ;  /* 0x0000001203067224 */ /* 0x000fe400078e02ff */
[----:B------:R-:W2:Y:S01]  /*59ea0*/  LDC R16, c[0x0][0x608] ;  /* 0x00018200ff107b82 */ /* 0x000ea20000000800 */
[----:B------:R-:W-:Y:S02]  /*59eb0*/  IMAD.MOV.U32 R3, RZ, RZ, R20 ;  /* 0x000000ffff037224 */ /* 0x000fe400078e0014 */
[----:B------:R-:W-:-:S02]  /*59ec0*/  IMAD.MOV.U32 R20, RZ, RZ, 0x1 ;  /* 0x00000001ff147424 */ /* 0x000fc400078e00ff */
[----:B------:R-:W-:-:S03]  /*59ed0*/  IMAD.WIDE.U32 R2, R7, R18, R2 ;  /* 0x0000001207027225 */ /* 0x000fc600078e0002 */
[----:B------:R-:W3:Y:S01]  /*59ee0*/  LDC R21, c[0x0][0x658] ;  /* 0x00019600ff157b82 */ /* 0x000ee20000000800 */
[----:B------:R-:W-:Y:S01]  /*59ef0*/  IMAD R7, R7, R19, R6 ;  /* 0x0000001307077224 */ /* 0x000fe200078e0206 */
[----:B0-----:R-:W-:Y:S01]  /*59f00*/  ISETP.NE.U32.AND P0, PT, R22, RZ, PT ;  /* 0x000000ff1600720c */ /* 0x001fe20003f05070 */
[----:B------:R-:W-:Y:S02]  /*59f10*/  IMAD.MOV.U32 R6, RZ, RZ, -0x1 ;  /* 0xffffffffff067424 */ /* 0x000fe400078e00ff */
[----:B------:R-:W-:Y:S01]  /*59f20*/  IMAD.IADD R3, R3, 0x1, R7 ;  /* 0x0000000103037824 */ /* 0x000fe200078e0207 */
[----:B------:R-:W-:Y:S02]  /*59f30*/  ISETP.NE.AND.EX P0, PT, R23, RZ, PT, P0 ;  /* 0x000000ff1700720c */ /* 0x000fe40003f05300 */
[----:B------:R-:W0:Y:S02]  /*59f40*/  LDC R17, c[0x0][0x600] ;  /* 0x00018000ff117b82 */ /* 0x000e240000000800 */
[----:B-1----:R-:W-:-:S02]  /*59f50*/  SHF.R.U64 R10, R2, R8, R3 ;  /* 0x00000008020a7219 */ /* 0x002fc40000001203 */
[----:B------:R-:W-:-:S04]  /*59f60*/  SHF.R.U32.HI R3, RZ, R8, R3 ;  /* 0x00000008ff037219 */ /* 0x000fc80000011603 */
[----:B------:R-:W1:Y:S01]  /*59f70*/  LDC R18, c[0x0][0x648] ;  /* 0x00019200ff127b82 */ /* 0x000e620000000800 */
[-CC-:B--2---:R-:W-:Y:S02]  /*59f80*/  SHF.R.U64 R15, R10, R16.reuse, R3.reuse ;  /* 0x000000100a0f7219 */ /* 0x184fe40000001203 */
[----:B------:R-:W-:-:S05]  /*59f90*/  SHF.R.U32.HI R2, RZ, R16, R3 ;  /* 0x00000010ff027219 */ /* 0x000fca0000011603 */
[----:B------:R-:W2:Y:S01]  /*59fa0*/  LDC R19, c[0x0][0x638] ;  /* 0x00018e00ff137b82 */ /* 0x000ea20000000800 */
        /* <DEDUP_REMOVED lines=17> */
.L_x_156:
[----:B------:R-:W4:Y:S01]  /*5a0c0*/  LDC R6, c[0x0][0x65c] ;  /* 0x00019700ff067b82 */ /* 0x000f220000000800 */
[----:B-1----:R-:W-:Y:S01]  /*5a0d0*/  SHF.R.U64 R3, R2, R18, R3 ;  /* 0x0000001202037219 */ /* 0x002fe20000001203 */
[----:B0-----:R-:W-:Y:S01]  /*5a0e0*/  VIADD R7, R17, 0xffffffff ;  /* 0xffffffff11077836 */ /* 0x001fe20000000000 */
[----:B------:R-:W-:Y:S01]  /*5a0f0*/  SHF.L.U32 R20, R20, R21, RZ ;  /* 0x0000001514147219 */ /* 0x000fe200000006ff */
[----:B------:R-:W-:Y:S01]  /*5a100*/  IMAD.MOV.U32 R11, RZ, RZ, R14 ;  /* 0x000000ffff0b7224 */ /* 0x000fe200078e000e */
[----:B------:R-:W-:Y:S01]  /*5a110*/  LOP3.LUT R2, R15, R24, RZ, 0xc0, !PT ;  /* 0x000000180f027212 */ /* 0x000fe200078ec0ff */
[----:B------:R-:W-:Y:S01]  /*5a120*/  IMAD.MOV R5, RZ, RZ, -R3 ;  /* 0x000000ffff057224 */ /* 0x000fe200078e0a03 */
[----:B------:R-:W-:-:S03]  /*5a130*/  LOP3.LUT R7, R10, R7, RZ, 0xc0, !PT ;  /* 0x000000070a077212 */ /* 0x000fc600078ec0ff */
[----:B------:R-:W-:Y:S02]  /*5a140*/  IMAD R3, R20, R3, R2 ;  /* 0x0000000314037224 */ /* 0x000fe400078e0202 */
[----:B--2---:R-:W-:-:S04]  /*5a150*/  IMAD R2, R5, R19, R16 ;  /* 0x0000001305027224 */ /* 0x004fc800078e0210 */
[----:B------:R-:W-:Y:S01]  /*5a160*/  IMAD R5, R2, R17, R7 ;  /* 0x0000001102057224 */ /* 0x000fe200078e0207 */
[----:B----4-:R-:W-:Y:S01]  /*5a170*/  ISETP.NE.AND P0, PT, R6, 0x1, PT ;  /* 0x000000010600780c */ /* 0x010fe20003f05270 */
[----:B------:R-:W-:-:S12]  /*5a180*/  IMAD.MOV.U32 R6, RZ, RZ, 0x1 ;  /* 0x00000001ff067424 */ /* 0x000fd800078e00ff */
[----:B------:R-:W-:-:S04]  /*5a190*/  @P0 IMAD R0, R13, R12, R4 ;  /* 0x0000000c0d000224 */ /* 0x000fc800078e0204 */
[----:B---3--:R-:W-:-:S05]  /*5a1a0*/  IMAD R0, R3, R25, R0 ;  /* 0x0000001903007224 */ /* 0x008fca00078e0200 */
[----:B------:R-:W-:Y:S02]  /*5a1b0*/  SEL R3, R5, R0, !P0 ;  /* 0x0000000005037207 */ /* 0x000fe40004000000 */
[----:B------:R-:W-:-:S07]  /*5a1c0*/  SEL R2, R0, R5, !P0 ;  /* 0x0000000500027207 */ /* 0x000fce0004000000 */
.L_x_154:
[----:B------:R-:W-:-:S08]  /*5a1d0*/  NOP ;  /* 0x0000000000007918 */ /* 0x000fd00000000000 */
[----:B0-----:R-:W0:-:S00]  /*5a1e0*/  USETMAXREG.DEALLOC.CTAPOOL 0x18 ;  /* 0x00000018000079c8 */ /* 0x001e0000080e0500 */
[----:B------:R-:W-:-:S13]  /*5a1f0*/  ISETP.NE.AND P0, PT, RZ, UR5, PT ;  /* 0x00000005ff007c0c */ /* 0x000fda000bf05270 */
[----:B------:R-:W-:Y:S05]  /*5a200*/  @P0 EXIT ;  /* 0x000000000000094d */ /* 0x000fea0003800000 */
[----:B0-----:R-:W-:Y:S01]  /*5a210*/  LOP3.LUT P0, RZ, R6, 0xff, RZ, 0xc0, !PT ;  /* 0x000000ff06ff7812 */ /* 0x001fe2000780c0ff */
[----:B------:R-:W-:Y:S02]  /*5a220*/  IMAD.MOV.U32 R0, RZ, RZ, 0x1 ;  /* 0x00000001ff007424 */ /* 0x000fe400078e00ff */
[----:B------:R-:W-:-:S10]  /*5a230*/  IMAD.MOV.U32 R6, RZ, RZ, RZ ;  /* 0x000000ffff067224 */ /* 0x000fd400078e00ff */
[----:B------:R-:W-:Y:S05]  /*5a240*/  @!P0 BRA `(.L_x_157) ;  /* 0x0000000c005c8947 */ /* 0x000fea0003800000 */
[----:B------:R-:W0:Y:S01]  /*5a250*/  LDC R0, c[0x0][0x28c] ;  /* 0x0000a300ff007b82 */ /* 0x000e220000000800 */
[----:B------:R-:W1:Y:S01]  /*5a260*/  S2R R10, SR_CgaCtaId ;  /* 0x00000000000a7919 */ /* 0x000e620000008800 */
[----:B------:R-:W-:Y:S01]  /*5a270*/  ULDC UR8, c[0x0][0x658] ;  /* 0x0001960000087ab9 */ /* 0x000fe20000000800 */
[----:B------:R-:W-:Y:S01]  /*5a280*/  UMOV UR7, 0xffffffff ;  /* 0xffffffff00077882 */ /* 0x000fe20000000000 */
[----:B------:R-:W-:Y:S01]  /*5a290*/  ULDC UR6, c[0x0][0xc] ;  /* 0x0000030000067ab9 */ /* 0x000fe20000000800 */
[----:B------:R-:W-:Y:S01]  /*5a2a0*/  USHF.L.U32 UR9, UR7, UR8, URZ ;  /* 0x0000000807097299 */ /* 0x000fe2000800063f */
[----:B------:R-:W-:Y:S01]  /*5a2b0*/  BSSY B0, `(.L_x_157) ;  /* 0x00000d0000007945 */ /* 0x000fe20003800000 */
[----:B------:R-:W-:Y:S01]  /*5a2c0*/  UMOV UR10, 0x1 ;  /* 0x00000001000a7882 */ /* 0x000fe20000000000 */
[----:B------:R-:W-:Y:S01]  /*5a2d0*/  ULDC UR7, c[0x0][0x10] ;  /* 0x0000040000077ab9 */ /* 0x000fe20000000800 */
[----:B------:R-:W-:Y:S01]  /*5a2e0*/  USHF.L.U32 UR19, UR10, UR8, URZ ;  /* 0x000000080a137299 */ /* 0x000fe2000800063f */
[----:B------:R-:W-:Y:S01]  /*5a2f0*/  IMAD.MOV.U32 R9, RZ, RZ, 0x1 ;  /* 0x00000001ff097424 */ /* 0x000fe200078e00ff */
[----:B------:R-:W-:Y:S01]  /*5a300*/  UIMAD.WIDE.U32 UR6, UR6, UR7, URZ ;  /* 0x00000007060672a5 */ /* 0x000fe2000f8e003f */
[----:B------:R-:W-:Y:S01]  /*5a310*/  IMAD.MOV.U32 R6, RZ, RZ, RZ ;  /* 0x000000ffff067224 */ /* 0x000fe200078e00ff */
[----:B------:R-:W-:Y:S01]  /*5a320*/  ULDC UR8, c[0x0][0x14] ;  /* 0x0000050000087ab9 */ /* 0x000fe20000000800 */
[----:B------:R-:W-:Y:S01]  /*5a330*/  ULDC UR5, c[0x0][0x600] ;  /* 0x0001800000057ab9 */ /* 0x000fe20000000800 */
[----:B------:R-:W-:-:S02]  /*5a340*/  UIMAD.WIDE.U32 UR22, UR6, UR8, URZ ;  /* 0x00000008061672a5 */ /* 0x000fc4000f8e003f */
[----:B------:R-:W-:Y:S02]  /*5a350*/  UIMAD UR13, UR7, UR8, URZ ;  /* 0x00000008070d72a4 */ /* 0x000fe4000f8e023f */
[----:B------:R-:W-:Y:S02]  /*5a360*/  ULOP3.LUT UR21, UR4, 0x2, URZ, 0xfc, !UPT ;  /* 0x0000000204157892 */ /* 0x000fe4000f8efc3f */
[----:B------:R-:W-:Y:S02]  /*5a370*/  UIADD3 UR5, UR5, -0x1, URZ ;  /* 0xffffffff05057890 */ /* 0x000fe4000fffe03f */
[----:B------:R-:W-:Y:S01]  /*5a380*/  ULOP3.LUT UR18, URZ, UR9, URZ, 0x33, !UPT ;  /* 0x000000093f127292 */ /* 0x000fe2000f8e333f */
[----:B0-----:R-:W-:Y:S01]  /*5a390*/  VIADD R0, R0, 0x3f ;  /* 0x0000003f00007836 */ /* 0x001fe20000000000 */
[----:B------:R-:W-:Y:S01]  /*5a3a0*/  UIADD3 UR13, UR23, UR13, URZ ;  /* 0x0000000d170d7290 */ /* 0x000fe2000fffe03f */
[----:B------:R-:W-:-:S03]  /*5a3b0*/  ULDC.64 UR24, c[0x0][0x198] ;  /* 0x0000660000187ab9 */ /* 0x000fc60000000a00 */
[----:B------:R-:W-:-:S04]  /*5a3c0*/  SHF.R.S32.HI R5, RZ, 0x1f, R0 ;  /* 0x0000001fff057819 */ /* 0x000fc80000011400 */
[----:B------:R-:W-:Y:S01]  /*5a3d0*/  LEA.HI R5, R5, R0, RZ, 0x6 ;  /* 0x0000000005057211 */ /* 0x000fe200078f30ff */
[----:B------:R-:W-:Y:S01]  /*5a3e0*/  IMAD.MOV.U32 R0, RZ, RZ, 0x1 ;  /* 0x00000001ff007424 */ /* 0x000fe200078e00ff */
[----:B-1----:R-:W-:Y:S02]  /*5a3f0*/  LOP3.LUT R10, R10, 0x1, RZ, 0xc0, !PT ;  /* 0x000000010a0a7812 */ /* 0x002fe400078ec0ff */
[----:B------:R-:W-:-:S05]  /*5a400*/  SHF.R.S32.HI R7, RZ, 0x6, R5 ;  /* 0x00000006ff077819 */ /* 0x000fca0000011405 */
[----:B------:R-:W-:-:S07]  /*5a410*/  VIADD R16, R7, 0x1 ;  /* 0x0000000107107836 */ /* 0x000fce0000000000 */
.L_x_168:
[----:B------:R-:W-:-:S03]  /*5a420*/  UMOV UR6, 0xffffffff ;  /* 0xffffffff00067882 */ /* 0x000fc60000000000 */
[----:B------:R-:W-:Y:S05]  /*5a430*/  BRA.DIV UR6, `(.L_x_158) ;  /* 0x0000000e06dc7947 */ /* 0x000fea000b800000 */
[----:B------:R-:W-:-:S13]  /*5a440*/  ELECT P0, URZ, PT ;  /* 0x00000000003f782f */ /* 0x000fda0003800000 */
.L_x_179:
[----:B------:R-:W0:Y:S01]  /*5a450*/  LDC R4, c[0x0][0x28c] ;  /* 0x0000a300ff047b82 */ /* 0x000e220000000800 */
[----:B------:R-:W-:Y:S01]  /*5a460*/  BSSY B1, `(.L_x_159) ;  /* 0x000003b000017945 */ /* 0x000fe20003800000 */
[----:B0-----:R-:W-:-:S13]  /*5a470*/  ISETP.LT.OR P0, PT, R4, 0x1, !P0 ;  /* 0x000000010400780c */ /* 0x001fda0004701670 */
[----:B------:R-:W-:Y:S05]  /*5a480*/  @P0 BRA `(.L_x_160) ;  /* 0x0000000000e00947 */ /* 0x000fea0003800000 */
[----:B------:R-:W-:Y:S02]  /*5a490*/  IMAD R3, R3, 0x2, R10 ;  /* 0x0000000203037824 */ /* 0x000fe400078e020a */
[----:B------:R-:W-:Y:S02]  /*5a4a0*/  IMAD.SHL.U32 R2, R2, 0x200, RZ ;  /* 0x0000020002027824 */ /* 0x000fe400078e00ff */
[----:B------:R-:W-:Y:S02]  /*5a4b0*/  IMAD R5, R3, 0x70, RZ ;  /* 0x0000007003057824 */ /* 0x000fe400078e02ff */
[----:B------:R-:W-:Y:S02]  /*5a4c0*/  IMAD.MOV.U32 R12, RZ, RZ, RZ ;  /* 0x000000ffff0c7224 */ /* 0x000fe400078e00ff */
[----:B------:R-:W-:Y:S02]  /*5a4d0*/  IMAD.MOV.U32 R4, RZ, RZ, R16 ;  /* 0x000000ffff047224 */ /* 0x000fe400078e0010 */
[----:B------:R-:W-:-:S02]  /*5a4e0*/  IMAD.MOV.U32 R3, RZ, RZ, R0 ;  /* 0x000000ffff037224 */ /* 0x000fc400078e0000 */
[----:B------:R-:W-:-:S07]  /*5a4f0*/  IMAD.MOV.U32 R13, RZ, RZ, R6 ;  /* 0x000000ffff0d7224 */ /* 0x000fce00078e0006 */
.L_x_163:
[----:B------:R-:W0:Y:S01]  /*5a500*/  S2R R15, SR_CgaCtaId ;  /* 0x00000000000f7919 */ /* 0x000e220000008800 */
[----:B------:R-:W-:Y:S02]  /*5a510*/  MOV R8, 0x400 ;  /* 0x0000040000087802 */ /* 0x000fe40000000f00 */
[----:B------:R-:W-:Y:S02]  /*5a520*/  SHF.L.U32 R14, R3, 0x1f, RZ ;  /* 0x0000001f030e7819 */ /* 0x000fe400000006ff */
[----:B0-----:R-:W-:-:S05]  /*5a530*/  LEA R8, R15, R8, 0x18 ;  /* 0x000000080f087211 */ /* 0x001fca00078ec0ff */
[----:B------:R-:W-:-:S04]  /*5a540*/  IMAD R15, R13, 0x8, R8 ;  /* 0x000000080d0f7824 */ /* 0x000fc800078e0208 */
[----:B------:R-:W0:Y:S02]  /*5a550*/  SYNCS.PHASECHK.TRANS64.TRYWAIT P0, [R15+URZ+0x20], R14 ;  /* 0x0000200e0f0075a7 */ /* 0x000e24000800017f */
[----:B0-----:R-:W-:Y:S05]  /*5a560*/  @!P0 BRA `(.L_x_161) ;  /* 0x0000000c00b08947 */ /* 0x001fea0003800000 */
.L_x_180:
[----:B------:R-:W1:Y:S01]  /*5a570*/  S2R R17, SR_TID.X ;  /* 0x0000000000117919 */ /* 0x000e620000002100 */
[----:B------:R-:W-:-:S04]  /*5a580*/  UPRMT UR6, UR21, 0x9910, URZ ;  /* 0x0000991015067896 */ /* 0x000fc8000800003f */
[----:B------:R-:W-:Y:S01]  /*5a590*/  UISETP.NE.AND UP0, UPT, UR6, 0x2, UPT ;  /* 0x000000020600788c */ /* 0x000fe2000bf05270 */
[----:B-1----:R-:W-:-:S13]  /*5a5a0*/  LOP3.LUT P0, RZ, R17, 0x7f, RZ, 0xc0, !PT ;  /* 0x0000007f11ff7812 */ /* 0x002fda000780c0ff */
[----:B0-----:R-:W0:Y:S02]  /*5a5b0*/  @!P0 LDC R14, c[0x0][0x500] ;  /* 0x00014000ff0e8b82 */ /* 0x001e240000000800 */
[----:B0-----:R0:W-:Y:S01]  /*5a5c0*/  @!P0 SYNCS.ARRIVE.TRANS64 RZ, [R15+URZ], R14 ;  /* 0x0000000e0fff89a7 */ /* 0x0011e2000800003f */
[----:B------:R-:W-:-:S13]  /*5a5d0*/  PLOP3.LUT P0, PT, PT, PT, UP0, 0x80, 0x0 ;  /* 0x000000000000781c */ /* 0x000fda0003f0f008 */
[----:B0-----:R-:W-:Y:S05]  /*5a5e0*/  @P0 BRA `(.L_x_162) ;  /* 0x0000000000040947 */ /* 0x001fea0003800000 */
[----:B------:R-:W-:Y:S01]  /*5a5f0*/  BPT.TRAP 0x1 ;  /* 0x000000040000795c */ /* 0x000fe20000300000 */
.L_x_162:
[----:B------:R-:W-:Y:S01]  /*5a600*/  R2UR UR9, R15 ;  /* 0x000000000f0972ca */ /* 0x000fe200000e0000 */
[C---:B------:R-:W-:Y:S01]  /*5a610*/  IMAD R14, R13.reuse, 0x8000, R8 ;  /* 0x000080000d0e7824 */ /* 0x040fe200078e0208 */
[----:B------:R-:W-:Y:S01]  /*5a620*/  UIADD3 UR6, UP0, UR24, 0xf0, URZ ;  /* 0x000000f018067890 */ /* 0x000fe2000ff1e03f */
[----:B------:R-:W-:Y:S01]  /*5a630*/  IMAD R15, R13, 0x2, R10 ;  /* 0x000000020d0f7824 */ /* 0x000fe200078e020a */
[----:B------:R-:W-:Y:S01]  /*5a640*/  R2UR UR11, R2 ;  /* 0x00000000020b72ca */ /* 0x000fe200000e0000 */
[----:B------:R-:W-:Y:S01]  /*5a650*/  VIADD R4, R4, 0xffffffff ;  /* 0xffffffff04047836 */ /* 0x000fe20000000000 */
[----:B------:R-:W-:Y:S01]  /*5a660*/  R2UR UR7, R14 ;  /* 0x000000000e0772ca */ /* 0x000fe200000e0000 */
[----:B------:R-:W-:Y:S01]  /*5a670*/  IMAD R15, R15, 0x1c00, R8 ;  /* 0x00001c000f0f7824 */ /* 0x000fe200078e0208 */
[----:B------:R-:W-:Y:S01]  /*5a680*/  R2UR UR10, R12 ;  /* 0x000000000c0a72ca */ /* 0x000fe200000e0000 */
[----:B------:R-:W-:Y:S01]  /*5a690*/  UIADD3 UR26, UP1, UR24, 0x1f0, URZ ;  /* 0x000001f0181a7890 */ /* 0x000fe2000ff3e03f */
[----:B------:R-:W-:Y:S01]  /*5a6a0*/  R2UR UR12, R11 ;  /* 0x000000000b0c72ca */ /* 0x000fe200000e0000 */
[----:B------:R-:W-:Y:S01]  /*5a6b0*/  VIADD R13, R13, 0x1 ;  /* 0x000000010d0d7836 */ /* 0x000fe20000000000 */
[----:B------:R-:W-:Y:S01]  /*5a6c0*/  R2UR UR8, R15 ;  /* 0x000000000f0872ca */ /* 0x000fe200000e0000 */
[----:B------:R-:W-:Y:S01]  /*5a6d0*/  UIADD3.X UR27, URZ, UR25, URZ, UP1, !UPT ;  /* 0x000000193f1b7290 */ /* 0x000fe20008ffe43f */
[----:B------:R-:W-:Y:S01]  /*5a6e0*/  R2UR UR20, R5 ;  /* 0x00000000051472ca */ /* 0x000fe200000e0000 */
[----:B------:R-:W-:Y:S01]  /*5a6f0*/  UMOV UR14, 0x0 ;  /* 0x00000000000e7882 */ /* 0x000fe20000000000 */
[----:B------:R-:W-:Y:S01]  /*5a700*/  ISETP.GT.AND P1, PT, R4, 0x1, PT ;  /* 0x000000010400780c */ /* 0x000fe20003f24270 */
[----:B------:R-:W-:Y:S01]  /*5a710*/  UMOV UR15, 0x10000000 ;  /* 0x10000000000f7882 */ /* 0x000fe20000000000 */
[C---:B------:R-:W-:Y:S01]  /*5a720*/  ISETP.NE.AND P0, PT, R13.reuse, 0x4, PT ;  /* 0x000000040d00780c */ /* 0x040fe20003f05270 */
[----:B------:R-:W-:Y:S01]  /*5a730*/  UIADD3 UR16, UR7, 0x100, URZ ;  /* 0x0000010007107890 */ /* 0x000fe2000fffe03f */
[----:B------:R-:W-:Y:S01]  /*5a740*/  VIADD R12, R12, 0x40 ;  /* 0x000000400c0c7836 */ /* 0x000fe20000000000 */
[----:B------:R-:W-:Y:S01]  /*5a750*/  UIADD3.X UR7, URZ, UR25, URZ, UP0, !UPT ;  /* 0x000000193f077290 */ /* 0x000fe200087fe43f */
[----:B------:R-:W-:Y:S01]  /*5a760*/  SEL R8, RZ, 0x1, P0 ;  /* 0x00000001ff087807 */ /* 0x000fe20000000000 */
[----:B------:R-:W-:Y:S01]  /*5a770*/  UMOV UR28, 0x30000 ;  /* 0x00030000001c7882 */ /* 0x000fe20000000000 */
[----:B------:R-:W-:Y:S01]  /*5a780*/  SEL R13, R13, RZ, P0 ;  /* 0x000000ff0d0d7207 */ /* 0x000fe20000000000 */
[----:B------:R-:W-:Y:S01]  /*5a790*/  UIADD3 UR17, UR8, 0x20100, URZ ;  /* 0x0002010008117890 */ /* 0x000fe2000fffe03f */
[----:B------:R-:W-:-:S02]  /*5a7a0*/  LOP3.LUT R3, R3, R8, RZ, 0x3c, !PT ;  /* 0x0000000803037212 */ /* 0x000fc400078e3cff */
[----:B------:R-:W-:Y:S02]  /*5a7b0*/  UMOV UR8, UR16 ;  /* 0x0000001000087c82 */ /* 0x000fe40008000000 */
[----:B------:R0:W-:Y:S02]  /*5a7c0*/  UTMALDG.3D [UR8], [UR6], desc[UR14] ;  /* 0x00000e08060075b4 */ /* 0x0001e40008011000 */
[----:B0-----:R-:W-:Y:S01]  /*5a7d0*/  UMOV UR8, UR17 ;  /* 0x0000001100087c82 */ /* 0x001fe20008000000 */
[----:B------:R-:W-:Y:S02]  /*5a7e0*/  UMOV UR11, UR20 ;  /* 0x00000014000b7c82 */ /* 0x000fe40008000000 */
[----:B------:R0:W-:Y:S02]  /*5a7f0*/  UTMALDG.3D.MULTICAST [UR8], [UR26], UR28, desc[UR14] ;  /* 0x00000e081a0073b4 */ /* 0x0001e4000801181c */
[----:B0-----:R-:W-:Y:S05]  /*5a800*/  @P1 BRA `(.L_x_163) ;  /* 0xfffffffc003c1947 */ /* 0x001fea000383ffff */
.L_x_160:
[----:B------:R-:W-:Y:S05]  /*5a810*/  BSYNC B1 ;  /* 0x0000000000017941 */ /* 0x000fea0003800000 */
.L_x_159:
[----:B------:R-:W2:Y:S01]  /*5a820*/  LDL.LU R15, [R1+0xa88] ;  /* 0x000a8800010f7983 */ /* 0x000ea20000300800 */
[----:B------:R-:W-:Y:S01]  /*5a830*/  LOP3.LUT P2, RZ, R9, 0xff, RZ, 0xc0, !PT ;  /* 0x000000ff09ff7812 */ /* 0x000fe2000784c0ff */
[----:B------:R-:W-:Y:S01]  /*5a840*/  IMAD.IADD R6, R7, 0x1, R6 ;  /* 0x0000000107067824 */ /* 0x000fe200078e0206 */
[----:B------:R-:W-:Y:S01]  /*5a850*/  ULDC.64 UR6, c[0x0][0x650] ;  /* 0x0001940000067ab9 */ /* 0x000fe20000000a00 */
[----:B------:R-:W3:Y:S01]  /*5a860*/  LDL.LU R14, [R1+0xa8c] ;  /* 0x000a8c00010e7983 */ /* 0x000ee20000300800 */
[----:B------:R-:W-:Y:S01]  /*5a870*/  BSSY B1, `(.L_x_164) ;  /* 0x0000071000017945 */ /* 0x000fe20003800000 */
[----:B------:R-:W-:Y:S01]  /*5a880*/  IMAD.MOV.U32 R11, RZ, RZ, -0x1 ;  /* 0xffffffffff0b7424 */ /* 0x000fe200078e00ff */
[----:B------:R-:W-:Y:S02]  /*5a890*/  SHF.R.U32.HI R2, RZ, 0x2, R6 ;  /* 0x00000002ff027819 */ /* 0x000fe40000011606 */
[----:B------:R-:W-:Y:S02]  /*5a8a0*/  ISETP.GT.U32.AND P0, PT, R6, 0x3, PT ;  /* 0x000000030600780c */ /* 0x000fe40003f04070 */
[----:B------:R-:W-:-:S02]  /*5a8b0*/  LOP3.LUT R2, R2, 0x1, RZ, 0xc0, !PT ;  /* 0x0000000102027812 */ /* 0x000fc400078ec0ff */
[C---:B------:R-:W-:Y:S01]  /*5a8c0*/  ISETP.LT.U32.AND P0, PT, R7.reuse, 0x4, P0 ;  /* 0x000000040700780c */ /* 0x040fe20000701070 */
[----:B------:R-:W0:Y:S01]  /*5a8d0*/  @P2 S2R R3, SR_CgaCtaId ;  /* 0x0000000000032919 */ /* 0x000e220000008800 */
[----:B------:R-:W-:Y:S02]  /*5a8e0*/  ISETP.NE.U32.AND P1, PT, R2, 0x1, PT ;  /* 0x000000010200780c */ /* 0x000fe40003f25070 */
[----:B------:R-:W-:Y:S02]  /*5a8f0*/  @P2 MOV R2, 0x400 ;  /* 0x0000040000022802 */ /* 0x000fe40000000f00 */
[----:B------:R-:W-:Y:S02]  /*5a900*/  ISETP.GT.U32.AND P1, PT, R7, 0x3, !P1 ;  /* 0x000000030700780c */ /* 0x000fe40004f24070 */
[----:B------:R-:W-:Y:S02]  /*5a910*/  LOP3.LUT R6, R6, 0x3, RZ, 0xc0, !PT ;  /* 0x0000000306067812 */ /* 0x000fe400078ec0ff */
[----:B------:R-:W-:-:S02]  /*5a920*/  PRMT R4, RZ, 0x7610, R4 ;  /* 0x00007610ff047816 */ /* 0x000fc40000000004 */
[----:B------:R-:W-:Y:S02]  /*5a930*/  PRMT R9, RZ, 0x7610, R9 ;  /* 0x00007610ff097816 */ /* 0x000fe40000000009 */
[----:B0-----:R-:W-:Y:S02]  /*5a940*/  @P2 LEA R2, R3, R2, 0x18 ;  /* 0x0000000203022211 */ /* 0x001fe400078ec0ff */
[----:B------:R-:W-:Y:S02]  /*5a950*/  SEL R3, RZ, 0x1, !P0 ;  /* 0x00000001ff037807 */ /* 0x000fe40004000000 */
[----:B------:R0:W-:Y:S02]  /*5a960*/  @P2 SYNCS.ARRIVE.TRANS64.A1T0 RZ, [R2+URZ+0x58], RZ ;  /* 0x000058ff02ff29a7 */ /* 0x0001e4000810003f */
[----:B0-----:R-:W-:-:S04]  /*5a970*/  SEL R2, RZ, 0x1, !P1 ;  /* 0x00000001ff027807 */ /* 0x001fc80004800000 */
[----:B------:R-:W-:Y:S01]  /*5a980*/  LOP3.LUT R0, R2, R0, R3, 0x96, !PT ;  /* 0x0000000002007212 */ /* 0x000fe200078e9603 */
[----:B------:R-:W-:Y:S02]  /*5a990*/  IMAD.MOV.U32 R2, RZ, RZ, -0x1 ;  /* 0xffffffffff027424 */ /* 0x000fe400078e00ff */
[----:B------:R-:W-:Y:S01]  /*5a9a0*/  IMAD.MOV.U32 R3, RZ, RZ, -0x1 ;  /* 0xffffffffff037424 */ /* 0x000fe200078e00ff */
[----:B---3--:R-:W-:-:S04]  /*5a9b0*/  IADD3 R14, P0, R14, UR22, RZ ;  /* 0x000000160e0e7c10 */ /* 0x008fc8000ff1e0ff */
[----:B--2---:R-:W-:Y:S01]  /*5a9c0*/  IADD3.X R15, R15, UR13, RZ, P0, !PT ;  /* 0x0000000d0f0f7c10 */ /* 0x004fe200087fe4ff */
[----:B------:R0:W-:Y:S01]  /*5a9d0*/  STL [R1+0xa8c], R14 ;  /* 0x000a8c0e01007387 */ /* 0x0001e20000100800 */
[----:B------:R-:W-:-:S03]  /*5a9e0*/  ISETP.GE.U32.AND P0, PT, R14, UR6, PT ;  /* 0x000000060e007c0c */ /* 0x000fc6000bf06070 */
[----:B------:R0:W-:Y:S01]  /*5a9f0*/  STL [R1+0xa88], R15 ;  /* 0x000a880f01007387 */ /* 0x0001e20000100800 */
[----:B------:R-:W-:-:S13]  /*5aa00*/  ISETP.GE.U32.AND.EX P0, PT, R15, UR7, PT, P0 ;  /* 0x000000070f007c0c */ /* 0x000fda000bf06100 */
[----:B0-----:R-:W-:Y:S05]  /*5aa10*/  @P0 BRA `(.L_x_165) ;  /* 0x0000000400580947 */ /* 0x001fea0003800000 */
[----:B------:R-:W0:Y:S01]  /*5aa20*/  S2R R8, SR_CTAID.X ;  /* 0x0000000000087919 */ /* 0x000e220000002500 */
[----:B------:R-:W1:Y:S01]  /*5aa30*/  LDC R17, c[0x0][0x65c] ;  /* 0x00019700ff117b82 */ /* 0x000e620000000800 */
[----:B------:R-:W-:Y:S01]  /*5aa40*/  ULDC UR6, c[0x0][0x150] ;  /* 0x0000540000067ab9 */ /* 0x000fe20000000800 */
[----:B------:R-:W-:Y:S01]  /*5aa50*/  ULDC UR9, c[0x0][0x630] ;  /* 0x00018c0000097ab9 */ /* 0x000fe20000000800 */
[----:B------:R-:W2:Y:S05]  /*5aa60*/  S2R R2, SR_CTAID.Y ;  /* 0x0000000000027919 */ /* 0x000eaa0000002600 */
[----:B------:R-:W3:Y:S08]  /*5aa70*/  LDC R5, c[0x0][0x144] ;  /* 0x00005100ff057b82 */ /* 0x000ef00000000800 */
[----:B------:R-:W4:Y:S01]  /*5aa80*/  LDC R13, c[0x0][0x148] ;  /* 0x00005200ff0d7b82 */ /* 0x000f220000000800 */
[----:B-1----:R-:W-:-:S02]  /*5aa90*/  ISETP.NE.AND P3, PT, R17, 0x1, PT ;  /* 0x000000011100780c */ /* 0x002fc40003f65270 */
[----:B0-----:R-:W-:Y:S02]  /*5aaa0*/  I2FP.F32.U32 R3, R8 ;  /* 0x0000000800037245 */ /* 0x001fe40000201000 */
[----:B--2---:R-:W-:-:S03]  /*5aab0*/  I2FP.F32.U32 R4, R2 ;  /* 0x0000000200047245 */ /* 0x004fc60000201000 */
[----:B------:R-:W-:Y:S01]  /*5aac0*/  FMUL R3, R3, UR6 ;  /* 0x0000000603037c20 */ /* 0x000fe20008400000 */
[----:B------:R-:W-:Y:S02]  /*5aad0*/  ULDC UR6, c[0x0][0x154] ;  /* 0x0000550000067ab9 */ /* 0x000fe40000000800 */
[----:B------:R-:W-:Y:S01]  /*5aae0*/  FMUL R11, R4, UR6 ;  /* 0x00000006040b7c20 */ /* 0x000fe20008400000 */
[----:B------:R-:W-:Y:S02]  /*5aaf0*/  ULDC.64 UR6, c[0x0][0x628] ;  /* 0x00018a0000067ab9 */ /* 0x000fe40000000a00 */
[----:B------:R-:W0:Y:S01]  /*5ab00*/  F2I.U32.TRUNC.NTZ R3, R3 ;  /* 0x0000000300037305 */ /* 0x000e22000020f000 */
[----:B------:R-:W-:-:S04]  /*5ab10*/  ISETP.NE.U32.AND P0, PT, RZ, UR6, PT ;  /* 0x00000006ff007c0c */ /* 0x000fc8000bf05070 */
[----:B------:R-:W-:-:S03]  /*5ab20*/  ISETP.NE.AND.EX P0, PT, RZ, UR7, PT, P0 ;  /* 0x00000007ff007c0c */ /* 0x000fc6000bf05300 */
[----:B------:R-:W1:Y:S01]  /*5ab30*/  F2I.U32.TRUNC.NTZ R11, R11 ;  /* 0x0000000b000b7305 */ /* 0x000e62000020f000 */
[----:B0-----:R-:W-:Y:S02]  /*5ab40*/  IMAD.MOV R4, RZ, RZ, -R3 ;  /* 0x000000ffff047224 */ /* 0x001fe400078e0a03 */
[----:B------:R-:W-:Y:S02]  /*5ab50*/  IMAD.MOV.U32 R3, RZ, RZ, R15 ;  /* 0x000000ffff037224 */ /* 0x000fe400078e000f */
[----:B---3--:R-:W-:Y:S02]  /*5ab60*/  IMAD R8, R5, R4, R8 ;  /* 0x0000000405087224 */ /* 0x008fe400078e0208 */
[----:B-1----:R-:W-:-:S04]  /*5ab70*/  IMAD.MOV R4, RZ, RZ, -R11 ;  /* 0x000000ffff047224 */ /* 0x002fc800078e0a0b */
[----:B----4-:R-:W-:Y:S02]  /*5ab80*/  @P3 IMAD R8, R13, R4, R2 ;  /* 0x000000040d083224 */ /* 0x010fe400078e0202 */
[----:B------:R-:W-:Y:S01]  /*5ab90*/  IMAD.MOV.U32 R2, RZ, RZ, R14 ;  /* 0x000000ffff027224 */ /* 0x000fe200078e000e */
[----:B------:R-:W-:Y:S06]  /*5aba0*/  @!P0 BRA `(.L_x_166) ;  /* 0x0000000000288947 */ /* 0x000fec0003800000 */
[----:B------:R-:W-:Y:S02]  /*5abb0*/  ULDC UR8, c[0x0][0x634] ;  /* 0x00018d0000087ab9 */ /* 0x000fe40000000800 */
[----:B------:R-:W-:-:S05]  /*5abc0*/  IADD3 R3, P0, R14, UR8, RZ ;  /* 0x000000080e037c10 */ /* 0x000fca000ff1e0ff */
[----:B------:R-:W-:-:S04]  /*5abd0*/  IMAD.X R11, RZ, RZ, R15, P0 ;  /* 0x000000ffff0b7224 */ /* 0x000fc800000e060f */
[----:B------:R-:W-:-:S04]  /*5abe0*/  IMAD.WIDE.U32 R4, R11, UR6, RZ ;  /* 0x000000060b047c25 */ /* 0x000fc8000f8e00ff */
[----:B------:R-:W-:-:S04]  /*5abf0*/  IMAD.WIDE.U32 R4, P0, R3, UR7, R4 ;  /* 0x0000000703047c25 */ /* 0x000fc8000f800004 */
[----:B------:R-:W-:-:S04]  /*5ac00*/  IMAD.WIDE.U32 R2, R3, UR6, RZ ;  /* 0x0000000603027c25 */ /* 0x000fc8000f8e00ff */
[----:B------:R-:W-:Y:S01]  /*5ac10*/  IMAD.MOV.U32 R2, RZ, RZ, R5 ;  /* 0x000000ffff027224 */ /* 0x000fe200078e0005 */
[----:B------:R-:W-:Y:S01]  /*5ac20*/  IADD3 RZ, P1, R3, R4, RZ ;  /* 0x0000000403ff7210 */ /* 0x000fe20007f3e0ff */
[----:B------:R-:W-:-:S04]  /*5ac30*/  IMAD.X R3, RZ, RZ, RZ, P0 ;  /* 0x000000ffff037224 */ /* 0x000fc800000e06ff */
[----:B------:R-:W-:-:S08]  /*5ac40*/  IMAD.WIDE.U32.X R2, R11, UR7, R2, P1 ;  /* 0x000000070b027c25 */ /* 0x000fd000088e0402 */
.L_x_166:
[--C-:B------:R-:W-:Y:S01]  /*5ac50*/  SHF.R.U64 R11, R2, UR9, R3.reuse ;  /* 0x00000009020b7c19 */ /* 0x100fe20008001203 */
[----:B------:R-:W-:Y:S01]  /*5ac60*/  ULDC.64 UR6, c[0x0][0x620] ;  /* 0x0001880000067ab9 */ /* 0x000fe20000000a00 */
[----:B------:R-:W-:Y:S01]  /*5ac70*/  SHF.R.U32.HI R2, RZ, UR9, R3 ;  /* 0x00000009ff027c19 */ /* 0x000fe20008011603 */
[----:B------:R-:W-:Y:S01]  /*5ac80*/  IMAD.MOV.U32 R3, RZ, RZ, R15 ;  /* 0x000000ffff037224 */ /* 0x000fe200078e000f */
[----:B------:R-:W-:Y:S01]  /*5ac90*/  IADD3 R13, P0, RZ, -R11, RZ ;  /* 0x8000000bff0d7210 */ /* 0x000fe20007f1e0ff */
[----:B------:R-:W-:-:S04]  /*5aca0*/  ULDC.64 UR8, c[0x0][0x640] ;  /* 0x0001900000087ab9 */ /* 0x000fc80000000a00 */
[----:B------:R-:W-:Y:S01]  /*5acb0*/  IMAD.X R2, RZ, RZ, ~R2, P0 ;  /* 0x000000ffff027224 */ /* 0x000fe200000e0e02 */
[----:B------:R-:W-:-:S03]  /*5acc0*/  ISETP.NE.U32.AND P0, PT, RZ, UR8, PT ;  /* 0x00000008ff007c0c */ /* 0x000fc6000bf05070 */
[----:B------:R-:W-:Y:S01]  /*5acd0*/  IMAD R2, R2, UR6, RZ ;  /* 0x0000000602027c24 */ /* 0x000fe2000f8e02ff */
[----:B------:R-:W-:-:S03]  /*5ace0*/  ISETP.NE.AND.EX P0, PT, RZ, UR9, PT, P0 ;  /* 0x00000009ff007c0c */ /* 0x000fc6000bf05300 */
[----:B------:R-:W-:Y:S02]  /*5acf0*/  IMAD R5, R13, UR7, R2 ;  /* 0x000000070d057c24 */ /* 0x000fe4000f8e0202 */
[----:B------:R-:W-:-:S04]  /*5ad00*/  IMAD.MOV.U32 R2, RZ, RZ, R14 ;  /* 0x000000ffff027224 */ /* 0x000fc800078e000e */
[----:B------:R-:W-:Y:S01]  /*5ad10*/  IMAD.WIDE.U32 R2, R13, UR6, R2 ;  /* 0x000000060d027c25 */ /* 0x000fe2000f8e0002 */
[----:B------:R-:W-:-:S03]  /*5ad20*/  ULDC UR6, c[0x0][0x618] ;  /* 0x0001860000067ab9 */ /* 0x000fc60000000800 */
[----:B------:R-:W-:-:S05]  /*5ad30*/  IMAD.IADD R3, R3, 0x1, R5 ;  /* 0x0000000103037824 */ /* 0x000fca00078e0205 */
[--C-:B------:R-:W-:Y:S02]  /*5ad40*/  SHF.R.U64 R12, R2, UR6, R3.reuse ;  /* 0x00000006020c7c19 */ /* 0x100fe40008001203 */
[----:B------:R-:W-:Y:S01]  /*5ad50*/  SHF.R.U32.HI R3, RZ, UR6, R3 ;  /* 0x00000006ff037c19 */ /* 0x000fe20008011603 */
[----:B------:R-:W-:-:S03]  /*5ad60*/  ULDC UR6, c[0x0][0x608] ;  /* 0x0001820000067ab9 */ /* 0x000fc60000000800 */
[--C-:B------:R-:W-:Y:S02]  /*5ad70*/  SHF.R.U64 R13, R12, UR6, R3.reuse ;  /* 0x000000060c0d7c19 */ /* 0x100fe40008001203 */
[----:B------:R-:W-:Y:S01]  /*5ad80*/  SHF.R.U32.HI R2, RZ, UR6, R3 ;  /* 0x00000006ff027c19 */ /* 0x000fe20008011603 */
[----:B------:R-:W-:-:S03]  /*5ad90*/  ULDC UR6, c[0x0][0x658] ;  /* 0x0001960000067ab9 */ /* 0x000fc60000000800 */
[--C-:B------:R-:W-:Y:S02]  /*5ada0*/  SHF.R.U64 R14, R13, UR6, R2.reuse ;  /* 0x000000060d0e7c19 */ /* 0x100fe40008001202 */
[----:B------:R-:W-:-:S03]  /*5adb0*/  SHF.R.U32.HI R15, RZ, UR6, R2 ;  /* 0x00000006ff0f7c19 */ /* 0x000fc60008011602 */
[----:B------:R-:W-:Y:S02]  /*5adc0*/  IMAD.MOV.U32 R2, RZ, RZ, R14 ;  /* 0x000000ffff027224 */ /* 0x000fe400078e000e */
        /* <DEDUP_REMOVED lines=12> */
.L_x_167:
[----:B------:R-:W-:Y:S01]  /*5ae90*/  ULDC UR6, c[0x0][0x648] ;  /* 0x0001920000067ab9 */ /* 0x000fe20000000800 */
[----:B------:R-:W-:Y:S01]  /*5aea0*/  LOP3.LUT R13, R13, UR18, RZ, 0xc0, !PT ;  /* 0x000000120d0d7c12 */ /* 0x000fe2000f8ec0ff */
[----:B------:R-:W-:Y:S01]  /*5aeb0*/  IMAD.MOV.U32 R4, RZ, RZ, 0x1 ;  /* 0x00000001ff047424 */ /* 0x000fe200078e00ff */
[----:B------:R-:W-:Y:S01]  /*5aec0*/  SHF.R.U64 R2, R2, UR6, R3 ;  /* 0x0000000602027c19 */ /* 0x000fe20008001203 */
[----:B------:R-:W-:Y:S01]  /*5aed0*/  ULDC UR6, c[0x0][0x638] ;  /* 0x00018e0000067ab9 */ /* 0x000fe20000000800 */
[----:B------:R-:W-:-:S03]  /*5aee0*/  LOP3.LUT R5, R12, UR5, RZ, 0xc0, !PT ;  /* 0x000000050c057c12 */ /* 0x000fc6000f8ec0ff */
[----:B------:R-:W-:Y:S02]  /*5aef0*/  IMAD.MOV R3, RZ, RZ, -R2 ;  /* 0x000000ffff037224 */ /* 0x000fe400078e0a02 */
[----:B------:R-:W-:Y:S02]  /*5af00*/  IMAD R13, R2, UR19, R13 ;  /* 0x00000013020d7c24 */ /* 0x000fe4000f8e020d */
[----:B------:R-:W-:Y:S01]  /*5af10*/  IMAD R14, R3, UR6, R14 ;  /* 0x00000006030e7c24 */ /* 0x000fe2000f8e020e */
[----:B------:R-:W-:Y:S02]  /*5af20*/  ULDC UR6, c[0x0][0x610] ;  /* 0x0001840000067ab9 */ /* 0x000fe40000000800 */
[----:B------:R-:W-:Y:S01]  /*5af30*/  IMAD R8, R13, UR6, R8 ;  /* 0x000000060d087c24 */ /* 0x000fe2000f8e0208 */
[----:B------:R-:W-:Y:S02]  /*5af40*/  ULDC UR6, c[0x0][0x600] ;  /* 0x0001800000067ab9 */ /* 0x000fe40000000800 */
[----:B------:R-:W-:-:S05]  /*5af50*/  IMAD R5, R14, UR6, R5 ;  /* 0x000000060e057c24 */ /* 0x000fca000f8e0205 */
[----:B------:R-:W-:Y:S02]  /*5af60*/  SEL R3, R5, R8, !P3 ;  /* 0x0000000805037207 */ /* 0x000fe40005800000 */
[----:B------:R-:W-:-:S07]  /*5af70*/  SEL R2, R8, R5, !P3 ;  /* 0x0000000508027207 */ /* 0x000fce0005800000 */
.L_x_165:
[----:B------:R-:W-:Y:S05]  /*5af80*/  BSYNC B1 ;  /* 0x0000000000017941 */ /* 0x000fea0003800000 */
.L_x_164:
[----:B------:R-:W-:-:S13]  /*5af90*/  LOP3.LUT P0, RZ, R4, 0xff, RZ, 0xc0, !PT ;  /* 0x000000ff04ff7812 */ /* 0x000fda000780c0ff */
[----:B------:R-:W-:Y:S05]  /*5afa0*/  @P0 BRA `(.L_x_168) ;  /* 0xfffffff4001c0947 */ /* 0x000fea000383ffff */
[----:B------:R-:W-:Y:S05]  /*5afb0*/  BSYNC B0 ;  /* 0x0000000000007941 */ /* 0x000fea0003800000 */
.L_x_157:
[----:B------:R-:W-:-:S03]  /*5afc0*/  UMOV UR6, 0xffffffff ;  /* 0xffffffff00067882 */ /* 0x000fc60000000000 */
[----:B------:R-:W-:Y:S05]  /*5afd0*/  BRA.DIV UR6, `(.L_x_169) ;  /* 0x0000000606287947 */ /* 0x000fea000b800000 */
[----:B------:R-:W-:-:S13]  /*5afe0*/  ELECT P0, URZ, PT ;  /* 0x00000000003f782f */ /* 0x000fda0003800000 */
.L_x_183:
[----:B------:R-:W-:Y:S04]  /*5aff0*/  BSSY B0, `(.L_x_170) ;  /* 0x000002c000007945 */ /* 0x000fe80003800000 */
[----:B------:R-:W-:Y:S05]  /*5b000*/  @!P0 BRA `(.L_x_171) ;  /* 0x0000000000a88947 */ /* 0x000fea0003800000 */
[----:B------:R-:W-:-:S04]  /*5b010*/  ULOP3.LUT UR6, UR4, 0x2, URZ, 0xfc, !UPT ;  /* 0x0000000204067892 */ /* 0x000fc8000f8efc3f */
[----:B------:R-:W-:-:S06]  /*5b020*/  UISETP.NE.AND UP0, UPT, UR6, 0x3, UPT ;  /* 0x000000030600788c */ /* 0x000fcc000bf05270 */
[----:B------:R-:W-:-:S13]  /*5b030*/  PLOP3.LUT P0, PT, PT, PT, UP0, 0x80, 0x0 ;  /* 0x000000000000781c */ /* 0x000fda0003f0f008 */
[----:B------:R-:W-:Y:S05]  /*5b040*/  @!P0 BRA `(.L_x_172) ;  /* 0x0000000000048947 */ /* 0x000fea0003800000 */
[----:B------:R-:W-:Y:S01]  /*5b050*/  BPT.TRAP 0x1 ;  /* 0x000000040000795c */ /* 0x000fe20000300000 */
.L_x_172:
[----:B------:R-:W0:Y:S01]  /*5b060*/  S2R R3, SR_CgaCtaId ;  /* 0x0000000000037919 */ /* 0x000e220000008800 */
[----:B------:R-:W-:-:S04]  /*5b070*/  MOV R2, 0x400 ;  /* 0x0000040000027802 */ /* 0x000fc80000000f00 */
[----:B0-----:R-:W-:Y:S02]  /*5b080*/  LEA R3, R3, R2, 0x18 ;  /* 0x0000000203037211 */ /* 0x001fe400078ec0ff */
[----:B------:R-:W-:-:S03]  /*5b090*/  SHF.L.U32 R2, R0, 0x1f, RZ ;  /* 0x0000001f00027819 */ /* 0x000fc600000006ff */
[----:B------:R-:W-:-:S04]  /*5b0a0*/  VIADD R3, R3, 0x20 ;  /* 0x0000002003037836 */ /* 0x000fc80000000000 */
[----:B------:R-:W-:-:S04]  /*5b0b0*/  IMAD R5, R6, 0x8, R3 ;  /* 0x0000000806057824 */ /* 0x000fc800078e0203 */
[----:B------:R-:W0:Y:S02]  /*5b0c0*/  SYNCS.PHASECHK.TRANS64.TRYWAIT P0, [R5+URZ], R2 ;  /* 0x00000002050075a7 */ /* 0x000e24000800017f */
[----:B0-----:R-:W-:Y:S05]  /*5b0d0*/  @!P0 BRA `(.L_x_173) ;  /* 0x0000000400088947 */ /* 0x001fea0003800000 */
.L_x_184:
[----:B------:R-:W-:-:S05]  /*5b0e0*/  VIADD R6, R6, 0x1 ;  /* 0x0000000106067836 */ /* 0x000fca0000000000 */
[----:B------:R-:W-:-:S04]  /*5b0f0*/  ISETP.NE.AND P0, PT, R6, 0x4, PT ;  /* 0x000000040600780c */ /* 0x000fc80003f05270 */
[----:B0-----:R-:W-:Y:S02]  /*5b100*/  SEL R5, RZ, 0x1, P0 ;  /* 0x00000001ff057807 */ /* 0x001fe40000000000 */
[----:B------:R-:W-:Y:S02]  /*5b110*/  SEL R6, R6, RZ, P0 ;  /* 0x000000ff06067207 */ /* 0x000fe40000000000 */
[----:B------:R-:W-:-:S03]  /*5b120*/  LOP3.LUT R5, R0, R5, RZ, 0x3c, !PT ;  /* 0x0000000500057212 */ /* 0x000fc600078e3cff */
[----:B------:R-:W-:Y:S01]  /*5b130*/  IMAD R7, R6, 0x8, R3 ;  /* 0x0000000806077824 */ /* 0x000fe200078e0203 */
[----:B------:R-:W-:-:S04]  /*5b140*/  SHF.L.U32 R0, R5, 0x1f, RZ ;  /* 0x0000001f05007819 */ /* 0x000fc800000006ff */
[----:B------:R-:W0:Y:S02]  /*5b150*/  SYNCS.PHASECHK.TRANS64.TRYWAIT P0, [R7+URZ], R0 ;  /* 0x00000000070075a7 */ /* 0x000e24000800017f */
[----:B0-----:R-:W-:Y:S05]  /*5b160*/  @!P0 BRA `(.L_x_174) ;  /* 0x0000000000f88947 */ /* 0x001fea0003800000 */
.L_x_185:
[----:B0-----:R-:W-:-:S05]  /*5b170*/  VIADD R0, R6, 0x1 ;  /* 0x0000000106007836 */ /* 0x001fca0000000000 */
[----:B------:R-:W-:-:S04]  /*5b180*/  ISETP.NE.AND P0, PT, R0, 0x4, PT ;  /* 0x000000040000780c */ /* 0x000fc80003f05270 */
[----:B------:R-:W-:Y:S02]  /*5b190*/  SEL R2, RZ, 0x1, P0 ;  /* 0x00000001ff027807 */ /* 0x000fe40000000000 */
[----:B------:R-:W-:Y:S02]  /*5b1a0*/  SEL R4, R0, RZ, P0 ;  /* 0x000000ff00047207 */ /* 0x000fe40000000000 */
[----:B------:R-:W-:-:S03]  /*5b1b0*/  LOP3.LUT R5, R5, R2, RZ, 0x3c, !PT ;  /* 0x0000000205057212 */ /* 0x000fc600078e3cff */
[----:B------:R-:W-:Y:S01]  /*5b1c0*/  IMAD R7, R4, 0x8, R3 ;  /* 0x0000000804077824 */ /* 0x000fe200078e0203 */
[----:B------:R-:W-:-:S04]  /*5b1d0*/  SHF.L.U32 R0, R5, 0x1f, RZ ;  /* 0x0000001f05007819 */ /* 0x000fc800000006ff */
[----:B------:R-:W0:Y:S02]  /*5b1e0*/  SYNCS.PHASECHK.TRANS64.TRYWAIT P0, [R7+URZ], R0 ;  /* 0x00000000070075a7 */ /* 0x000e24000800017f */
[----:B0-----:R-:W-:Y:S05]  /*5b1f0*/  @!P0 BRA `(.L_x_175) ;  /* 0x0000000000e88947 */ /* 0x001fea0003800000 */
.L_x_186:
[----:B0-----:R-:W-:-:S05]  /*5b200*/  VIADD R0, R4, 0x1 ;  /* 0x0000000104007836 */ /* 0x001fca0000000000 */
[----:B------:R-:W-:-:S04]  /*5b210*/  ISETP.NE.AND P0, PT, R0, 0x4, PT ;  /* 0x000000040000780c */ /* 0x000fc80003f05270 */
[----:B------:R-:W-:Y:S02]  /*5b220*/  SEL R2, RZ, 0x1, P0 ;  /* 0x00000001ff027807 */ /* 0x000fe40000000000 */
[----:B------:R-:W-:Y:S02]  /*5b230*/  SEL R0, R0, RZ, P0 ;  /* 0x000000ff00007207 */ /* 0x000fe40000000000 */
[----:B------:R-:W-:-:S03]  /*5b240*/  LOP3.LUT R2, R5, R2, RZ, 0x3c, !PT ;  /* 0x0000000205027212 */ /* 0x000fc600078e3cff */
[----:B------:R-:W-:Y:S01]  /*5b250*/  IMAD R3, R0, 0x8, R3 ;  /* 0x0000000800037824 */ /* 0x000fe200078e0203 */
[----:B------:R-:W-:-:S07]  /*5b260*/  SHF.L.U32 R0, R2, 0x1f, RZ ;  /* 0x0000001f02007819 */ /* 0x000fce00000006ff */
.L_x_176:
[----:B0-----:R0:W1:Y:S02]  /*5b270*/  SYNCS.PHASECHK.TRANS64.TRYWAIT P0, [R3+URZ], R0 ;  /* 0x00000000030075a7 */ /* 0x001064000800017f */
[----:B-1----:R-:W-:Y:S05]  /*5b280*/  @!P0 NANOSLEEP.SYNCS 0x989680 ;  /* 0x009896800000895d */ /* 0x002fea0003900000 */
[----:B------:R-:W1:Y:S02]  /*5b290*/  @!P0 SYNCS.PHASECHK.TRANS64 P0, [R3+URZ], R0 ;  /* 0x00000000030085a7 */ /* 0x000e64000800007f */
[----:B-1----:R-:W-:Y:S05]  /*5b2a0*/  @!P0 BRA `(.L_x_176) ;  /* 0xfffffffc00f08947 */ /* 0x002fea000383ffff */
.L_x_171:
[----:B------:R-:W-:Y:S05]  /*5b2b0*/  BSYNC B0 ;  /* 0x0000000000007941 */ /* 0x000fea0003800000 */
.L_x_170:
[----:B------:R-:W-:Y:S05]  /*5b2c0*/  EXIT ;  /* 0x000000000000794d */ /* 0x000fea0003800000 */
.L_x_21:
[----:B--2---:R-:W-:-:S04]  /*5b2d0*/  IMAD.U32 R10, RZ, RZ, UR12 ;  /* 0x0000000cff0a7e24 */ /* 0x004fc8000f8e00ff */
[----:B------:R2:W0:Y:S03]  /*5b2e0*/  SYNCS.PHASECHK.TRANS64.TRYWAIT P0, [R10+URZ], R9 ;  /* 0x000000090a0075a7 */ /* 0x000426000800017f */
[----:B0-----:R-:W-:Y:S05]  /*5b2f0*/  @!P0 NANOSLEEP.SYNCS 0x989680 ;  /* 0x009896800000895d */ /* 0x001fea0003900000 */
[----:B------:R-:W0:Y:S02]  /*5b300*/  @!P0 SYNCS.PHASECHK.TRANS64 P0, [R10+URZ], R9 ;  /* 0x000000090a0085a7 */ /* 0x000e24000800007f */
[----:B0-----:R-:W-:Y:S05]  /*5b310*/  @!P0 BRA `(.L_x_21) ;  /* 0xfffffffc00ec8947 */ /* 0x001fea000383ffff */
[----:B------:R-:W-:Y:S05]  /*5b320*/  BRA `(.L_x_20) ;  /* 0xfffffa9000e87947 */ /* 0x000fea000383ffff */
.L_x_27:
[----:B-----5:R1:W-:Y:S02]  /*5b330*/  STL [R1+0xa98], R0 ;  /* 0x000a980001007387 */ /* 0x0203e40000100800 */
[----:B-1----:R-:W-:-:S04]  /*5b340*/  IMAD.U32 R0, RZ, RZ, UR14 ;  /* 0x0000000eff007e24 */ /* 0x002fc8000f8e00ff */
[----:B------:R1:W2:Y:S03]  /*5b350*/  SYNCS.PHASECHK.TRANS64.TRYWAIT P0, [R0+URZ], R11 ;  /* 0x0000000b000075a7 */ /* 0x0002a6000800017f */
[----:B--2---:R-:W-:Y:S05]  /*5b360*/  @!P0 NANOSLEEP.SYNCS 0x989680 ;  /* 0x009896800000895d */ /* 0x004fea0003900000 */
[----:B------:R1:W2:Y:S02]  /*5b370*/  @!P0 SYNCS.PHASECHK.TRANS64 P0, [R0+URZ], R11 ;  /* 0x0000000b000085a7 */ /* 0x0002a4000800007f */
[----:B-1----:R4:W5:Y:S02]  /*5b380*/  LDL.LU R0, [R1+0xa98] ;  /* 0x000a980001007983 */ /* 0x0029640000300800 */
[----:B--2-4-:R-:W-:Y:S05]  /*5b390*/  @!P0 BRA `(.L_x_27) ;  /* 0xfffffffc00e48947 */ /* 0x014fea000383ffff */
[----:B------:R-:W-:Y:S05]  /*5b3a0*/  BRA `(.L_x_26) ;  /* 0xfffffb44009c7947 */ /* 0x000fea000383ffff */
.L_x_158:
[----:B------:R-:W-:Y:S01]  /*5b3b0*/  BSSY B1, `(.L_x_177) ;  /* 0x0000006000017945 */ /* 0x000fe20003800000 */
[----:B------:R-:W-:-:S07]  /*5b3c0*/  IMAD.MOV.U32 R4, RZ, RZ, -0x1 ;  /* 0xffffffffff047424 */ /* 0x000fce00078e00ff */
[----:B------:R-:W-:Y:S05]  /*5b3d0*/  WARPSYNC.COLLECTIVE R4, `(.L_x_178) ;  /* 0x00000000040c7348 */ /* 0x000fea0003c00000 */
[----:B------:R-:W-:Y:S02]  /*5b3e0*/  ELECT P0, UR62, PT ;  /* 0x00000000003e782f */ /* 0x000fe40003800000 */
[----:B------:R-:W-:Y:S01]  /*5b3f0*/  MOV R4, UR62 ;  /* 0x0000003e00047c02 */ /* 0x000fe20008000f00 */
[----:B------:R-:W-:Y:S10]  /*5b400*/  ENDCOLLECTIVE ;  /* 0x000000000000791b */ /* 0x000ff40003800000 */
.L_x_178:
[----:B------:R-:W-:Y:S05]  /*5b410*/  BSYNC B1 ;  /* 0x0000000000017941 */ /* 0x000fea0003800000 */
.L_x_177:
[----:B------:R-:W-:Y:S05]  /*5b420*/  BRA `(.L_x_179) ;  /* 0xfffffff000087947 */ /* 0x000fea000383ffff */
.L_x_161:
[----:B0-----:R0:W1:Y:S02]  /*5b430*/  SYNCS.PHASECHK.TRANS64.TRYWAIT P0, [R15+URZ+0x20], R14 ;  /* 0x0000200e0f0075a7 */ /* 0x001064000800017f */
[----:B-1----:R-:W-:Y:S05]  /*5b440*/  @!P0 NANOSLEEP.SYNCS 0x989680 ;  /* 0x009896800000895d */ /* 0x002fea0003900000 */
[----:B------:R-:W1:Y:S02]  /*5b450*/  @!P0 SYNCS.PHASECHK.TRANS64 P0, [R15+URZ+0x20], R14 ;  /* 0x0000200e0f0085a7 */ /* 0x000e64000800007f */
[----:B-1----:R-:W-:Y:S05]  /*5b460*/  @!P0 BRA `(.L_x_161) ;  /* 0xfffffffc00f08947 */ /* 0x002fea000383ffff */
[----:B------:R-:W-:Y:S05]  /*5b470*/  BRA `(.L_x_180) ;  /* 0xfffffff0003c7947 */ /* 0x000fea000383ffff */
.L_x_169:
[----:B------:R-:W-:Y:S01]  /*5b480*/  BSSY B0, `(.L_x_181) ;  /* 0x0000006000007945 */ /* 0x000fe20003800000 */
[----:B------:R-:W-:-:S07]  /*5b490*/  IMAD.MOV.U32 R4, RZ, RZ, -0x1 ;  /* 0xffffffffff047424 */ /* 0x000fce00078e00ff */
[----:B------:R-:W-:Y:S05]  /*5b4a0*/  WARPSYNC.COLLECTIVE R4, `(.L_x_182) ;  /* 0x00000000040c7348 */ /* 0x000fea0003c00000 */
[----:B------:R-:W-:Y:S02]  /*5b4b0*/  ELECT P0, UR62, PT ;  /* 0x00000000003e782f */ /* 0x000fe40003800000 */
[----:B------:R-:W-:Y:S01]  /*5b4c0*/  MOV R4, UR62 ;  /* 0x0000003e00047c02 */ /* 0x000fe20008000f00 */
[----:B------:R-:W-:Y:S10]  /*5b4d0*/  ENDCOLLECTIVE ;  /* 0x000000000000791b */ /* 0x000ff40003800000 */
.L_x_182:
[----:B------:R-:W-:Y:S05]  /*5b4e0*/  BSYNC B0 ;  /* 0x0000000000007941 */ /* 0x000fea0003800000 */
.L_x_181:
[----:B------:R-:W-:Y:S05]  /*5b4f0*/  BRA `(.L_x_183) ;  /* 0xfffffff800bc7947 */ /* 0x000fea000383ffff */
.L_x_173:
[----:B0-----:R0:W1:Y:S02]  /*5b500*/  SYNCS.PHASECHK.TRANS64.TRYWAIT P0, [R5+URZ], R2 ;  /* 0x00000002050075a7 */ /* 0x001064000800017f */
[----:B-1----:R-:W-:Y:S05]  /*5b510*/  @!P0 NANOSLEEP.SYNCS 0x989680 ;  /* 0x009896800000895d */ /* 0x002fea0003900000 */
[----:B------:R-:W1:Y:S02]  /*5b520*/  @!P0 SYNCS.PHASECHK.TRANS64 P0, [R5+URZ], R2 ;  /* 0x00000002050085a7 */ /* 0x000e64000800007f */
[----:B-1----:R-:W-:Y:S05]  /*5b530*/  @!P0 BRA `(.L_x_173) ;  /* 0xfffffffc00f08947 */ /* 0x002fea000383ffff */
[----:B------:R-:W-:Y:S05]  /*5b540*/  BRA `(.L_x_184) ;  /* 0xfffffff800e47947 */ /* 0x000fea000383ffff */
.L_x_174:
[----:B0-----:R0:W1:Y:S02]  /*5b550*/  SYNCS.PHASECHK.TRANS64.TRYWAIT P0, [R7+URZ], R0 ;  /* 0x00000000070075a7 */ /* 0x001064000800017f */
[----:B-1----:R-:W-:Y:S05]  /*5b560*/  @!P0 NANOSLEEP.SYNCS 0x989680 ;  /* 0x009896800000895d */ /* 0x002fea0003900000 */
[----:B------:R-:W1:Y:S02]  /*5b570*/  @!P0 SYNCS.PHASECHK.TRANS64 P0, [R7+URZ], R0 ;  /* 0x00000000070085a7 */ /* 0x000e64000800007f */
[----:B-1----:R-:W-:Y:S05]  /*5b580*/  @!P0 BRA `(.L_x_174) ;  /* 0xfffffffc00f08947 */ /* 0x002fea000383ffff */
[----:B------:R-:W-:Y:S05]  /*5b590*/  BRA `(.L_x_185) ;  /* 0xfffffff800f47947 */ /* 0x000fea000383ffff */
.L_x_175:
[----:B0-----:R0:W1:Y:S02]  /*5b5a0*/  SYNCS.PHASECHK.TRANS64.TRYWAIT P0, [R7+URZ], R0 ;  /* 0x00000000070075a7 */ /* 0x001064000800017f */
[----:B-1----:R-:W-:Y:S05]  /*5b5b0*/  @!P0 NANOSLEEP.SYNCS 0x989680 ;  /* 0x009896800000895d */ /* 0x002fea0003900000 */
[----:B------:R-:W1:Y:S02]  /*5b5c0*/  @!P0 SYNCS.PHASECHK.TRANS64 P0, [R7+URZ], R0 ;  /* 0x00000000070085a7 */ /* 0x000e64000800007f */
[----:B-1----:R-:W-:Y:S05]  /*5b5d0*/  @!P0 BRA `(.L_x_175) ;  /* 0xfffffffc00f08947 */ /* 0x002fea000383ffff */
[----:B------:R-:W-:Y:S05]  /*5b5e0*/  BRA `(.L_x_186) ;  /* 0xfffffffc00047947 */ /* 0x000fea000383ffff */
.L_x_187:
[----:B------:R-:W-:-:S00]  /*5b5f0*/  BRA `(.L_x_187) ;  /* 0xfffffffc00fc7947 */ /* 0x000fc0000383ffff */
[----:B------:R-:W-:-:S00]  /*5b600*/  NOP ;  /* 0x0000000000007918 */ /* 0x000fc00000000000 */
[----:B------:R-:W-:-:S00]  /*5b610*/  NOP ;  /* 0x0000000000007918 */ /* 0x000fc00000000000 */
[----:B------:R-:W-:-:S00]  /*5b620*/  NOP ;  /* 0x0000000000007918 */ /* 0x000fc00000000000 */
[----:B------:R-:W-:-:S00]  /*5b630*/  NOP ;  /* 0x0000000000007918 */ /* 0x000fc00000000000 */
[----:B------:R-:W-:-:S00]  /*5b640*/  NOP ;  /* 0x0000000000007918 */ /* 0x000fc00000000000 */
[----:B------:R-:W-:-:S00]  /*5b650*/  NOP ;  /* 0x0000000000007918 */ /* 0x000fc00000000000 */
[----:B------:R-:W-:-:S00]  /*5b660*/  NOP ;  /* 0x0000000000007918 */ /* 0x000fc00000000000 */
[----:B------:R-:W-:-:S00]  /*5b670*/  NOP ;  /* 0x0000000000007918 */ /* 0x000fc00000000000 */
.L_x_188:


//--------------------- .nv.shared._ZN7cutlass13device_kernelINS_4gemm6kernel13GemmUniversalIN4cute5tupleIJiiiiEEENS1_10collective13CollectiveMmaINS1_37MainloopSm90TmaGmmaWarpSpecializedFP8ILi4ENS5_IJNS4_1CILi2EEENSA_ILi1EEESC_EEENS1_35KernelTmaWarpSpecializedCooperativeEEENS5_IJNSA_ILi512EEENSA_ILi224EEENSA_ILi64EEEEEENS_12float_e4m3_tENS5_IJlSC_lEEESK_SL_NS4_8TiledMMAINS4_8MMA_AtomIJNS4_4SM904GMMA30MMA_64x32x32_F32E4M3E4M3_SS_TNILNSP_7ScaleInE1ELSR_1EEEEEENS4_6LayoutISD_NS5_IJSC_NSA_ILi0EEESV_EEEEENS5_IJNS4_10UnderscoreESY_SY_EEEEENS4_13SM90_TMA_LOADENS4_14ComposedLayoutINS4_7SwizzleILi2ELi4ELi3EEENS4_18smem_ptr_flag_bitsILi8EEENSU_INS5_IJNSA_ILi8EEESI_EEENS5_IJSI_SC_EEEEEEEvNS4_8identityENS4_23SM90_TMA_LOAD_MULTICASTES1B_vS1C_EENS_8epilogue10collective6detail29Sm90TmaWarpSpecializedAdapterINS1G_15DefaultEpilogueISK_SL_SL_NS1F_6thread17LinearCombinationISK_Li1EffLNS1K_9ScaleType4KindE0ELNS_15FloatRoundStyleE2ESK_EENS1_15EpilogueDefaultEEEEEvvEEEEvNT_6ParamsE --------------------------
	.section	.nv.shared._ZN7cutlass13device_kernelINS_4gemm6kernel13GemmUniversalIN4cute5tupleIJiiiiEEENS1_10collective13CollectiveMmaINS1_37MainloopSm90TmaGmmaWarpSpecializedFP8ILi4ENS5_IJNS4_1CILi2EEENSA_ILi1EEESC_EEENS1_35KernelTmaWarpSpecializedCooperativeEEENS5_IJNSA_ILi512EEENSA_ILi224EEENSA_ILi64EEEEEENS_12float_e4m3_tENS5_IJlSC_lEEESK_SL_NS4_8TiledMMAINS4_8MMA_AtomIJNS4_4SM904GMMA30MMA_64x32x32_F32E4M3E4M3_SS_TNILNSP_7ScaleInE1ELSR_1EEEEEENS4_6LayoutISD_NS5_IJSC_NSA_ILi0EEESV_EEEEENS5_IJNS4_10UnderscoreESY_SY_EEEEENS4_13SM90_TMA_LOADENS4_14ComposedLayoutINS4_7SwizzleILi2ELi4ELi3EEENS4_18smem_ptr_flag_bitsILi8EEENSU_INS5_IJNSA_ILi8EEESI_EEENS5_IJSI_SC_EEEEEEEvNS4_8identityENS4_23SM90_TMA_LOAD_MULTICASTES1B_vS1C_EENS_8epilogue10collective6detail29Sm90TmaWarpSpecializedAdapterINS1G_15DefaultEpilogueISK_SL_SL_NS1F_6thread17LinearCombinationISK_Li1EffLNS1K_9ScaleType4KindE0ELNS_15FloatRoundStyleE2ESK_EENS1_15EpilogueDefaultEEEEEvvEEEEvNT_6ParamsE,"aw",@nobits
	.sectionflags	@""
	.align	16
	.zero		1024


//--------------------- .nv.shared.reserved.0     --------------------------
	.section	.nv.shared.reserved.0,"aw",@nobits
	.weak		__nv_reservedSMEM_offset_0_alias
	.size		__nv_reservedSMEM_offset_0_alias, 0, 0
	.other		__nv_reservedSMEM_offset_0_alias,@"STO_CUDA_RESERVED_SHARED STV_DEFAULT"
__nv_reservedSMEM_offset_0_alias:
	.zero		0


//--------------------- .nv.global                --------------------------
	.section	.nv.global,"aw",@nobits
.nv.global:
	.type		_ZN40_INTERNAL_f3973cc8_4_k_cu_7ff8ed5a_163014cute1_E,@object
	.size		_ZN40_INTERNAL_f3973cc8_4_k_cu_7ff8ed5a_163014cute1_E,(_ZN40_INTERNAL_f3973cc8_4_k_cu_7ff8ed5a_163014cuda3std3__45__cpo6cbeginE - _ZN40_INTERNAL_f3973cc8_4_k_cu_7ff8ed5a_163014cute1_E)
_ZN40_INTERNAL_f3973cc8_4_k_cu_7ff8ed5a_163014cute1_E:
	.zero		1
	.type		_ZN40_INTERNAL_f3973cc8_4_k_cu_7ff8ed5a_163014cuda3std3__45__cpo6cbeginE,@object
	.size		_ZN40_INTERNAL_f3973cc8_4_k_cu_7ff8ed5a_163014cuda3std3__45__cpo6cbeginE,(_ZN40_INTERNAL_f3973cc8_4_k_cu_7ff8ed5a_163014cuda3std3__48in_placeE - _ZN40_INTERNAL_f3973cc8_4_k_cu_7ff8ed5a_163014cuda3std3__45__cpo6cbeginE)
_ZN40_INTERNAL_f3973cc8_4_k_cu_7ff8ed5a_163014cuda3std3__45__cpo6cbeginE:
	.zero		1
	.type		_ZN40_INTERNAL_f3973cc8_4_k_cu_7ff8ed5a_163014cuda3std3__48in_placeE,@object
	.size		_ZN40_INTERNAL_f3973cc8_4_k_cu_7ff8ed5a_163014cuda3std3__48in_placeE,(_ZN40_INTERNAL_f3973cc8_4_k_cu_7ff8ed5a_163014cuda3std6ranges3__45__cpo9iter_moveE - _ZN40_INTERNAL_f3973cc8_4_k_cu_7ff8ed5a_163014cuda3std3__48in_placeE)
_ZN40_INTERNAL_f3973cc8_4_k_cu_7ff8ed5a_163014cuda3std3__48in_placeE:
	.zero		1
	.type		_ZN40_INTERNAL_f3973cc8_4_k_cu_7ff8ed5a_163014cuda3std6ranges3__45__cpo9iter_moveE,@object
	.size		_ZN40_INTERNAL_f3973cc8_4_k_cu_7ff8ed5a_163014cuda3std6ranges3__45__cpo9iter_moveE,(_ZN40_INTERNAL_f3973cc8_4_k_cu_7ff8ed5a_163014cuda3std3__45__cpo5beginE - _ZN40_INTERNAL_f3973cc8_4_k_cu_7ff8ed5a_163014cuda3std6ranges3__45__cpo9iter_moveE)
_ZN40_INTERNAL_f3973cc8_4_k_cu_7ff8ed5a_163014cuda3std6ranges3__45__cpo9iter_moveE:
	.zero		1
	.type		_ZN40_INTERNAL_f3973cc8_4_k_cu_7ff8ed5a_163014cuda3std3__45__cpo5beginE,@object
	.size		_ZN40_INTERNAL_f3973cc8_4_k_cu_7ff8ed5a_163014cuda3std3__45__cpo5beginE,(_ZN40_INTERNAL_f3973cc8_4_k_cu_7ff8ed5a_163014cuda3std3__442_GLOBAL__N__f3973cc8_4_k_cu_7ff8ed5a_163016ignoreE - _ZN40_INTERNAL_f3973cc8_4_k_cu_7ff8ed5a_163014cuda3std3__45__cpo5beginE)
_ZN40_INTERNAL_f3973cc8_4_k_cu_7ff8ed5a_163014cuda3std3__45__cpo5beginE:
	.zero		1
	.type		_ZN40_INTERNAL_f3973cc8_4_k_cu_7ff8ed5a_163014cuda3std3__442_GLOBAL__N__f3973cc8_4_k_cu_7ff8ed5a_163016ignoreE,@object
	.size		_ZN40_INTERNAL_f3973cc8_4_k_cu_7ff8ed5a_163014cuda3std3__442_GLOBAL__N__f3973cc8_4_k_cu_7ff8ed5a_163016ignoreE,(_ZN40_INTERNAL_f3973cc8_4_k_cu_7ff8ed5a_163014cute7productE - _ZN40_INTERNAL_f3973cc8_4_k_cu_7ff8ed5a_163014cuda3std3__442_GLOBAL__N__f3973cc8_4_k_cu_7ff8ed5a_163016ignoreE)
_ZN40_INTERNAL_f3973cc8_4_k_cu_7ff8ed5a_163014cuda3std3__442_GLOBAL__N__f3973cc8_4_k_cu_7ff8ed5a_163016ignoreE:
	.zero		1
	.type		_ZN40_INTERNAL_f3973cc8_4_k_cu_7ff8ed5a_163014cute7productE,@object
	.size		_ZN40_INTERNAL_f3973cc8_4_k_cu_7ff8ed5a_163014cute7productE,(_ZN40_INTERNAL_f3973cc8_4_k_cu_7ff8ed5a_163014cuda3std3__45__cpo3endE - _ZN40_INTERNAL_f3973cc8_4_k_cu_7ff8ed5a_163014cute7productE)
_ZN40_INTERNAL_f3973cc8_4_k_cu_7ff8ed5a_163014cute7productE:
	.zero		1
	.type		_ZN40_INTERNAL_f3973cc8_4_k_cu_7ff8ed5a_163014cuda3std3__45__cpo3endE,@object
	.size		_ZN40_INTERNAL_f3973cc8_4_k_cu_7ff8ed5a_163014cuda3std3__45__cpo3endE,(_ZN40_INTERNAL_f3973cc8_4_k_cu_7ff8ed5a_163014cuda3std3__419piecewise_constructE - _ZN40_INTERNAL_f3973cc8_4_k_cu_7ff8ed5a_163014cuda3std3__45__cpo3endE)
_ZN40_INTERNAL_f3973cc8_4_k_cu_7ff8ed5a_163014cuda3std3__45__cpo3endE:
	.zero		1
	.type		_ZN40_INTERNAL_f3973cc8_4_k_cu_7ff8ed5a_163014cuda3std3__419piecewise_constructE,@object
	.size		_ZN40_INTERNAL_f3973cc8_4_k_cu_7ff8ed5a_163014cuda3std3__419piecewise_constructE,(_ZN40_INTERNAL_f3973cc8_4_k_cu_7ff8ed5a_163014cuda3std3__45__cpo4cendE - _ZN40_INTERNAL_f3973cc8_4_k_cu_7ff8ed5a_163014cuda3std3__419piecewise_constructE)
_ZN40_INTERNAL_f3973cc8_4_k_cu_7ff8ed5a_163014cuda3std3__419piecewise_constructE:
	.zero		1
	.type		_ZN40_INTERNAL_f3973cc8_4_k_cu_7ff8ed5a_163014cuda3std3__45__cpo4cendE,@object
	.size		_ZN40_INTERNAL_f3973cc8_4_k_cu_7ff8ed5a_163014cuda3std3__45__cpo4cendE,(_ZN40_INTERNAL_f3973cc8_4_k_cu_7ff8ed5a_163014cuda3std6ranges3__45__cpo4swapE - _ZN40_INTERNAL_f3973cc8_4_k_cu_7ff8ed5a_163014cuda3std3__45__cpo4cendE)
_ZN40_INTERNAL_f3973cc8_4_k_cu_7ff8ed5a_163014cuda3std3__45__cpo4cendE:
	.zero		1
	.type		_ZN40_INTERNAL_f3973cc8_4_k_cu_7ff8ed5a_163014cuda3std6ranges3__45__cpo4swapE,@object
	.size		_ZN40_INTERNAL_f3973cc8_4_k_cu_7ff8ed5a_163014cuda3std6ranges3__45__cpo4swapE,(.L_7 - _ZN40_INTERNAL_f3973cc8_4_k_cu_7ff8ed5a_163014cuda3std6ranges3__45__cpo4swapE)
_ZN40_INTERNAL_f3973cc8_4_k_cu_7ff8ed5a_163014cuda3std6ranges3__45__cpo4swapE:
	.zero		1
.L_7:


//--------------------- .nv.constant0._ZN7cutlass13device_kernelINS_4gemm6kernel13GemmUniversalIN4cute5tupleIJiiiiEEENS1_10collective13CollectiveMmaINS1_37MainloopSm90TmaGmmaWarpSpecializedFP8ILi4ENS5_IJNS4_1CILi2EEENSA_ILi1EEESC_EEENS1_35KernelTmaWarpSpecializedCooperativeEEENS5_IJNSA_ILi512EEENSA_ILi224EEENSA_ILi64EEEEEENS_12float_e4m3_tENS5_IJlSC_lEEESK_SL_NS4_8TiledMMAINS4_8MMA_AtomIJNS4_4SM904GMMA30MMA_64x32x32_F32E4M3E4M3_SS_TNILNSP_7ScaleInE1ELSR_1EEEEEENS4_6LayoutISD_NS5_IJSC_NSA_ILi0EEESV_EEEEENS5_IJNS4_10UnderscoreESY_SY_EEEEENS4_13SM90_TMA_LOADENS4_14ComposedLayoutINS4_7SwizzleILi2ELi4ELi3EEENS4_18smem_ptr_flag_bitsILi8EEENSU_INS5_IJNSA_ILi8EEESI_EEENS5_IJSI_SC_EEEEEEEvNS4_8identityENS4_23SM90_TMA_LOAD_MULTICASTES1B_vS1C_EENS_8epilogue10collective6detail29Sm90TmaWarpSpecializedAdapterINS1G_15DefaultEpilogueISK_SL_SL_NS1F_6thread17LinearCombinationISK_Li1EffLNS1K_9ScaleType4KindE0ELNS_15FloatRoundStyleE2ESK_EENS1_15EpilogueDefaultEEEEEvvEEEEvNT_6ParamsE --------------------------
	.section	.nv.constant0._ZN7cutlass13device_kernelINS_4gemm6kernel13GemmUniversalIN4cute5tupleIJiiiiEEENS1_10collective13CollectiveMmaINS1_37MainloopSm90TmaGmmaWarpSpecializedFP8ILi4ENS5_IJNS4_1CILi2EEENSA_ILi1EEESC_EEENS1_35KernelTmaWarpSpecializedCooperativeEEENS5_IJNSA_ILi512EEENSA_ILi224EEENSA_ILi64EEEEEENS_12float_e4m3_tENS5_IJlSC_lEEESK_SL_NS4_8TiledMMAINS4_8MMA_AtomIJNS4_4SM904GMMA30MMA_64x32x32_F32E4M3E4M3_SS_TNILNSP_7ScaleInE1ELSR_1EEEEEENS4_6LayoutISD_NS5_IJSC_NSA_ILi0EEESV_EEEEENS5_IJNS4_10UnderscoreESY_SY_EEEEENS4_13SM90_TMA_LOADENS4_14ComposedLayoutINS4_7SwizzleILi2ELi4ELi3EEENS4_18smem_ptr_flag_bitsILi8EEENSU_INS5_IJNSA_ILi8EEESI_EEENS5_IJSI_SC_EEEEEEEvNS4_8identityENS4_23SM90_TMA_LOAD_MULTICASTES1B_vS1C_EENS_8epilogue10collective6detail29Sm90TmaWarpSpecializedAdapterINS1G_15DefaultEpilogueISK_SL_SL_NS1F_6thread17LinearCombinationISK_Li1EffLNS1K_9ScaleType4KindE0ELNS_15FloatRoundStyleE2ESK_EENS1_15EpilogueDefaultEEEEEvvEEEEvNT_6ParamsE,"a",@progbits
	.sectionflags	@""
	.align	4
.nv.constant0._ZN7cutlass13device_kernelINS_4gemm6kernel13GemmUniversalIN4cute5tupleIJiiiiEEENS1_10collective13CollectiveMmaINS1_37MainloopSm90TmaGmmaWarpSpecializedFP8ILi4ENS5_IJNS4_1CILi2EEENSA_ILi1EEESC_EEENS1_35KernelTmaWarpSpecializedCooperativeEEENS5_IJNSA_ILi512EEENSA_ILi224EEENSA_ILi64EEEEEENS_12float_e4m3_tENS5_IJlSC_lEEESK_SL_NS4_8TiledMMAINS4_8MMA_AtomIJNS4_4SM904GMMA30MMA_64x32x32_F32E4M3E4M3_SS_TNILNSP_7ScaleInE1ELSR_1EEEEEENS4_6LayoutISD_NS5_IJSC_NSA_ILi0EEESV_EEEEENS5_IJNS4_10UnderscoreESY_SY_EEEEENS4_13SM90_TMA_LOADENS4_14ComposedLayoutINS4_7SwizzleILi2ELi4ELi3EEENS4_18smem_ptr_flag_bitsILi8EEENSU_INS5_IJNSA_ILi8EEESI_EEENS5_IJSI_SC_EEEEEEEvNS4_8identityENS4_23SM90_TMA_LOAD_MULTICASTES1B_vS1C_EENS_8epilogue10collective6detail29Sm90TmaWarpSpecializedAdapterINS1G_15DefaultEpilogueISK_SL_SL_NS1F_6thread17LinearCombinationISK_Li1EffLNS1K_9ScaleType4KindE0ELNS_15FloatRoundStyleE2ESK_EENS1_15EpilogueDefaultEEEEEvvEEEEvNT_6ParamsE:
	.zero		1664


//--------------------- SYMBOLS --------------------------

	.type		.nv.reservedSmem.offset0,@object
	.size		.nv.reservedSmem.offset0,0x4
